//
// Generated by NVIDIA NVVM Compiler
//
// Compiler Build ID: CL-36424714
// Cuda compilation tools, release 13.0, V13.0.88
// Based on NVVM 20.0.0
//

.version 9.0
.target sm_100
.address_size 64

	// .globl	_Z13cudaTestFREXPIdEviPKT_PS0_Pi
// _ZZN3cub18CUB_300001_SM_10006detail6reduce28DeviceReduceSingleTileKernelINS2_10policy_hubIdjN4cuda3std3__44plusIdEEE10Policy1000EN6thrust24THRUST_300001_SM_1000_NS6detail15normal_iteratorINSD_10device_ptrIdEEEEPdjS9_ddNS7_10__identityEEEvT0_T1_T2_T3_T4_T6_E12temp_storage has been demoted
// _ZZN3cub18CUB_300001_SM_10006detail6reduce18DeviceReduceKernelINS2_10policy_hubIdjN4cuda3std3__44plusIdEEE10Policy1000EN6thrust24THRUST_300001_SM_1000_NS6detail15normal_iteratorINSD_10device_ptrIdEEEEjS9_dNS7_10__identityEEEvT0_PT3_T1_NS0_13GridEvenShareISN_EET2_T4_E12temp_storage has been demoted
// _ZZN3cub18CUB_300001_SM_10006detail6reduce28DeviceReduceSingleTileKernelINS2_10policy_hubIdjN4cuda3std3__44plusIdEEE10Policy1000EPdSC_iS9_ddNS7_10__identityEEEvT0_T1_T2_T3_T4_T6_E12temp_storage has been demoted
// _ZZN3cub18CUB_300001_SM_10006detail6reduce28DeviceReduceSingleTileKernelINS2_10policy_hubIdyN4cuda3std3__44plusIdEEE10Policy1000EN6thrust24THRUST_300001_SM_1000_NS6detail15normal_iteratorINSD_10device_ptrIdEEEEPdyS9_ddNS7_10__identityEEEvT0_T1_T2_T3_T4_T6_E12temp_storage has been demoted
// _ZZN3cub18CUB_300001_SM_10006detail6reduce18DeviceReduceKernelINS2_10policy_hubIdyN4cuda3std3__44plusIdEEE10Policy1000EN6thrust24THRUST_300001_SM_1000_NS6detail15normal_iteratorINSD_10device_ptrIdEEEEyS9_dNS7_10__identityEEEvT0_PT3_T1_NS0_13GridEvenShareISN_EET2_T4_E12temp_storage has been demoted
// _ZZN3cub18CUB_300001_SM_10006detail6reduce28DeviceReduceSingleTileKernelINS2_10policy_hubIdyN4cuda3std3__44plusIdEEE10Policy1000EPdSC_iS9_ddNS7_10__identityEEEvT0_T1_T2_T3_T4_T6_E12temp_storage has been demoted
.global .align 1 .b8 _ZN28_INTERNAL_a061931a_4_k_cu_mx4cuda3std3__45__cpo5beginE[1];
.global .align 1 .b8 _ZN28_INTERNAL_a061931a_4_k_cu_mx4cuda3std3__45__cpo3endE[1];
.global .align 1 .b8 _ZN28_INTERNAL_a061931a_4_k_cu_mx4cuda3std3__45__cpo6cbeginE[1];
.global .align 1 .b8 _ZN28_INTERNAL_a061931a_4_k_cu_mx4cuda3std3__45__cpo4cendE[1];
.global .align 1 .b8 _ZN28_INTERNAL_a061931a_4_k_cu_mx4cuda3std3__45__cpo6rbeginE[1];
.global .align 1 .b8 _ZN28_INTERNAL_a061931a_4_k_cu_mx4cuda3std3__45__cpo4rendE[1];
.global .align 1 .b8 _ZN28_INTERNAL_a061931a_4_k_cu_mx4cuda3std3__45__cpo7crbeginE[1];
.global .align 1 .b8 _ZN28_INTERNAL_a061931a_4_k_cu_mx4cuda3std3__45__cpo5crendE[1];
.global .align 1 .b8 _ZN28_INTERNAL_a061931a_4_k_cu_mx4cuda3std3__430_GLOBAL__N__a061931a_4_k_cu_mx6ignoreE[1];
.global .align 1 .b8 _ZN28_INTERNAL_a061931a_4_k_cu_mx4cuda3std3__419piecewise_constructE[1];
.global .align 1 .b8 _ZN28_INTERNAL_a061931a_4_k_cu_mx4cuda3std3__48in_placeE[1];
.global .align 1 .b8 _ZN28_INTERNAL_a061931a_4_k_cu_mx4cuda3std3__420unreachable_sentinelE[1];
.global .align 1 .b8 _ZN28_INTERNAL_a061931a_4_k_cu_mx4cuda3std3__47nulloptE[1];
.global .align 1 .b8 _ZN28_INTERNAL_a061931a_4_k_cu_mx4cuda3std3__48unexpectE[1];
.global .align 1 .b8 _ZN28_INTERNAL_a061931a_4_k_cu_mx4cuda3std6ranges3__45__cpo4swapE[1];
.global .align 1 .b8 _ZN28_INTERNAL_a061931a_4_k_cu_mx4cuda3std6ranges3__45__cpo9iter_moveE[1];
.global .align 1 .b8 _ZN28_INTERNAL_a061931a_4_k_cu_mx4cuda3std6ranges3__45__cpo5beginE[1];
.global .align 1 .b8 _ZN28_INTERNAL_a061931a_4_k_cu_mx4cuda3std6ranges3__45__cpo3endE[1];
.global .align 1 .b8 _ZN28_INTERNAL_a061931a_4_k_cu_mx4cuda3std6ranges3__45__cpo6cbeginE[1];
.global .align 1 .b8 _ZN28_INTERNAL_a061931a_4_k_cu_mx4cuda3std6ranges3__45__cpo4cendE[1];
.global .align 1 .b8 _ZN28_INTERNAL_a061931a_4_k_cu_mx4cuda3std6ranges3__45__cpo7advanceE[1];
.global .align 1 .b8 _ZN28_INTERNAL_a061931a_4_k_cu_mx4cuda3std6ranges3__45__cpo9iter_swapE[1];
.global .align 1 .b8 _ZN28_INTERNAL_a061931a_4_k_cu_mx4cuda3std6ranges3__45__cpo4nextE[1];
.global .align 1 .b8 _ZN28_INTERNAL_a061931a_4_k_cu_mx4cuda3std6ranges3__45__cpo4prevE[1];
.global .align 1 .b8 _ZN28_INTERNAL_a061931a_4_k_cu_mx4cuda3std6ranges3__45__cpo4dataE[1];
.global .align 1 .b8 _ZN28_INTERNAL_a061931a_4_k_cu_mx4cuda3std6ranges3__45__cpo5cdataE[1];
.global .align 1 .b8 _ZN28_INTERNAL_a061931a_4_k_cu_mx4cuda3std6ranges3__45__cpo4sizeE[1];
.global .align 1 .b8 _ZN28_INTERNAL_a061931a_4_k_cu_mx4cuda3std6ranges3__45__cpo5ssizeE[1];
.global .align 1 .b8 _ZN28_INTERNAL_a061931a_4_k_cu_mx4cuda3std6ranges3__45__cpo8distanceE[1];
.global .align 1 .b8 _ZN28_INTERNAL_a061931a_4_k_cu_mx6thrust24THRUST_300001_SM_1000_NS8cuda_cub3parE[1];
.global .align 1 .b8 _ZN28_INTERNAL_a061931a_4_k_cu_mx6thrust24THRUST_300001_SM_1000_NS8cuda_cub10par_nosyncE[1];
.global .align 1 .b8 _ZN28_INTERNAL_a061931a_4_k_cu_mx6thrust24THRUST_300001_SM_1000_NS6system6detail10sequential3seqE[1];
.global .align 1 .b8 _ZN28_INTERNAL_a061931a_4_k_cu_mx6thrust24THRUST_300001_SM_1000_NS6system3cpp3parE[1];
.global .align 1 .b8 _ZN28_INTERNAL_a061931a_4_k_cu_mx6thrust24THRUST_300001_SM_1000_NS12placeholders2_1E[1];
.global .align 1 .b8 _ZN28_INTERNAL_a061931a_4_k_cu_mx6thrust24THRUST_300001_SM_1000_NS12placeholders2_2E[1];
.global .align 1 .b8 _ZN28_INTERNAL_a061931a_4_k_cu_mx6thrust24THRUST_300001_SM_1000_NS12placeholders2_3E[1];
.global .align 1 .b8 _ZN28_INTERNAL_a061931a_4_k_cu_mx6thrust24THRUST_300001_SM_1000_NS12placeholders2_4E[1];
.global .align 1 .b8 _ZN28_INTERNAL_a061931a_4_k_cu_mx6thrust24THRUST_300001_SM_1000_NS12placeholders2_5E[1];
.global .align 1 .b8 _ZN28_INTERNAL_a061931a_4_k_cu_mx6thrust24THRUST_300001_SM_1000_NS12placeholders2_6E[1];
.global .align 1 .b8 _ZN28_INTERNAL_a061931a_4_k_cu_mx6thrust24THRUST_300001_SM_1000_NS12placeholders2_7E[1];
.global .align 1 .b8 _ZN28_INTERNAL_a061931a_4_k_cu_mx6thrust24THRUST_300001_SM_1000_NS12placeholders2_8E[1];
.global .align 1 .b8 _ZN28_INTERNAL_a061931a_4_k_cu_mx6thrust24THRUST_300001_SM_1000_NS12placeholders2_9E[1];
.global .align 1 .b8 _ZN28_INTERNAL_a061931a_4_k_cu_mx6thrust24THRUST_300001_SM_1000_NS12placeholders3_10E[1];
.global .align 1 .b8 _ZN28_INTERNAL_a061931a_4_k_cu_mx6thrust24THRUST_300001_SM_1000_NS3seqE[1];
.global .align 1 .b8 _ZN28_INTERNAL_a061931a_4_k_cu_mx6thrust24THRUST_300001_SM_1000_NS6deviceE[1];

.visible .entry _Z13cudaTestFREXPIdEviPKT_PS0_Pi(
	.param .u32 _Z13cudaTestFREXPIdEviPKT_PS0_Pi_param_0,
	.param .u64 .ptr .align 1 _Z13cudaTestFREXPIdEviPKT_PS0_Pi_param_1,
	.param .u64 .ptr .align 1 _Z13cudaTestFREXPIdEviPKT_PS0_Pi_param_2,
	.param .u64 .ptr .align 1 _Z13cudaTestFREXPIdEviPKT_PS0_Pi_param_3
)
{
	.reg .pred 	%p<6>;
	.reg .b32 	%r<18>;
	.reg .b64 	%rd<16>;
	.reg .b64 	%fd<8>;

	ld.param.u32 	%r5, [_Z13cudaTestFREXPIdEviPKT_PS0_Pi_param_0];
	ld.param.u64 	%rd2, [_Z13cudaTestFREXPIdEviPKT_PS0_Pi_param_1];
	ld.param.u64 	%rd3, [_Z13cudaTestFREXPIdEviPKT_PS0_Pi_param_2];
	ld.param.u64 	%rd4, [_Z13cudaTestFREXPIdEviPKT_PS0_Pi_param_3];
	mov.u32 	%r6, %ntid.x;
	mov.u32 	%r7, %ctaid.x;
	mov.u32 	%r8, %tid.x;
	mad.lo.s32 	%r1, %r6, %r7, %r8;
	setp.ge.u32 	%p1, %r1, %r5;
	@%p1 bra 	$L__BB0_5;
	cvta.to.global.u64 	%rd5, %rd2;
	cvta.to.global.u64 	%rd6, %rd4;
	mul.wide.u32 	%rd7, %r1, 8;
	add.s64 	%rd8, %rd5, %rd7;
	ld.global.f64 	%fd5, [%rd8];
	mul.wide.u32 	%rd9, %r1, 4;
	add.s64 	%rd1, %rd6, %rd9;
	{
	.reg .b32 %temp; 
	mov.b64 	{%temp, %r9}, %fd5;
	}
	and.b32  	%r10, %r9, 2146435072;
	setp.eq.s32 	%p2, %r10, 0;
	mul.f64 	%fd6, %fd5, 0d4350000000000000;
	{
	.reg .b32 %temp; 
	mov.b64 	{%temp, %r11}, %fd6;
	}
	and.b32  	%r12, %r11, 2146435072;
	add.s32 	%r13, %r12, -56623104;
	selp.f64 	%fd1, %fd6, %fd5, %p2;
	selp.b32 	%r14, %r13, %r10, %p2;
	setp.neu.f64 	%p3, %fd1, 0d0000000000000000;
	setp.ne.s32 	%p4, %r14, 2146435072;
	and.pred  	%p5, %p3, %p4;
	@%p5 bra 	$L__BB0_3;
	add.f64 	%fd7, %fd1, %fd1;
	mov.b32 	%r17, 0;
	bra.uni 	$L__BB0_4;
$L__BB0_3:
	mov.b64 	%rd10, %fd1;
	and.b64  	%rd11, %rd10, -9218868437227405313;
	or.b64  	%rd12, %rd11, 4602678819172646912;
	mov.b64 	%fd7, %rd12;
	add.s32 	%r15, %r14, -1071644672;
	shr.s32 	%r17, %r15, 20;
$L__BB0_4:
	st.global.u32 	[%rd1], %r17;
	cvta.to.global.u64 	%rd13, %rd3;
	add.s64 	%rd15, %rd13, %rd7;
	st.global.f64 	[%rd15], %fd7;
$L__BB0_5:
	ret;

}
	// .globl	_Z13cudaTestLDEXPIdEviPKT_PS0_
.visible .entry _Z13cudaTestLDEXPIdEviPKT_PS0_(
	.param .u32 _Z13cudaTestLDEXPIdEviPKT_PS0__param_0,
	.param .u64 .ptr .align 1 _Z13cudaTestLDEXPIdEviPKT_PS0__param_1,
	.param .u64 .ptr .align 1 _Z13cudaTestLDEXPIdEviPKT_PS0__param_2
)
{
	.reg .pred 	%p<2>;
	.reg .b32 	%r<9>;
	.reg .b64 	%rd<8>;
	.reg .b64 	%fd<8>;

	ld.param.u32 	%r2, [_Z13cudaTestLDEXPIdEviPKT_PS0__param_0];
	ld.param.u64 	%rd1, [_Z13cudaTestLDEXPIdEviPKT_PS0__param_1];
	ld.param.u64 	%rd2, [_Z13cudaTestLDEXPIdEviPKT_PS0__param_2];
	mov.u32 	%r3, %ntid.x;
	mov.u32 	%r4, %ctaid.x;
	mov.u32 	%r5, %tid.x;
	mad.lo.s32 	%r1, %r3, %r4, %r5;
	setp.ge.u32 	%p1, %r1, %r2;
	@%p1 bra 	$L__BB1_2;
	cvta.to.global.u64 	%rd3, %rd1;
	cvta.to.global.u64 	%rd4, %rd2;
	mul.wide.u32 	%rd5, %r1, 8;
	add.s64 	%rd6, %rd3, %rd5;
	ld.global.f64 	%fd1, [%rd6];
	mov.b32 	%r6, 1072693248;
	mov.b32 	%r7, 0;
	mov.b64 	%fd2, {%r7, %r6};
	mov.b32 	%r8, 1083179008;
	mov.b64 	%fd3, {%r7, %r8};
	mul.rn.f64 	%fd4, %fd1, %fd3;
	mul.rn.f64 	%fd5, %fd4, %fd2;
	mul.rn.f64 	%fd6, %fd5, %fd2;
	mul.rn.f64 	%fd7, %fd6, %fd2;
	add.s64 	%rd7, %rd4, %rd5;
	st.global.f64 	[%rd7], %fd7;
$L__BB1_2:
	ret;

}
	// .globl	_ZN3cub18CUB_300001_SM_10006detail11EmptyKernelIvEEvv
.visible .entry _ZN3cub18CUB_300001_SM_10006detail11EmptyKernelIvEEvv()
{


	ret;

}
	// .globl	_ZN3cub18CUB_300001_SM_10006detail8for_each13static_kernelINS2_12policy_hub_t12policy_500_tEmN6thrust24THRUST_300001_SM_1000_NS8cuda_cub20__uninitialized_fill7functorINS7_10device_ptrIdEEdEEEEvT0_T1_
.visible .entry _ZN3cub18CUB_300001_SM_10006detail8for_each13static_kernelINS2_12policy_hub_t12policy_500_tEmN6thrust24THRUST_300001_SM_1000_NS8cuda_cub20__uninitialized_fill7functorINS7_10device_ptrIdEEdEEEEvT0_T1_(
	.param .u64 _ZN3cub18CUB_300001_SM_10006detail8for_each13static_kernelINS2_12policy_hub_t12policy_500_tEmN6thrust24THRUST_300001_SM_1000_NS8cuda_cub20__uninitialized_fill7functorINS7_10device_ptrIdEEdEEEEvT0_T1__param_0,
	.param .align 8 .b8 _ZN3cub18CUB_300001_SM_10006detail8for_each13static_kernelINS2_12policy_hub_t12policy_500_tEmN6thrust24THRUST_300001_SM_1000_NS8cuda_cub20__uninitialized_fill7functorINS7_10device_ptrIdEEdEEEEvT0_T1__param_1[16]
)
.maxntid 256
{
	.reg .pred 	%p<4>;
	.reg .b32 	%r<5>;
	.reg .b64 	%rd<16>;
	.reg .b64 	%fd<3>;

	ld.param.f64 	%fd2, [_ZN3cub18CUB_300001_SM_10006detail8for_each13static_kernelINS2_12policy_hub_t12policy_500_tEmN6thrust24THRUST_300001_SM_1000_NS8cuda_cub20__uninitialized_fill7functorINS7_10device_ptrIdEEdEEEEvT0_T1__param_1+8];
	ld.param.u64 	%rd4, [_ZN3cub18CUB_300001_SM_10006detail8for_each13static_kernelINS2_12policy_hub_t12policy_500_tEmN6thrust24THRUST_300001_SM_1000_NS8cuda_cub20__uninitialized_fill7functorINS7_10device_ptrIdEEdEEEEvT0_T1__param_1];
	ld.param.u64 	%rd5, [_ZN3cub18CUB_300001_SM_10006detail8for_each13static_kernelINS2_12policy_hub_t12policy_500_tEmN6thrust24THRUST_300001_SM_1000_NS8cuda_cub20__uninitialized_fill7functorINS7_10device_ptrIdEEdEEEEvT0_T1__param_0];
	mov.u32 	%r2, %ctaid.x;
	mul.wide.u32 	%rd1, %r2, 512;
	sub.s64 	%rd2, %rd5, %rd1;
	setp.lt.u64 	%p1, %rd2, 512;
	@%p1 bra 	$L__BB3_2;
	mov.u32 	%r4, %tid.x;
	cvta.to.global.u64 	%rd11, %rd4;
	cvt.u64.u32 	%rd12, %r4;
	add.s64 	%rd13, %rd1, %rd12;
	shl.b64 	%rd14, %rd13, 3;
	add.s64 	%rd15, %rd11, %rd14;
	st.global.f64 	[%rd15], %fd2;
	st.global.f64 	[%rd15+2048], %fd2;
	bra.uni 	$L__BB3_6;
$L__BB3_2:
	cvta.to.global.u64 	%rd6, %rd4;
	mov.u32 	%r1, %tid.x;
	cvt.u64.u32 	%rd7, %r1;
	setp.le.u64 	%p2, %rd2, %rd7;
	add.s64 	%rd8, %rd1, %rd7;
	shl.b64 	%rd9, %rd8, 3;
	add.s64 	%rd3, %rd6, %rd9;
	@%p2 bra 	$L__BB3_4;
	st.global.f64 	[%rd3], %fd2;
$L__BB3_4:
	add.s32 	%r3, %r1, 256;
	cvt.u64.u32 	%rd10, %r3;
	setp.le.u64 	%p3, %rd2, %rd10;
	@%p3 bra 	$L__BB3_6;
	st.global.f64 	[%rd3+2048], %fd2;
$L__BB3_6:
	ret;

}
	// .globl	_ZN3cub18CUB_300001_SM_10006detail8for_each13static_kernelINS2_12policy_hub_t12policy_500_tEmN6thrust24THRUST_300001_SM_1000_NS8cuda_cub20__uninitialized_fill7functorINS7_10device_ptrIiEEiEEEEvT0_T1_
.visible .entry _ZN3cub18CUB_300001_SM_10006detail8for_each13static_kernelINS2_12policy_hub_t12policy_500_tEmN6thrust24THRUST_300001_SM_1000_NS8cuda_cub20__uninitialized_fill7functorINS7_10device_ptrIiEEiEEEEvT0_T1_(
	.param .u64 _ZN3cub18CUB_300001_SM_10006detail8for_each13static_kernelINS2_12policy_hub_t12policy_500_tEmN6thrust24THRUST_300001_SM_1000_NS8cuda_cub20__uninitialized_fill7functorINS7_10device_ptrIiEEiEEEEvT0_T1__param_0,
	.param .align 8 .b8 _ZN3cub18CUB_300001_SM_10006detail8for_each13static_kernelINS2_12policy_hub_t12policy_500_tEmN6thrust24THRUST_300001_SM_1000_NS8cuda_cub20__uninitialized_fill7functorINS7_10device_ptrIiEEiEEEEvT0_T1__param_1[16]
)
.maxntid 256
{
	.reg .pred 	%p<4>;
	.reg .b16 	%rs<5>;
	.reg .b32 	%r<12>;
	.reg .b64 	%rd<16>;

	ld.param.u32 	%r3, [_ZN3cub18CUB_300001_SM_10006detail8for_each13static_kernelINS2_12policy_hub_t12policy_500_tEmN6thrust24THRUST_300001_SM_1000_NS8cuda_cub20__uninitialized_fill7functorINS7_10device_ptrIiEEiEEEEvT0_T1__param_1+8];
	ld.param.u64 	%rd4, [_ZN3cub18CUB_300001_SM_10006detail8for_each13static_kernelINS2_12policy_hub_t12policy_500_tEmN6thrust24THRUST_300001_SM_1000_NS8cuda_cub20__uninitialized_fill7functorINS7_10device_ptrIiEEiEEEEvT0_T1__param_1];
	ld.param.u64 	%rd5, [_ZN3cub18CUB_300001_SM_10006detail8for_each13static_kernelINS2_12policy_hub_t12policy_500_tEmN6thrust24THRUST_300001_SM_1000_NS8cuda_cub20__uninitialized_fill7functorINS7_10device_ptrIiEEiEEEEvT0_T1__param_0];
	mov.u32 	%r9, %ctaid.x;
	mul.wide.u32 	%rd1, %r9, 512;
	sub.s64 	%rd2, %rd5, %rd1;
	setp.lt.u64 	%p1, %rd2, 512;
	@%p1 bra 	$L__BB4_2;
	mov.u32 	%r11, %tid.x;
	cvta.to.global.u64 	%rd11, %rd4;
	cvt.u64.u32 	%rd12, %r11;
	add.s64 	%rd13, %rd1, %rd12;
	shl.b64 	%rd14, %rd13, 2;
	add.s64 	%rd15, %rd11, %rd14;
	st.global.u32 	[%rd15], %r3;
	st.global.u32 	[%rd15+1024], %r3;
	bra.uni 	$L__BB4_6;
$L__BB4_2:
	cvta.to.global.u64 	%rd6, %rd4;
	mov.u32 	%r2, %tid.x;
	cvt.u64.u32 	%rd7, %r2;
	setp.le.u64 	%p2, %rd2, %rd7;
	add.s64 	%rd8, %rd1, %rd7;
	shl.b64 	%rd9, %rd8, 2;
	add.s64 	%rd3, %rd6, %rd9;
	@%p2 bra 	$L__BB4_4;
	st.global.u32 	[%rd3], %r3;
$L__BB4_4:
	add.s32 	%r10, %r2, 256;
	cvt.u64.u32 	%rd10, %r10;
	setp.le.u64 	%p3, %rd2, %rd10;
	@%p3 bra 	$L__BB4_6;
	st.global.u32 	[%rd3+1024], %r3;
$L__BB4_6:
	ret;

}
	// .globl	_ZN3cub18CUB_300001_SM_10006detail9transform16transform_kernelINS2_10policy_hubILb1EN4cuda3std3__45tupleIJN6thrust24THRUST_300001_SM_1000_NS17counting_iteratorIjNSA_11use_defaultESC_SC_EEEEEE10policy1000Ei7RandGenNSA_6detail15normal_iteratorINSA_10device_ptrIdEEEEJSD_EEEvT0_iT1_T2_DpNS2_10kernel_argIT3_EE
.visible .entry _ZN3cub18CUB_300001_SM_10006detail9transform16transform_kernelINS2_10policy_hubILb1EN4cuda3std3__45tupleIJN6thrust24THRUST_300001_SM_1000_NS17counting_iteratorIjNSA_11use_defaultESC_SC_EEEEEE10policy1000Ei7RandGenNSA_6detail15normal_iteratorINSA_10device_ptrIdEEEEJSD_EEEvT0_iT1_T2_DpNS2_10kernel_argIT3_EE(
	.param .u32 _ZN3cub18CUB_300001_SM_10006detail9transform16transform_kernelINS2_10policy_hubILb1EN4cuda3std3__45tupleIJN6thrust24THRUST_300001_SM_1000_NS17counting_iteratorIjNSA_11use_defaultESC_SC_EEEEEE10policy1000Ei7RandGenNSA_6detail15normal_iteratorINSA_10device_ptrIdEEEEJSD_EEEvT0_iT1_T2_DpNS2_10kernel_argIT3_EE_param_0,
	.param .u32 _ZN3cub18CUB_300001_SM_10006detail9transform16transform_kernelINS2_10policy_hubILb1EN4cuda3std3__45tupleIJN6thrust24THRUST_300001_SM_1000_NS17counting_iteratorIjNSA_11use_defaultESC_SC_EEEEEE10policy1000Ei7RandGenNSA_6detail15normal_iteratorINSA_10device_ptrIdEEEEJSD_EEEvT0_iT1_T2_DpNS2_10kernel_argIT3_EE_param_1,
	.param .align 1 .b8 _ZN3cub18CUB_300001_SM_10006detail9transform16transform_kernelINS2_10policy_hubILb1EN4cuda3std3__45tupleIJN6thrust24THRUST_300001_SM_1000_NS17counting_iteratorIjNSA_11use_defaultESC_SC_EEEEEE10policy1000Ei7RandGenNSA_6detail15normal_iteratorINSA_10device_ptrIdEEEEJSD_EEEvT0_iT1_T2_DpNS2_10kernel_argIT3_EE_param_2[1],
	.param .align 8 .b8 _ZN3cub18CUB_300001_SM_10006detail9transform16transform_kernelINS2_10policy_hubILb1EN4cuda3std3__45tupleIJN6thrust24THRUST_300001_SM_1000_NS17counting_iteratorIjNSA_11use_defaultESC_SC_EEEEEE10policy1000Ei7RandGenNSA_6detail15normal_iteratorINSA_10device_ptrIdEEEEJSD_EEEvT0_iT1_T2_DpNS2_10kernel_argIT3_EE_param_3[8],
	.param .align 8 .b8 _ZN3cub18CUB_300001_SM_10006detail9transform16transform_kernelINS2_10policy_hubILb1EN4cuda3std3__45tupleIJN6thrust24THRUST_300001_SM_1000_NS17counting_iteratorIjNSA_11use_defaultESC_SC_EEEEEE10policy1000Ei7RandGenNSA_6detail15normal_iteratorINSA_10device_ptrIdEEEEJSD_EEEvT0_iT1_T2_DpNS2_10kernel_argIT3_EE_param_4[16]
)
.maxntid 128
{
	.reg .pred 	%p<17>;
	.reg .b32 	%r<70>;
	.reg .b32 	%f<7>;
	.reg .b64 	%rd<61>;
	.reg .b64 	%fd<3>;

	ld.param.u32 	%r18, [_ZN3cub18CUB_300001_SM_10006detail9transform16transform_kernelINS2_10policy_hubILb1EN4cuda3std3__45tupleIJN6thrust24THRUST_300001_SM_1000_NS17counting_iteratorIjNSA_11use_defaultESC_SC_EEEEEE10policy1000Ei7RandGenNSA_6detail15normal_iteratorINSA_10device_ptrIdEEEEJSD_EEEvT0_iT1_T2_DpNS2_10kernel_argIT3_EE_param_4];
	ld.param.u32 	%r19, [_ZN3cub18CUB_300001_SM_10006detail9transform16transform_kernelINS2_10policy_hubILb1EN4cuda3std3__45tupleIJN6thrust24THRUST_300001_SM_1000_NS17counting_iteratorIjNSA_11use_defaultESC_SC_EEEEEE10policy1000Ei7RandGenNSA_6detail15normal_iteratorINSA_10device_ptrIdEEEEJSD_EEEvT0_iT1_T2_DpNS2_10kernel_argIT3_EE_param_0];
	ld.param.u64 	%rd18, [_ZN3cub18CUB_300001_SM_10006detail9transform16transform_kernelINS2_10policy_hubILb1EN4cuda3std3__45tupleIJN6thrust24THRUST_300001_SM_1000_NS17counting_iteratorIjNSA_11use_defaultESC_SC_EEEEEE10policy1000Ei7RandGenNSA_6detail15normal_iteratorINSA_10device_ptrIdEEEEJSD_EEEvT0_iT1_T2_DpNS2_10kernel_argIT3_EE_param_3];
	ld.param.u32 	%r17, [_ZN3cub18CUB_300001_SM_10006detail9transform16transform_kernelINS2_10policy_hubILb1EN4cuda3std3__45tupleIJN6thrust24THRUST_300001_SM_1000_NS17counting_iteratorIjNSA_11use_defaultESC_SC_EEEEEE10policy1000Ei7RandGenNSA_6detail15normal_iteratorINSA_10device_ptrIdEEEEJSD_EEEvT0_iT1_T2_DpNS2_10kernel_argIT3_EE_param_1];
	cvta.to.global.u64 	%rd19, %rd18;
	shl.b32 	%r20, %r17, 7;
	mov.u32 	%r21, %ctaid.x;
	mul.lo.s32 	%r22, %r20, %r21;
	sub.s32 	%r23, %r19, %r22;
	min.s32 	%r1, %r20, %r23;
	add.s32 	%r2, %r18, %r22;
	mul.wide.s32 	%rd20, %r22, 8;
	add.s64 	%rd1, %rd19, %rd20;
	setp.gt.s32 	%p1, %r20, %r23;
	@%p1 bra 	$L__BB5_10;
	setp.lt.s32 	%p2, %r17, 1;
	@%p2 bra 	$L__BB5_21;
	mov.b32 	%r66, 0;
	mov.u32 	%r3, %tid.x;
$L__BB5_3:
	shl.b32 	%r26, %r66, 7;
	add.s32 	%r6, %r26, %r3;
	add.s32 	%r7, %r6, %r2;
	setp.eq.s32 	%p3, %r7, 0;
	mov.b32 	%r67, 1;
	@%p3 bra 	$L__BB5_9;
	cvt.u64.u32 	%rd54, %r7;
	mov.b64 	%rd55, 48271;
	mov.b64 	%rd56, 1;
$L__BB5_5:
	and.b64  	%rd23, %rd54, 1;
	setp.eq.b64 	%p4, %rd23, 1;
	not.pred 	%p5, %p4;
	@%p5 bra 	$L__BB5_7;
	mul.lo.s64 	%rd24, %rd56, %rd55;
	mul.hi.u64 	%rd25, %rd24, 8589934597;
	sub.s64 	%rd26, %rd24, %rd25;
	shr.u64 	%rd27, %rd26, 1;
	add.s64 	%rd28, %rd27, %rd25;
	shr.u64 	%rd29, %rd28, 30;
	mul.lo.s64 	%rd30, %rd29, 2147483647;
	sub.s64 	%rd56, %rd24, %rd30;
$L__BB5_7:
	shr.u64 	%rd8, %rd54, 1;
	mul.lo.s64 	%rd31, %rd55, %rd55;
	mul.hi.u64 	%rd32, %rd31, -9223372032559808509;
	shr.u64 	%rd33, %rd32, 30;
	mul.lo.s64 	%rd34, %rd33, 2147483647;
	sub.s64 	%rd55, %rd31, %rd34;
	setp.gt.u64 	%p6, %rd54, 1;
	mov.u64 	%rd54, %rd8;
	@%p6 bra 	$L__BB5_5;
	cvt.u32.u64 	%r27, %rd56;
	mul.hi.u32 	%r28, %r27, 3;
	sub.s32 	%r29, %r27, %r28;
	shr.u32 	%r30, %r29, 1;
	add.s32 	%r31, %r30, %r28;
	shr.u32 	%r32, %r31, 30;
	mul.lo.s32 	%r33, %r32, 2147483647;
	sub.s32 	%r67, %r27, %r33;
$L__BB5_9:
	mul.hi.u32 	%r34, %r67, -1131474031;
	shr.u32 	%r35, %r34, 15;
	mul.lo.s32 	%r36, %r35, 44488;
	sub.s32 	%r37, %r67, %r36;
	mul.lo.s32 	%r38, %r37, 48271;
	mul.lo.s32 	%r39, %r35, 3399;
	setp.lt.u32 	%p7, %r38, %r39;
	xor.b32  	%r40, %r39, 2147483647;
	neg.s32 	%r41, %r39;
	selp.b32 	%r42, %r40, %r41, %p7;
	add.s32 	%r43, %r38, %r42;
	add.s32 	%r44, %r43, -1;
	cvt.rn.f32.u32 	%f1, %r44;
	mul.f32 	%f2, %f1, 0f30000000;
	fma.rn.f32 	%f3, %f2, 0f40000000, 0fBF800000;
	cvt.f64.f32 	%fd1, %f3;
	mul.wide.s32 	%rd35, %r6, 8;
	add.s64 	%rd36, %rd1, %rd35;
	st.global.f64 	[%rd36], %fd1;
	add.s32 	%r66, %r66, 1;
	setp.eq.s32 	%p8, %r66, %r17;
	@%p8 bra 	$L__BB5_21;
	bra.uni 	$L__BB5_3;
$L__BB5_10:
	setp.lt.s32 	%p9, %r17, 1;
	@%p9 bra 	$L__BB5_21;
	mov.b32 	%r68, 0;
	mov.u32 	%r4, %tid.x;
$L__BB5_12:
	shl.b32 	%r46, %r68, 7;
	add.s32 	%r12, %r46, %r4;
	setp.ge.s32 	%p10, %r12, %r1;
	@%p10 bra 	$L__BB5_20;
	add.s32 	%r13, %r12, %r2;
	setp.eq.s32 	%p11, %r13, 0;
	mov.b32 	%r69, 1;
	@%p11 bra 	$L__BB5_19;
	cvt.u64.u32 	%rd58, %r13;
	mov.b64 	%rd59, 48271;
	mov.b64 	%rd60, 1;
$L__BB5_15:
	and.b64  	%rd39, %rd58, 1;
	setp.eq.b64 	%p12, %rd39, 1;
	not.pred 	%p13, %p12;
	@%p13 bra 	$L__BB5_17;
	mul.lo.s64 	%rd40, %rd60, %rd59;
	mul.hi.u64 	%rd41, %rd40, 8589934597;
	sub.s64 	%rd42, %rd40, %rd41;
	shr.u64 	%rd43, %rd42, 1;
	add.s64 	%rd44, %rd43, %rd41;
	shr.u64 	%rd45, %rd44, 30;
	mul.lo.s64 	%rd46, %rd45, 2147483647;
	sub.s64 	%rd60, %rd40, %rd46;
$L__BB5_17:
	shr.u64 	%rd16, %rd58, 1;
	mul.lo.s64 	%rd47, %rd59, %rd59;
	mul.hi.u64 	%rd48, %rd47, -9223372032559808509;
	shr.u64 	%rd49, %rd48, 30;
	mul.lo.s64 	%rd50, %rd49, 2147483647;
	sub.s64 	%rd59, %rd47, %rd50;
	setp.gt.u64 	%p14, %rd58, 1;
	mov.u64 	%rd58, %rd16;
	@%p14 bra 	$L__BB5_15;
	cvt.u32.u64 	%r48, %rd60;
	mul.hi.u32 	%r49, %r48, 3;
	sub.s32 	%r50, %r48, %r49;
	shr.u32 	%r51, %r50, 1;
	add.s32 	%r52, %r51, %r49;
	shr.u32 	%r53, %r52, 30;
	mul.lo.s32 	%r54, %r53, 2147483647;
	sub.s32 	%r69, %r48, %r54;
$L__BB5_19:
	mul.hi.u32 	%r55, %r69, -1131474031;
	shr.u32 	%r56, %r55, 15;
	mul.lo.s32 	%r57, %r56, 44488;
	sub.s32 	%r58, %r69, %r57;
	mul.lo.s32 	%r59, %r58, 48271;
	mul.lo.s32 	%r60, %r56, 3399;
	setp.lt.u32 	%p15, %r59, %r60;
	xor.b32  	%r61, %r60, 2147483647;
	neg.s32 	%r62, %r60;
	selp.b32 	%r63, %r61, %r62, %p15;
	add.s32 	%r64, %r59, %r63;
	add.s32 	%r65, %r64, -1;
	cvt.rn.f32.u32 	%f4, %r65;
	mul.f32 	%f5, %f4, 0f30000000;
	fma.rn.f32 	%f6, %f5, 0f40000000, 0fBF800000;
	cvt.f64.f32 	%fd2, %f6;
	mul.wide.s32 	%rd51, %r12, 8;
	add.s64 	%rd52, %rd1, %rd51;
	st.global.f64 	[%rd52], %fd2;
$L__BB5_20:
	add.s32 	%r68, %r68, 1;
	setp.ne.s32 	%p16, %r68, %r17;
	@%p16 bra 	$L__BB5_12;
$L__BB5_21:
	ret;

}
	// .globl	_ZN3cub18CUB_300001_SM_10006detail9transform16transform_kernelINS2_10policy_hubILb1EN4cuda3std3__45tupleIJN6thrust24THRUST_300001_SM_1000_NS17counting_iteratorIjNSA_11use_defaultESC_SC_EEEEEE10policy1000El7RandGenNSA_6detail15normal_iteratorINSA_10device_ptrIdEEEEJSD_EEEvT0_iT1_T2_DpNS2_10kernel_argIT3_EE
.visible .entry _ZN3cub18CUB_300001_SM_10006detail9transform16transform_kernelINS2_10policy_hubILb1EN4cuda3std3__45tupleIJN6thrust24THRUST_300001_SM_1000_NS17counting_iteratorIjNSA_11use_defaultESC_SC_EEEEEE10policy1000El7RandGenNSA_6detail15normal_iteratorINSA_10device_ptrIdEEEEJSD_EEEvT0_iT1_T2_DpNS2_10kernel_argIT3_EE(
	.param .u64 _ZN3cub18CUB_300001_SM_10006detail9transform16transform_kernelINS2_10policy_hubILb1EN4cuda3std3__45tupleIJN6thrust24THRUST_300001_SM_1000_NS17counting_iteratorIjNSA_11use_defaultESC_SC_EEEEEE10policy1000El7RandGenNSA_6detail15normal_iteratorINSA_10device_ptrIdEEEEJSD_EEEvT0_iT1_T2_DpNS2_10kernel_argIT3_EE_param_0,
	.param .u32 _ZN3cub18CUB_300001_SM_10006detail9transform16transform_kernelINS2_10policy_hubILb1EN4cuda3std3__45tupleIJN6thrust24THRUST_300001_SM_1000_NS17counting_iteratorIjNSA_11use_defaultESC_SC_EEEEEE10policy1000El7RandGenNSA_6detail15normal_iteratorINSA_10device_ptrIdEEEEJSD_EEEvT0_iT1_T2_DpNS2_10kernel_argIT3_EE_param_1,
	.param .align 1 .b8 _ZN3cub18CUB_300001_SM_10006detail9transform16transform_kernelINS2_10policy_hubILb1EN4cuda3std3__45tupleIJN6thrust24THRUST_300001_SM_1000_NS17counting_iteratorIjNSA_11use_defaultESC_SC_EEEEEE10policy1000El7RandGenNSA_6detail15normal_iteratorINSA_10device_ptrIdEEEEJSD_EEEvT0_iT1_T2_DpNS2_10kernel_argIT3_EE_param_2[1],
	.param .align 8 .b8 _ZN3cub18CUB_300001_SM_10006detail9transform16transform_kernelINS2_10policy_hubILb1EN4cuda3std3__45tupleIJN6thrust24THRUST_300001_SM_1000_NS17counting_iteratorIjNSA_11use_defaultESC_SC_EEEEEE10policy1000El7RandGenNSA_6detail15normal_iteratorINSA_10device_ptrIdEEEEJSD_EEEvT0_iT1_T2_DpNS2_10kernel_argIT3_EE_param_3[8],
	.param .align 8 .b8 _ZN3cub18CUB_300001_SM_10006detail9transform16transform_kernelINS2_10policy_hubILb1EN4cuda3std3__45tupleIJN6thrust24THRUST_300001_SM_1000_NS17counting_iteratorIjNSA_11use_defaultESC_SC_EEEEEE10policy1000El7RandGenNSA_6detail15normal_iteratorINSA_10device_ptrIdEEEEJSD_EEEvT0_iT1_T2_DpNS2_10kernel_argIT3_EE_param_4[16]
)
.maxntid 128
{
	.reg .pred 	%p<17>;
	.reg .b32 	%r<68>;
	.reg .b32 	%f<7>;
	.reg .b64 	%rd<67>;
	.reg .b64 	%fd<3>;

	ld.param.u32 	%r18, [_ZN3cub18CUB_300001_SM_10006detail9transform16transform_kernelINS2_10policy_hubILb1EN4cuda3std3__45tupleIJN6thrust24THRUST_300001_SM_1000_NS17counting_iteratorIjNSA_11use_defaultESC_SC_EEEEEE10policy1000El7RandGenNSA_6detail15normal_iteratorINSA_10device_ptrIdEEEEJSD_EEEvT0_iT1_T2_DpNS2_10kernel_argIT3_EE_param_4];
	ld.param.u64 	%rd18, [_ZN3cub18CUB_300001_SM_10006detail9transform16transform_kernelINS2_10policy_hubILb1EN4cuda3std3__45tupleIJN6thrust24THRUST_300001_SM_1000_NS17counting_iteratorIjNSA_11use_defaultESC_SC_EEEEEE10policy1000El7RandGenNSA_6detail15normal_iteratorINSA_10device_ptrIdEEEEJSD_EEEvT0_iT1_T2_DpNS2_10kernel_argIT3_EE_param_0];
	ld.param.u64 	%rd19, [_ZN3cub18CUB_300001_SM_10006detail9transform16transform_kernelINS2_10policy_hubILb1EN4cuda3std3__45tupleIJN6thrust24THRUST_300001_SM_1000_NS17counting_iteratorIjNSA_11use_defaultESC_SC_EEEEEE10policy1000El7RandGenNSA_6detail15normal_iteratorINSA_10device_ptrIdEEEEJSD_EEEvT0_iT1_T2_DpNS2_10kernel_argIT3_EE_param_3];
	ld.param.u32 	%r17, [_ZN3cub18CUB_300001_SM_10006detail9transform16transform_kernelINS2_10policy_hubILb1EN4cuda3std3__45tupleIJN6thrust24THRUST_300001_SM_1000_NS17counting_iteratorIjNSA_11use_defaultESC_SC_EEEEEE10policy1000El7RandGenNSA_6detail15normal_iteratorINSA_10device_ptrIdEEEEJSD_EEEvT0_iT1_T2_DpNS2_10kernel_argIT3_EE_param_1];
	cvta.to.global.u64 	%rd20, %rd19;
	shl.b32 	%r19, %r17, 7;
	mov.u32 	%r20, %ctaid.x;
	cvt.u64.u32 	%rd21, %r20;
	cvt.s64.s32 	%rd22, %r19;
	mul.lo.s64 	%rd23, %rd22, %rd21;
	sub.s64 	%rd24, %rd18, %rd23;
	min.s64 	%rd25, %rd24, %rd22;
	cvt.u32.u64 	%r1, %rd25;
	cvt.u32.u64 	%r21, %rd23;
	add.s32 	%r2, %r18, %r21;
	shl.b64 	%rd26, %rd23, 3;
	add.s64 	%rd1, %rd20, %rd26;
	setp.eq.s32 	%p1, %r19, %r1;
	@%p1 bra 	$L__BB6_12;
	setp.lt.s32 	%p2, %r17, 1;
	@%p2 bra 	$L__BB6_21;
	mov.b32 	%r66, 0;
	mov.u32 	%r3, %tid.x;
$L__BB6_3:
	shl.b32 	%r23, %r66, 7;
	add.s32 	%r12, %r23, %r3;
	setp.ge.s32 	%p3, %r12, %r1;
	@%p3 bra 	$L__BB6_11;
	add.s32 	%r13, %r12, %r2;
	setp.eq.s32 	%p4, %r13, 0;
	mov.b32 	%r67, 1;
	@%p4 bra 	$L__BB6_10;
	cvt.u64.u32 	%rd64, %r13;
	mov.b64 	%rd65, 48271;
	mov.b64 	%rd66, 1;
$L__BB6_6:
	and.b64  	%rd29, %rd64, 1;
	setp.eq.b64 	%p5, %rd29, 1;
	not.pred 	%p6, %p5;
	@%p6 bra 	$L__BB6_8;
	mul.lo.s64 	%rd30, %rd66, %rd65;
	mul.hi.u64 	%rd31, %rd30, 8589934597;
	sub.s64 	%rd32, %rd30, %rd31;
	shr.u64 	%rd33, %rd32, 1;
	add.s64 	%rd34, %rd33, %rd31;
	shr.u64 	%rd35, %rd34, 30;
	mul.lo.s64 	%rd36, %rd35, 2147483647;
	sub.s64 	%rd66, %rd30, %rd36;
$L__BB6_8:
	shr.u64 	%rd16, %rd64, 1;
	mul.lo.s64 	%rd37, %rd65, %rd65;
	mul.hi.u64 	%rd38, %rd37, -9223372032559808509;
	shr.u64 	%rd39, %rd38, 30;
	mul.lo.s64 	%rd40, %rd39, 2147483647;
	sub.s64 	%rd65, %rd37, %rd40;
	setp.gt.u64 	%p7, %rd64, 1;
	mov.u64 	%rd64, %rd16;
	@%p7 bra 	$L__BB6_6;
	cvt.u32.u64 	%r25, %rd66;
	mul.hi.u32 	%r26, %r25, 3;
	sub.s32 	%r27, %r25, %r26;
	shr.u32 	%r28, %r27, 1;
	add.s32 	%r29, %r28, %r26;
	shr.u32 	%r30, %r29, 30;
	mul.lo.s32 	%r31, %r30, 2147483647;
	sub.s32 	%r67, %r25, %r31;
$L__BB6_10:
	mul.hi.u32 	%r32, %r67, -1131474031;
	shr.u32 	%r33, %r32, 15;
	mul.lo.s32 	%r34, %r33, 44488;
	sub.s32 	%r35, %r67, %r34;
	mul.lo.s32 	%r36, %r35, 48271;
	mul.lo.s32 	%r37, %r33, 3399;
	setp.lt.u32 	%p8, %r36, %r37;
	xor.b32  	%r38, %r37, 2147483647;
	neg.s32 	%r39, %r37;
	selp.b32 	%r40, %r38, %r39, %p8;
	add.s32 	%r41, %r36, %r40;
	add.s32 	%r42, %r41, -1;
	cvt.rn.f32.u32 	%f1, %r42;
	mul.f32 	%f2, %f1, 0f30000000;
	fma.rn.f32 	%f3, %f2, 0f40000000, 0fBF800000;
	cvt.f64.f32 	%fd1, %f3;
	mul.wide.s32 	%rd41, %r12, 8;
	add.s64 	%rd42, %rd1, %rd41;
	st.global.f64 	[%rd42], %fd1;
$L__BB6_11:
	add.s32 	%r66, %r66, 1;
	setp.ne.s32 	%p9, %r66, %r17;
	@%p9 bra 	$L__BB6_3;
	bra.uni 	$L__BB6_21;
$L__BB6_12:
	setp.lt.s32 	%p10, %r17, 1;
	@%p10 bra 	$L__BB6_21;
	mov.b32 	%r64, 0;
	mov.u32 	%r4, %tid.x;
$L__BB6_14:
	shl.b32 	%r45, %r64, 7;
	add.s32 	%r6, %r45, %r4;
	add.s32 	%r7, %r6, %r2;
	setp.eq.s32 	%p11, %r7, 0;
	mov.b32 	%r65, 1;
	@%p11 bra 	$L__BB6_20;
	cvt.u64.u32 	%rd60, %r7;
	mov.b64 	%rd61, 48271;
	mov.b64 	%rd62, 1;
$L__BB6_16:
	and.b64  	%rd45, %rd60, 1;
	setp.eq.b64 	%p12, %rd45, 1;
	not.pred 	%p13, %p12;
	@%p13 bra 	$L__BB6_18;
	mul.lo.s64 	%rd46, %rd62, %rd61;
	mul.hi.u64 	%rd47, %rd46, 8589934597;
	sub.s64 	%rd48, %rd46, %rd47;
	shr.u64 	%rd49, %rd48, 1;
	add.s64 	%rd50, %rd49, %rd47;
	shr.u64 	%rd51, %rd50, 30;
	mul.lo.s64 	%rd52, %rd51, 2147483647;
	sub.s64 	%rd62, %rd46, %rd52;
$L__BB6_18:
	shr.u64 	%rd8, %rd60, 1;
	mul.lo.s64 	%rd53, %rd61, %rd61;
	mul.hi.u64 	%rd54, %rd53, -9223372032559808509;
	shr.u64 	%rd55, %rd54, 30;
	mul.lo.s64 	%rd56, %rd55, 2147483647;
	sub.s64 	%rd61, %rd53, %rd56;
	setp.gt.u64 	%p14, %rd60, 1;
	mov.u64 	%rd60, %rd8;
	@%p14 bra 	$L__BB6_16;
	cvt.u32.u64 	%r46, %rd62;
	mul.hi.u32 	%r47, %r46, 3;
	sub.s32 	%r48, %r46, %r47;
	shr.u32 	%r49, %r48, 1;
	add.s32 	%r50, %r49, %r47;
	shr.u32 	%r51, %r50, 30;
	mul.lo.s32 	%r52, %r51, 2147483647;
	sub.s32 	%r65, %r46, %r52;
$L__BB6_20:
	mul.hi.u32 	%r53, %r65, -1131474031;
	shr.u32 	%r54, %r53, 15;
	mul.lo.s32 	%r55, %r54, 44488;
	sub.s32 	%r56, %r65, %r55;
	mul.lo.s32 	%r57, %r56, 48271;
	mul.lo.s32 	%r58, %r54, 3399;
	setp.lt.u32 	%p15, %r57, %r58;
	xor.b32  	%r59, %r58, 2147483647;
	neg.s32 	%r60, %r58;
	selp.b32 	%r61, %r59, %r60, %p15;
	add.s32 	%r62, %r57, %r61;
	add.s32 	%r63, %r62, -1;
	cvt.rn.f32.u32 	%f4, %r63;
	mul.f32 	%f5, %f4, 0f30000000;
	fma.rn.f32 	%f6, %f5, 0f40000000, 0fBF800000;
	cvt.f64.f32 	%fd2, %f6;
	mul.wide.s32 	%rd57, %r6, 8;
	add.s64 	%rd58, %rd1, %rd57;
	st.global.f64 	[%rd58], %fd2;
	add.s32 	%r64, %r64, 1;
	setp.eq.s32 	%p16, %r64, %r17;
	@%p16 bra 	$L__BB6_21;
	bra.uni 	$L__BB6_14;
$L__BB6_21:
	ret;

}
	// .globl	_ZN3cub18CUB_300001_SM_10006detail6reduce28DeviceReduceSingleTileKernelINS2_10policy_hubIdjN4cuda3std3__44plusIdEEE10Policy1000EN6thrust24THRUST_300001_SM_1000_NS6detail15normal_iteratorINSD_10device_ptrIdEEEEPdjS9_ddNS7_10__identityEEEvT0_T1_T2_T3_T4_T6_
.visible .entry _ZN3cub18CUB_300001_SM_10006detail6reduce28DeviceReduceSingleTileKernelINS2_10policy_hubIdjN4cuda3std3__44plusIdEEE10Policy1000EN6thrust24THRUST_300001_SM_1000_NS6detail15normal_iteratorINSD_10device_ptrIdEEEEPdjS9_ddNS7_10__identityEEEvT0_T1_T2_T3_T4_T6_(
	.param .align 8 .b8 _ZN3cub18CUB_300001_SM_10006detail6reduce28DeviceReduceSingleTileKernelINS2_10policy_hubIdjN4cuda3std3__44plusIdEEE10Policy1000EN6thrust24THRUST_300001_SM_1000_NS6detail15normal_iteratorINSD_10device_ptrIdEEEEPdjS9_ddNS7_10__identityEEEvT0_T1_T2_T3_T4_T6__param_0[8],
	.param .u64 .ptr .align 1 _ZN3cub18CUB_300001_SM_10006detail6reduce28DeviceReduceSingleTileKernelINS2_10policy_hubIdjN4cuda3std3__44plusIdEEE10Policy1000EN6thrust24THRUST_300001_SM_1000_NS6detail15normal_iteratorINSD_10device_ptrIdEEEEPdjS9_ddNS7_10__identityEEEvT0_T1_T2_T3_T4_T6__param_1,
	.param .u32 _ZN3cub18CUB_300001_SM_10006detail6reduce28DeviceReduceSingleTileKernelINS2_10policy_hubIdjN4cuda3std3__44plusIdEEE10Policy1000EN6thrust24THRUST_300001_SM_1000_NS6detail15normal_iteratorINSD_10device_ptrIdEEEEPdjS9_ddNS7_10__identityEEEvT0_T1_T2_T3_T4_T6__param_2,
	.param .align 1 .b8 _ZN3cub18CUB_300001_SM_10006detail6reduce28DeviceReduceSingleTileKernelINS2_10policy_hubIdjN4cuda3std3__44plusIdEEE10Policy1000EN6thrust24THRUST_300001_SM_1000_NS6detail15normal_iteratorINSD_10device_ptrIdEEEEPdjS9_ddNS7_10__identityEEEvT0_T1_T2_T3_T4_T6__param_3[1],
	.param .f64 _ZN3cub18CUB_300001_SM_10006detail6reduce28DeviceReduceSingleTileKernelINS2_10policy_hubIdjN4cuda3std3__44plusIdEEE10Policy1000EN6thrust24THRUST_300001_SM_1000_NS6detail15normal_iteratorINSD_10device_ptrIdEEEEPdjS9_ddNS7_10__identityEEEvT0_T1_T2_T3_T4_T6__param_4,
	.param .align 1 .b8 _ZN3cub18CUB_300001_SM_10006detail6reduce28DeviceReduceSingleTileKernelINS2_10policy_hubIdjN4cuda3std3__44plusIdEEE10Policy1000EN6thrust24THRUST_300001_SM_1000_NS6detail15normal_iteratorINSD_10device_ptrIdEEEEPdjS9_ddNS7_10__identityEEEvT0_T1_T2_T3_T4_T6__param_5[1]
)
.maxntid 640
.minnctapersm 1
{
	.reg .pred 	%p<71>;
	.reg .b32 	%r<288>;
	.reg .b64 	%rd<114>;
	.reg .b64 	%fd<380>;
	// demoted variable
	.shared .align 8 .b8 _ZZN3cub18CUB_300001_SM_10006detail6reduce28DeviceReduceSingleTileKernelINS2_10policy_hubIdjN4cuda3std3__44plusIdEEE10Policy1000EN6thrust24THRUST_300001_SM_1000_NS6detail15normal_iteratorINSD_10device_ptrIdEEEEPdjS9_ddNS7_10__identityEEEvT0_T1_T2_T3_T4_T6_E12temp_storage[192];
	ld.param.u64 	%rd9, [_ZN3cub18CUB_300001_SM_10006detail6reduce28DeviceReduceSingleTileKernelINS2_10policy_hubIdjN4cuda3std3__44plusIdEEE10Policy1000EN6thrust24THRUST_300001_SM_1000_NS6detail15normal_iteratorINSD_10device_ptrIdEEEEPdjS9_ddNS7_10__identityEEEvT0_T1_T2_T3_T4_T6__param_0];
	ld.param.u64 	%rd10, [_ZN3cub18CUB_300001_SM_10006detail6reduce28DeviceReduceSingleTileKernelINS2_10policy_hubIdjN4cuda3std3__44plusIdEEE10Policy1000EN6thrust24THRUST_300001_SM_1000_NS6detail15normal_iteratorINSD_10device_ptrIdEEEEPdjS9_ddNS7_10__identityEEEvT0_T1_T2_T3_T4_T6__param_1];
	ld.param.u32 	%r51, [_ZN3cub18CUB_300001_SM_10006detail6reduce28DeviceReduceSingleTileKernelINS2_10policy_hubIdjN4cuda3std3__44plusIdEEE10Policy1000EN6thrust24THRUST_300001_SM_1000_NS6detail15normal_iteratorINSD_10device_ptrIdEEEEPdjS9_ddNS7_10__identityEEEvT0_T1_T2_T3_T4_T6__param_2];
	ld.param.f64 	%fd42, [_ZN3cub18CUB_300001_SM_10006detail6reduce28DeviceReduceSingleTileKernelINS2_10policy_hubIdjN4cuda3std3__44plusIdEEE10Policy1000EN6thrust24THRUST_300001_SM_1000_NS6detail15normal_iteratorINSD_10device_ptrIdEEEEPdjS9_ddNS7_10__identityEEEvT0_T1_T2_T3_T4_T6__param_4];
	cvta.to.global.u64 	%rd1, %rd10;
	setp.ne.s32 	%p1, %r51, 0;
	@%p1 bra 	$L__BB7_3;
	mov.u32 	%r270, %tid.x;
	setp.ne.s32 	%p70, %r270, 0;
	@%p70 bra 	$L__BB7_52;
	st.global.f64 	[%rd1], %fd42;
	bra.uni 	$L__BB7_52;
$L__BB7_3:
	cvta.to.global.u64 	%rd2, %rd9;
	setp.gt.u32 	%p2, %r51, 5119;
	@%p2 bra 	$L__BB7_28;
	mov.u32 	%r1, %tid.x;
	setp.ge.u32 	%p24, %r1, %r51;
	mov.f64 	%fd367, 0d0000000000000000;
	mov.u32 	%r274, %r1;
	@%p24 bra 	$L__BB7_6;
	mul.wide.u32 	%rd83, %r1, 8;
	add.s64 	%rd84, %rd2, %rd83;
	ld.global.f64 	%fd367, [%rd84];
	add.s32 	%r274, %r1, 640;
$L__BB7_6:
	setp.ge.u32 	%p25, %r274, %r51;
	@%p25 bra 	$L__BB7_19;
	not.b32 	%r146, %r274;
	add.s32 	%r147, %r51, %r146;
	mul.hi.u32 	%r148, %r147, -858993459;
	shr.u32 	%r149, %r148, 9;
	add.s32 	%r4, %r149, 1;
	and.b32  	%r5, %r4, 15;
	setp.lt.u32 	%p26, %r147, 9600;
	@%p26 bra 	$L__BB7_10;
	and.b32  	%r150, %r4, 16777200;
	neg.s32 	%r272, %r150;
	mul.wide.u32 	%rd85, %r274, 8;
	add.s64 	%rd86, %rd85, %rd2;
	add.s64 	%rd112, %rd86, 40960;
$L__BB7_9:
	.pragma "nounroll";
	ld.global.f64 	%fd181, [%rd112+-40960];
	add.f64 	%fd182, %fd367, %fd181;
	ld.global.f64 	%fd183, [%rd112+-35840];
	add.f64 	%fd184, %fd182, %fd183;
	ld.global.f64 	%fd185, [%rd112+-30720];
	add.f64 	%fd186, %fd184, %fd185;
	ld.global.f64 	%fd187, [%rd112+-25600];
	add.f64 	%fd188, %fd186, %fd187;
	ld.global.f64 	%fd189, [%rd112+-20480];
	add.f64 	%fd190, %fd188, %fd189;
	ld.global.f64 	%fd191, [%rd112+-15360];
	add.f64 	%fd192, %fd190, %fd191;
	ld.global.f64 	%fd193, [%rd112+-10240];
	add.f64 	%fd194, %fd192, %fd193;
	ld.global.f64 	%fd195, [%rd112+-5120];
	add.f64 	%fd196, %fd194, %fd195;
	ld.global.f64 	%fd197, [%rd112];
	add.f64 	%fd198, %fd196, %fd197;
	ld.global.f64 	%fd199, [%rd112+5120];
	add.f64 	%fd200, %fd198, %fd199;
	ld.global.f64 	%fd201, [%rd112+10240];
	add.f64 	%fd202, %fd200, %fd201;
	ld.global.f64 	%fd203, [%rd112+15360];
	add.f64 	%fd204, %fd202, %fd203;
	ld.global.f64 	%fd205, [%rd112+20480];
	add.f64 	%fd206, %fd204, %fd205;
	ld.global.f64 	%fd207, [%rd112+25600];
	add.f64 	%fd208, %fd206, %fd207;
	ld.global.f64 	%fd209, [%rd112+30720];
	add.f64 	%fd210, %fd208, %fd209;
	ld.global.f64 	%fd211, [%rd112+35840];
	add.f64 	%fd367, %fd210, %fd211;
	add.s32 	%r274, %r274, 10240;
	add.s32 	%r272, %r272, 16;
	add.s64 	%rd112, %rd112, 81920;
	setp.ne.s32 	%p27, %r272, 0;
	@%p27 bra 	$L__BB7_9;
$L__BB7_10:
	setp.eq.s32 	%p28, %r5, 0;
	@%p28 bra 	$L__BB7_19;
	and.b32  	%r12, %r4, 7;
	setp.lt.u32 	%p29, %r5, 8;
	@%p29 bra 	$L__BB7_13;
	mul.wide.u32 	%rd87, %r274, 8;
	add.s64 	%rd88, %rd2, %rd87;
	ld.global.f64 	%fd213, [%rd88];
	add.f64 	%fd214, %fd367, %fd213;
	ld.global.f64 	%fd215, [%rd88+5120];
	add.f64 	%fd216, %fd214, %fd215;
	ld.global.f64 	%fd217, [%rd88+10240];
	add.f64 	%fd218, %fd216, %fd217;
	ld.global.f64 	%fd219, [%rd88+15360];
	add.f64 	%fd220, %fd218, %fd219;
	ld.global.f64 	%fd221, [%rd88+20480];
	add.f64 	%fd222, %fd220, %fd221;
	ld.global.f64 	%fd223, [%rd88+25600];
	add.f64 	%fd224, %fd222, %fd223;
	ld.global.f64 	%fd225, [%rd88+30720];
	add.f64 	%fd226, %fd224, %fd225;
	ld.global.f64 	%fd227, [%rd88+35840];
	add.f64 	%fd367, %fd226, %fd227;
	add.s32 	%r274, %r274, 5120;
$L__BB7_13:
	setp.eq.s32 	%p30, %r12, 0;
	@%p30 bra 	$L__BB7_19;
	and.b32  	%r15, %r4, 3;
	setp.lt.u32 	%p31, %r12, 4;
	@%p31 bra 	$L__BB7_16;
	mul.wide.u32 	%rd89, %r274, 8;
	add.s64 	%rd90, %rd2, %rd89;
	ld.global.f64 	%fd229, [%rd90];
	add.f64 	%fd230, %fd367, %fd229;
	ld.global.f64 	%fd231, [%rd90+5120];
	add.f64 	%fd232, %fd230, %fd231;
	ld.global.f64 	%fd233, [%rd90+10240];
	add.f64 	%fd234, %fd232, %fd233;
	ld.global.f64 	%fd235, [%rd90+15360];
	add.f64 	%fd367, %fd234, %fd235;
	add.s32 	%r274, %r274, 2560;
$L__BB7_16:
	setp.eq.s32 	%p32, %r15, 0;
	@%p32 bra 	$L__BB7_19;
	mul.wide.u32 	%rd91, %r274, 8;
	add.s64 	%rd113, %rd2, %rd91;
	neg.s32 	%r277, %r15;
$L__BB7_18:
	.pragma "nounroll";
	ld.global.f64 	%fd236, [%rd113];
	add.f64 	%fd367, %fd367, %fd236;
	add.s64 	%rd113, %rd113, 5120;
	add.s32 	%r277, %r277, 1;
	setp.ne.s32 	%p33, %r277, 0;
	@%p33 bra 	$L__BB7_18;
$L__BB7_19:
	setp.lt.u32 	%p34, %r51, 640;
	@%p34 bra 	$L__BB7_24;
	// begin inline asm
	mov.u32 %r214, %laneid;
	// end inline asm
	mov.b64 	%rd102, %fd367;
	mov.b64 	{%r216, %r221}, %rd102;
	mov.b32 	%r222, 1;
	mov.b32 	%r263, 31;
	mov.b32 	%r264, -1;
	// begin inline asm
	shfl.sync.down.b32 %r215, %r216, %r222, %r263, %r264;
	// end inline asm
	// begin inline asm
	shfl.sync.down.b32 %r220, %r221, %r222, %r263, %r264;
	// end inline asm
	mov.b64 	%rd103, {%r215, %r220};
	mov.b64 	%fd307, %rd103;
	setp.gt.s32 	%p62, %r214, 30;
	add.f64 	%fd308, %fd367, %fd307;
	selp.f64 	%fd309, %fd367, %fd308, %p62;
	mov.b64 	%rd104, %fd309;
	mov.b64 	{%r226, %r231}, %rd104;
	mov.b32 	%r232, 2;
	// begin inline asm
	shfl.sync.down.b32 %r225, %r226, %r232, %r263, %r264;
	// end inline asm
	// begin inline asm
	shfl.sync.down.b32 %r230, %r231, %r232, %r263, %r264;
	// end inline asm
	mov.b64 	%rd105, {%r225, %r230};
	mov.b64 	%fd310, %rd105;
	setp.gt.s32 	%p63, %r214, 29;
	add.f64 	%fd311, %fd309, %fd310;
	selp.f64 	%fd312, %fd309, %fd311, %p63;
	mov.b64 	%rd106, %fd312;
	mov.b64 	{%r236, %r241}, %rd106;
	mov.b32 	%r242, 4;
	// begin inline asm
	shfl.sync.down.b32 %r235, %r236, %r242, %r263, %r264;
	// end inline asm
	// begin inline asm
	shfl.sync.down.b32 %r240, %r241, %r242, %r263, %r264;
	// end inline asm
	mov.b64 	%rd107, {%r235, %r240};
	mov.b64 	%fd313, %rd107;
	setp.gt.s32 	%p64, %r214, 27;
	add.f64 	%fd314, %fd312, %fd313;
	selp.f64 	%fd315, %fd312, %fd314, %p64;
	mov.b64 	%rd108, %fd315;
	mov.b64 	{%r246, %r251}, %rd108;
	mov.b32 	%r252, 8;
	// begin inline asm
	shfl.sync.down.b32 %r245, %r246, %r252, %r263, %r264;
	// end inline asm
	// begin inline asm
	shfl.sync.down.b32 %r250, %r251, %r252, %r263, %r264;
	// end inline asm
	mov.b64 	%rd109, {%r245, %r250};
	mov.b64 	%fd316, %rd109;
	setp.gt.s32 	%p65, %r214, 23;
	add.f64 	%fd317, %fd315, %fd316;
	selp.f64 	%fd318, %fd315, %fd317, %p65;
	mov.b64 	%rd110, %fd318;
	mov.b64 	{%r256, %r261}, %rd110;
	mov.b32 	%r262, 16;
	// begin inline asm
	shfl.sync.down.b32 %r255, %r256, %r262, %r263, %r264;
	// end inline asm
	// begin inline asm
	shfl.sync.down.b32 %r260, %r261, %r262, %r263, %r264;
	// end inline asm
	mov.b64 	%rd111, {%r255, %r260};
	mov.b64 	%fd319, %rd111;
	setp.gt.s32 	%p66, %r214, 15;
	add.f64 	%fd16, %fd318, %fd319;
	selp.f64 	%fd379, %fd318, %fd16, %p66;
	setp.ne.s32 	%p67, %r214, 0;
	@%p67 bra 	$L__BB7_22;
	shr.u32 	%r265, %r1, 2;
	and.b32  	%r266, %r265, 248;
	mov.u32 	%r267, _ZZN3cub18CUB_300001_SM_10006detail6reduce28DeviceReduceSingleTileKernelINS2_10policy_hubIdjN4cuda3std3__44plusIdEEE10Policy1000EN6thrust24THRUST_300001_SM_1000_NS6detail15normal_iteratorINSD_10device_ptrIdEEEEPdjS9_ddNS7_10__identityEEEvT0_T1_T2_T3_T4_T6_E12temp_storage;
	add.s32 	%r268, %r267, %r266;
	st.shared.f64 	[%r268+24], %fd16;
$L__BB7_22:
	bar.sync 	0;
	setp.ne.s32 	%p68, %r1, 0;
	@%p68 bra 	$L__BB7_50;
	ld.shared.f64 	%fd320, [_ZZN3cub18CUB_300001_SM_10006detail6reduce28DeviceReduceSingleTileKernelINS2_10policy_hubIdjN4cuda3std3__44plusIdEEE10Policy1000EN6thrust24THRUST_300001_SM_1000_NS6detail15normal_iteratorINSD_10device_ptrIdEEEEPdjS9_ddNS7_10__identityEEEvT0_T1_T2_T3_T4_T6_E12temp_storage+32];
	add.f64 	%fd321, %fd379, %fd320;
	ld.shared.f64 	%fd322, [_ZZN3cub18CUB_300001_SM_10006detail6reduce28DeviceReduceSingleTileKernelINS2_10policy_hubIdjN4cuda3std3__44plusIdEEE10Policy1000EN6thrust24THRUST_300001_SM_1000_NS6detail15normal_iteratorINSD_10device_ptrIdEEEEPdjS9_ddNS7_10__identityEEEvT0_T1_T2_T3_T4_T6_E12temp_storage+40];
	add.f64 	%fd323, %fd321, %fd322;
	ld.shared.f64 	%fd324, [_ZZN3cub18CUB_300001_SM_10006detail6reduce28DeviceReduceSingleTileKernelINS2_10policy_hubIdjN4cuda3std3__44plusIdEEE10Policy1000EN6thrust24THRUST_300001_SM_1000_NS6detail15normal_iteratorINSD_10device_ptrIdEEEEPdjS9_ddNS7_10__identityEEEvT0_T1_T2_T3_T4_T6_E12temp_storage+48];
	add.f64 	%fd325, %fd323, %fd324;
	ld.shared.f64 	%fd326, [_ZZN3cub18CUB_300001_SM_10006detail6reduce28DeviceReduceSingleTileKernelINS2_10policy_hubIdjN4cuda3std3__44plusIdEEE10Policy1000EN6thrust24THRUST_300001_SM_1000_NS6detail15normal_iteratorINSD_10device_ptrIdEEEEPdjS9_ddNS7_10__identityEEEvT0_T1_T2_T3_T4_T6_E12temp_storage+56];
	add.f64 	%fd327, %fd325, %fd326;
	ld.shared.f64 	%fd328, [_ZZN3cub18CUB_300001_SM_10006detail6reduce28DeviceReduceSingleTileKernelINS2_10policy_hubIdjN4cuda3std3__44plusIdEEE10Policy1000EN6thrust24THRUST_300001_SM_1000_NS6detail15normal_iteratorINSD_10device_ptrIdEEEEPdjS9_ddNS7_10__identityEEEvT0_T1_T2_T3_T4_T6_E12temp_storage+64];
	add.f64 	%fd329, %fd327, %fd328;
	ld.shared.f64 	%fd330, [_ZZN3cub18CUB_300001_SM_10006detail6reduce28DeviceReduceSingleTileKernelINS2_10policy_hubIdjN4cuda3std3__44plusIdEEE10Policy1000EN6thrust24THRUST_300001_SM_1000_NS6detail15normal_iteratorINSD_10device_ptrIdEEEEPdjS9_ddNS7_10__identityEEEvT0_T1_T2_T3_T4_T6_E12temp_storage+72];
	add.f64 	%fd331, %fd329, %fd330;
	ld.shared.f64 	%fd332, [_ZZN3cub18CUB_300001_SM_10006detail6reduce28DeviceReduceSingleTileKernelINS2_10policy_hubIdjN4cuda3std3__44plusIdEEE10Policy1000EN6thrust24THRUST_300001_SM_1000_NS6detail15normal_iteratorINSD_10device_ptrIdEEEEPdjS9_ddNS7_10__identityEEEvT0_T1_T2_T3_T4_T6_E12temp_storage+80];
	add.f64 	%fd333, %fd331, %fd332;
	ld.shared.f64 	%fd334, [_ZZN3cub18CUB_300001_SM_10006detail6reduce28DeviceReduceSingleTileKernelINS2_10policy_hubIdjN4cuda3std3__44plusIdEEE10Policy1000EN6thrust24THRUST_300001_SM_1000_NS6detail15normal_iteratorINSD_10device_ptrIdEEEEPdjS9_ddNS7_10__identityEEEvT0_T1_T2_T3_T4_T6_E12temp_storage+88];
	add.f64 	%fd335, %fd333, %fd334;
	ld.shared.f64 	%fd336, [_ZZN3cub18CUB_300001_SM_10006detail6reduce28DeviceReduceSingleTileKernelINS2_10policy_hubIdjN4cuda3std3__44plusIdEEE10Policy1000EN6thrust24THRUST_300001_SM_1000_NS6detail15normal_iteratorINSD_10device_ptrIdEEEEPdjS9_ddNS7_10__identityEEEvT0_T1_T2_T3_T4_T6_E12temp_storage+96];
	add.f64 	%fd337, %fd335, %fd336;
	ld.shared.f64 	%fd338, [_ZZN3cub18CUB_300001_SM_10006detail6reduce28DeviceReduceSingleTileKernelINS2_10policy_hubIdjN4cuda3std3__44plusIdEEE10Policy1000EN6thrust24THRUST_300001_SM_1000_NS6detail15normal_iteratorINSD_10device_ptrIdEEEEPdjS9_ddNS7_10__identityEEEvT0_T1_T2_T3_T4_T6_E12temp_storage+104];
	add.f64 	%fd339, %fd337, %fd338;
	ld.shared.f64 	%fd340, [_ZZN3cub18CUB_300001_SM_10006detail6reduce28DeviceReduceSingleTileKernelINS2_10policy_hubIdjN4cuda3std3__44plusIdEEE10Policy1000EN6thrust24THRUST_300001_SM_1000_NS6detail15normal_iteratorINSD_10device_ptrIdEEEEPdjS9_ddNS7_10__identityEEEvT0_T1_T2_T3_T4_T6_E12temp_storage+112];
	add.f64 	%fd341, %fd339, %fd340;
	ld.shared.f64 	%fd342, [_ZZN3cub18CUB_300001_SM_10006detail6reduce28DeviceReduceSingleTileKernelINS2_10policy_hubIdjN4cuda3std3__44plusIdEEE10Policy1000EN6thrust24THRUST_300001_SM_1000_NS6detail15normal_iteratorINSD_10device_ptrIdEEEEPdjS9_ddNS7_10__identityEEEvT0_T1_T2_T3_T4_T6_E12temp_storage+120];
	add.f64 	%fd343, %fd341, %fd342;
	ld.shared.f64 	%fd344, [_ZZN3cub18CUB_300001_SM_10006detail6reduce28DeviceReduceSingleTileKernelINS2_10policy_hubIdjN4cuda3std3__44plusIdEEE10Policy1000EN6thrust24THRUST_300001_SM_1000_NS6detail15normal_iteratorINSD_10device_ptrIdEEEEPdjS9_ddNS7_10__identityEEEvT0_T1_T2_T3_T4_T6_E12temp_storage+128];
	add.f64 	%fd345, %fd343, %fd344;
	ld.shared.f64 	%fd346, [_ZZN3cub18CUB_300001_SM_10006detail6reduce28DeviceReduceSingleTileKernelINS2_10policy_hubIdjN4cuda3std3__44plusIdEEE10Policy1000EN6thrust24THRUST_300001_SM_1000_NS6detail15normal_iteratorINSD_10device_ptrIdEEEEPdjS9_ddNS7_10__identityEEEvT0_T1_T2_T3_T4_T6_E12temp_storage+136];
	add.f64 	%fd347, %fd345, %fd346;
	ld.shared.f64 	%fd348, [_ZZN3cub18CUB_300001_SM_10006detail6reduce28DeviceReduceSingleTileKernelINS2_10policy_hubIdjN4cuda3std3__44plusIdEEE10Policy1000EN6thrust24THRUST_300001_SM_1000_NS6detail15normal_iteratorINSD_10device_ptrIdEEEEPdjS9_ddNS7_10__identityEEEvT0_T1_T2_T3_T4_T6_E12temp_storage+144];
	add.f64 	%fd349, %fd347, %fd348;
	ld.shared.f64 	%fd350, [_ZZN3cub18CUB_300001_SM_10006detail6reduce28DeviceReduceSingleTileKernelINS2_10policy_hubIdjN4cuda3std3__44plusIdEEE10Policy1000EN6thrust24THRUST_300001_SM_1000_NS6detail15normal_iteratorINSD_10device_ptrIdEEEEPdjS9_ddNS7_10__identityEEEvT0_T1_T2_T3_T4_T6_E12temp_storage+152];
	add.f64 	%fd351, %fd349, %fd350;
	ld.shared.f64 	%fd352, [_ZZN3cub18CUB_300001_SM_10006detail6reduce28DeviceReduceSingleTileKernelINS2_10policy_hubIdjN4cuda3std3__44plusIdEEE10Policy1000EN6thrust24THRUST_300001_SM_1000_NS6detail15normal_iteratorINSD_10device_ptrIdEEEEPdjS9_ddNS7_10__identityEEEvT0_T1_T2_T3_T4_T6_E12temp_storage+160];
	add.f64 	%fd353, %fd351, %fd352;
	ld.shared.f64 	%fd354, [_ZZN3cub18CUB_300001_SM_10006detail6reduce28DeviceReduceSingleTileKernelINS2_10policy_hubIdjN4cuda3std3__44plusIdEEE10Policy1000EN6thrust24THRUST_300001_SM_1000_NS6detail15normal_iteratorINSD_10device_ptrIdEEEEPdjS9_ddNS7_10__identityEEEvT0_T1_T2_T3_T4_T6_E12temp_storage+168];
	add.f64 	%fd355, %fd353, %fd354;
	ld.shared.f64 	%fd356, [_ZZN3cub18CUB_300001_SM_10006detail6reduce28DeviceReduceSingleTileKernelINS2_10policy_hubIdjN4cuda3std3__44plusIdEEE10Policy1000EN6thrust24THRUST_300001_SM_1000_NS6detail15normal_iteratorINSD_10device_ptrIdEEEEPdjS9_ddNS7_10__identityEEEvT0_T1_T2_T3_T4_T6_E12temp_storage+176];
	add.f64 	%fd379, %fd355, %fd356;
	bra.uni 	$L__BB7_50;
$L__BB7_24:
	// begin inline asm
	mov.u32 %r151, %laneid;
	// end inline asm
	and.b32  	%r202, %r1, 992;
	add.s32 	%r203, %r202, 32;
	setp.gt.u32 	%p35, %r203, %r51;
	not.b32 	%r204, %r202;
	add.s32 	%r205, %r51, %r204;
	selp.b32 	%r200, %r205, 31, %p35;
	mov.b64 	%rd92, %fd367;
	mov.b64 	{%r153, %r158}, %rd92;
	mov.b32 	%r159, 1;
	mov.b32 	%r201, -1;
	// begin inline asm
	shfl.sync.down.b32 %r152, %r153, %r159, %r200, %r201;
	// end inline asm
	// begin inline asm
	shfl.sync.down.b32 %r157, %r158, %r159, %r200, %r201;
	// end inline asm
	mov.b64 	%rd93, {%r152, %r157};
	mov.b64 	%fd237, %rd93;
	setp.lt.s32 	%p36, %r151, %r200;
	add.f64 	%fd238, %fd367, %fd237;
	selp.f64 	%fd239, %fd238, %fd367, %p36;
	mov.b64 	%rd94, %fd239;
	mov.b64 	{%r163, %r168}, %rd94;
	mov.b32 	%r169, 2;
	// begin inline asm
	shfl.sync.down.b32 %r162, %r163, %r169, %r200, %r201;
	// end inline asm
	// begin inline asm
	shfl.sync.down.b32 %r167, %r168, %r169, %r200, %r201;
	// end inline asm
	mov.b64 	%rd95, {%r162, %r167};
	mov.b64 	%fd240, %rd95;
	add.s32 	%r206, %r151, 2;
	setp.gt.s32 	%p37, %r206, %r200;
	add.f64 	%fd241, %fd239, %fd240;
	selp.f64 	%fd242, %fd239, %fd241, %p37;
	mov.b64 	%rd96, %fd242;
	mov.b64 	{%r173, %r178}, %rd96;
	mov.b32 	%r179, 4;
	// begin inline asm
	shfl.sync.down.b32 %r172, %r173, %r179, %r200, %r201;
	// end inline asm
	// begin inline asm
	shfl.sync.down.b32 %r177, %r178, %r179, %r200, %r201;
	// end inline asm
	mov.b64 	%rd97, {%r172, %r177};
	mov.b64 	%fd243, %rd97;
	add.s32 	%r207, %r151, 4;
	setp.gt.s32 	%p38, %r207, %r200;
	add.f64 	%fd244, %fd242, %fd243;
	selp.f64 	%fd245, %fd242, %fd244, %p38;
	mov.b64 	%rd98, %fd245;
	mov.b64 	{%r183, %r188}, %rd98;
	mov.b32 	%r189, 8;
	// begin inline asm
	shfl.sync.down.b32 %r182, %r183, %r189, %r200, %r201;
	// end inline asm
	// begin inline asm
	shfl.sync.down.b32 %r187, %r188, %r189, %r200, %r201;
	// end inline asm
	mov.b64 	%rd99, {%r182, %r187};
	mov.b64 	%fd246, %rd99;
	add.s32 	%r208, %r151, 8;
	setp.gt.s32 	%p39, %r208, %r200;
	add.f64 	%fd247, %fd245, %fd246;
	selp.f64 	%fd248, %fd245, %fd247, %p39;
	mov.b64 	%rd100, %fd248;
	mov.b64 	{%r193, %r198}, %rd100;
	mov.b32 	%r199, 16;
	// begin inline asm
	shfl.sync.down.b32 %r192, %r193, %r199, %r200, %r201;
	// end inline asm
	// begin inline asm
	shfl.sync.down.b32 %r197, %r198, %r199, %r200, %r201;
	// end inline asm
	mov.b64 	%rd101, {%r192, %r197};
	mov.b64 	%fd249, %rd101;
	add.s32 	%r209, %r151, 16;
	setp.gt.s32 	%p40, %r209, %r200;
	add.f64 	%fd250, %fd248, %fd249;
	selp.f64 	%fd379, %fd248, %fd250, %p40;
	setp.ne.s32 	%p41, %r151, 0;
	@%p41 bra 	$L__BB7_26;
	shr.u32 	%r210, %r1, 2;
	and.b32  	%r211, %r210, 248;
	mov.u32 	%r212, _ZZN3cub18CUB_300001_SM_10006detail6reduce28DeviceReduceSingleTileKernelINS2_10policy_hubIdjN4cuda3std3__44plusIdEEE10Policy1000EN6thrust24THRUST_300001_SM_1000_NS6detail15normal_iteratorINSD_10device_ptrIdEEEEPdjS9_ddNS7_10__identityEEEvT0_T1_T2_T3_T4_T6_E12temp_storage;
	add.s32 	%r213, %r212, %r211;
	st.shared.f64 	[%r213+24], %fd379;
$L__BB7_26:
	bar.sync 	0;
	setp.ne.s32 	%p42, %r1, 0;
	@%p42 bra 	$L__BB7_50;
	setp.gt.u32 	%p43, %r51, 32;
	ld.shared.f64 	%fd251, [_ZZN3cub18CUB_300001_SM_10006detail6reduce28DeviceReduceSingleTileKernelINS2_10policy_hubIdjN4cuda3std3__44plusIdEEE10Policy1000EN6thrust24THRUST_300001_SM_1000_NS6detail15normal_iteratorINSD_10device_ptrIdEEEEPdjS9_ddNS7_10__identityEEEvT0_T1_T2_T3_T4_T6_E12temp_storage+32];
	add.f64 	%fd252, %fd379, %fd251;
	selp.f64 	%fd253, %fd252, %fd379, %p43;
	setp.gt.u32 	%p44, %r51, 64;
	ld.shared.f64 	%fd254, [_ZZN3cub18CUB_300001_SM_10006detail6reduce28DeviceReduceSingleTileKernelINS2_10policy_hubIdjN4cuda3std3__44plusIdEEE10Policy1000EN6thrust24THRUST_300001_SM_1000_NS6detail15normal_iteratorINSD_10device_ptrIdEEEEPdjS9_ddNS7_10__identityEEEvT0_T1_T2_T3_T4_T6_E12temp_storage+40];
	add.f64 	%fd255, %fd254, %fd253;
	selp.f64 	%fd256, %fd255, %fd253, %p44;
	setp.gt.u32 	%p45, %r51, 96;
	ld.shared.f64 	%fd257, [_ZZN3cub18CUB_300001_SM_10006detail6reduce28DeviceReduceSingleTileKernelINS2_10policy_hubIdjN4cuda3std3__44plusIdEEE10Policy1000EN6thrust24THRUST_300001_SM_1000_NS6detail15normal_iteratorINSD_10device_ptrIdEEEEPdjS9_ddNS7_10__identityEEEvT0_T1_T2_T3_T4_T6_E12temp_storage+48];
	add.f64 	%fd258, %fd257, %fd256;
	selp.f64 	%fd259, %fd258, %fd256, %p45;
	setp.gt.u32 	%p46, %r51, 128;
	ld.shared.f64 	%fd260, [_ZZN3cub18CUB_300001_SM_10006detail6reduce28DeviceReduceSingleTileKernelINS2_10policy_hubIdjN4cuda3std3__44plusIdEEE10Policy1000EN6thrust24THRUST_300001_SM_1000_NS6detail15normal_iteratorINSD_10device_ptrIdEEEEPdjS9_ddNS7_10__identityEEEvT0_T1_T2_T3_T4_T6_E12temp_storage+56];
	add.f64 	%fd261, %fd260, %fd259;
	selp.f64 	%fd262, %fd261, %fd259, %p46;
	setp.gt.u32 	%p47, %r51, 160;
	ld.shared.f64 	%fd263, [_ZZN3cub18CUB_300001_SM_10006detail6reduce28DeviceReduceSingleTileKernelINS2_10policy_hubIdjN4cuda3std3__44plusIdEEE10Policy1000EN6thrust24THRUST_300001_SM_1000_NS6detail15normal_iteratorINSD_10device_ptrIdEEEEPdjS9_ddNS7_10__identityEEEvT0_T1_T2_T3_T4_T6_E12temp_storage+64];
	add.f64 	%fd264, %fd263, %fd262;
	selp.f64 	%fd265, %fd264, %fd262, %p47;
	setp.gt.u32 	%p48, %r51, 192;
	ld.shared.f64 	%fd266, [_ZZN3cub18CUB_300001_SM_10006detail6reduce28DeviceReduceSingleTileKernelINS2_10policy_hubIdjN4cuda3std3__44plusIdEEE10Policy1000EN6thrust24THRUST_300001_SM_1000_NS6detail15normal_iteratorINSD_10device_ptrIdEEEEPdjS9_ddNS7_10__identityEEEvT0_T1_T2_T3_T4_T6_E12temp_storage+72];
	add.f64 	%fd267, %fd266, %fd265;
	selp.f64 	%fd268, %fd267, %fd265, %p48;
	setp.gt.u32 	%p49, %r51, 224;
	ld.shared.f64 	%fd269, [_ZZN3cub18CUB_300001_SM_10006detail6reduce28DeviceReduceSingleTileKernelINS2_10policy_hubIdjN4cuda3std3__44plusIdEEE10Policy1000EN6thrust24THRUST_300001_SM_1000_NS6detail15normal_iteratorINSD_10device_ptrIdEEEEPdjS9_ddNS7_10__identityEEEvT0_T1_T2_T3_T4_T6_E12temp_storage+80];
	add.f64 	%fd270, %fd269, %fd268;
	selp.f64 	%fd271, %fd270, %fd268, %p49;
	setp.gt.u32 	%p50, %r51, 256;
	ld.shared.f64 	%fd272, [_ZZN3cub18CUB_300001_SM_10006detail6reduce28DeviceReduceSingleTileKernelINS2_10policy_hubIdjN4cuda3std3__44plusIdEEE10Policy1000EN6thrust24THRUST_300001_SM_1000_NS6detail15normal_iteratorINSD_10device_ptrIdEEEEPdjS9_ddNS7_10__identityEEEvT0_T1_T2_T3_T4_T6_E12temp_storage+88];
	add.f64 	%fd273, %fd272, %fd271;
	selp.f64 	%fd274, %fd273, %fd271, %p50;
	setp.gt.u32 	%p51, %r51, 288;
	ld.shared.f64 	%fd275, [_ZZN3cub18CUB_300001_SM_10006detail6reduce28DeviceReduceSingleTileKernelINS2_10policy_hubIdjN4cuda3std3__44plusIdEEE10Policy1000EN6thrust24THRUST_300001_SM_1000_NS6detail15normal_iteratorINSD_10device_ptrIdEEEEPdjS9_ddNS7_10__identityEEEvT0_T1_T2_T3_T4_T6_E12temp_storage+96];
	add.f64 	%fd276, %fd275, %fd274;
	selp.f64 	%fd277, %fd276, %fd274, %p51;
	setp.gt.u32 	%p52, %r51, 320;
	ld.shared.f64 	%fd278, [_ZZN3cub18CUB_300001_SM_10006detail6reduce28DeviceReduceSingleTileKernelINS2_10policy_hubIdjN4cuda3std3__44plusIdEEE10Policy1000EN6thrust24THRUST_300001_SM_1000_NS6detail15normal_iteratorINSD_10device_ptrIdEEEEPdjS9_ddNS7_10__identityEEEvT0_T1_T2_T3_T4_T6_E12temp_storage+104];
	add.f64 	%fd279, %fd278, %fd277;
	selp.f64 	%fd280, %fd279, %fd277, %p52;
	setp.gt.u32 	%p53, %r51, 352;
	ld.shared.f64 	%fd281, [_ZZN3cub18CUB_300001_SM_10006detail6reduce28DeviceReduceSingleTileKernelINS2_10policy_hubIdjN4cuda3std3__44plusIdEEE10Policy1000EN6thrust24THRUST_300001_SM_1000_NS6detail15normal_iteratorINSD_10device_ptrIdEEEEPdjS9_ddNS7_10__identityEEEvT0_T1_T2_T3_T4_T6_E12temp_storage+112];
	add.f64 	%fd282, %fd281, %fd280;
	selp.f64 	%fd283, %fd282, %fd280, %p53;
	setp.gt.u32 	%p54, %r51, 384;
	ld.shared.f64 	%fd284, [_ZZN3cub18CUB_300001_SM_10006detail6reduce28DeviceReduceSingleTileKernelINS2_10policy_hubIdjN4cuda3std3__44plusIdEEE10Policy1000EN6thrust24THRUST_300001_SM_1000_NS6detail15normal_iteratorINSD_10device_ptrIdEEEEPdjS9_ddNS7_10__identityEEEvT0_T1_T2_T3_T4_T6_E12temp_storage+120];
	add.f64 	%fd285, %fd284, %fd283;
	selp.f64 	%fd286, %fd285, %fd283, %p54;
	setp.gt.u32 	%p55, %r51, 416;
	ld.shared.f64 	%fd287, [_ZZN3cub18CUB_300001_SM_10006detail6reduce28DeviceReduceSingleTileKernelINS2_10policy_hubIdjN4cuda3std3__44plusIdEEE10Policy1000EN6thrust24THRUST_300001_SM_1000_NS6detail15normal_iteratorINSD_10device_ptrIdEEEEPdjS9_ddNS7_10__identityEEEvT0_T1_T2_T3_T4_T6_E12temp_storage+128];
	add.f64 	%fd288, %fd287, %fd286;
	selp.f64 	%fd289, %fd288, %fd286, %p55;
	setp.gt.u32 	%p56, %r51, 448;
	ld.shared.f64 	%fd290, [_ZZN3cub18CUB_300001_SM_10006detail6reduce28DeviceReduceSingleTileKernelINS2_10policy_hubIdjN4cuda3std3__44plusIdEEE10Policy1000EN6thrust24THRUST_300001_SM_1000_NS6detail15normal_iteratorINSD_10device_ptrIdEEEEPdjS9_ddNS7_10__identityEEEvT0_T1_T2_T3_T4_T6_E12temp_storage+136];
	add.f64 	%fd291, %fd290, %fd289;
	selp.f64 	%fd292, %fd291, %fd289, %p56;
	setp.gt.u32 	%p57, %r51, 480;
	ld.shared.f64 	%fd293, [_ZZN3cub18CUB_300001_SM_10006detail6reduce28DeviceReduceSingleTileKernelINS2_10policy_hubIdjN4cuda3std3__44plusIdEEE10Policy1000EN6thrust24THRUST_300001_SM_1000_NS6detail15normal_iteratorINSD_10device_ptrIdEEEEPdjS9_ddNS7_10__identityEEEvT0_T1_T2_T3_T4_T6_E12temp_storage+144];
	add.f64 	%fd294, %fd293, %fd292;
	selp.f64 	%fd295, %fd294, %fd292, %p57;
	setp.gt.u32 	%p58, %r51, 512;
	ld.shared.f64 	%fd296, [_ZZN3cub18CUB_300001_SM_10006detail6reduce28DeviceReduceSingleTileKernelINS2_10policy_hubIdjN4cuda3std3__44plusIdEEE10Policy1000EN6thrust24THRUST_300001_SM_1000_NS6detail15normal_iteratorINSD_10device_ptrIdEEEEPdjS9_ddNS7_10__identityEEEvT0_T1_T2_T3_T4_T6_E12temp_storage+152];
	add.f64 	%fd297, %fd296, %fd295;
	selp.f64 	%fd298, %fd297, %fd295, %p58;
	setp.gt.u32 	%p59, %r51, 544;
	ld.shared.f64 	%fd299, [_ZZN3cub18CUB_300001_SM_10006detail6reduce28DeviceReduceSingleTileKernelINS2_10policy_hubIdjN4cuda3std3__44plusIdEEE10Policy1000EN6thrust24THRUST_300001_SM_1000_NS6detail15normal_iteratorINSD_10device_ptrIdEEEEPdjS9_ddNS7_10__identityEEEvT0_T1_T2_T3_T4_T6_E12temp_storage+160];
	add.f64 	%fd300, %fd299, %fd298;
	selp.f64 	%fd301, %fd300, %fd298, %p59;
	setp.gt.u32 	%p60, %r51, 576;
	ld.shared.f64 	%fd302, [_ZZN3cub18CUB_300001_SM_10006detail6reduce28DeviceReduceSingleTileKernelINS2_10policy_hubIdjN4cuda3std3__44plusIdEEE10Policy1000EN6thrust24THRUST_300001_SM_1000_NS6detail15normal_iteratorINSD_10device_ptrIdEEEEPdjS9_ddNS7_10__identityEEEvT0_T1_T2_T3_T4_T6_E12temp_storage+168];
	add.f64 	%fd303, %fd302, %fd301;
	selp.f64 	%fd304, %fd303, %fd301, %p60;
	setp.gt.u32 	%p61, %r51, 608;
	ld.shared.f64 	%fd305, [_ZZN3cub18CUB_300001_SM_10006detail6reduce28DeviceReduceSingleTileKernelINS2_10policy_hubIdjN4cuda3std3__44plusIdEEE10Policy1000EN6thrust24THRUST_300001_SM_1000_NS6detail15normal_iteratorINSD_10device_ptrIdEEEEPdjS9_ddNS7_10__identityEEEvT0_T1_T2_T3_T4_T6_E12temp_storage+176];
	add.f64 	%fd306, %fd305, %fd304;
	selp.f64 	%fd379, %fd306, %fd304, %p61;
	bra.uni 	$L__BB7_50;
$L__BB7_28:
	mov.u32 	%r21, %tid.x;
	mul.wide.u32 	%rd11, %r21, 8;
	add.s64 	%rd12, %rd2, %rd11;
	ld.global.f64 	%fd43, [%rd12];
	ld.global.f64 	%fd44, [%rd12+5120];
	ld.global.f64 	%fd45, [%rd12+10240];
	ld.global.f64 	%fd46, [%rd12+15360];
	ld.global.f64 	%fd47, [%rd12+20480];
	ld.global.f64 	%fd48, [%rd12+25600];
	ld.global.f64 	%fd49, [%rd12+30720];
	ld.global.f64 	%fd50, [%rd12+35840];
	add.f64 	%fd51, %fd43, %fd44;
	add.f64 	%fd52, %fd51, %fd45;
	add.f64 	%fd53, %fd52, %fd46;
	add.f64 	%fd54, %fd53, %fd47;
	add.f64 	%fd55, %fd54, %fd48;
	add.f64 	%fd56, %fd55, %fd49;
	add.f64 	%fd378, %fd56, %fd50;
	add.s32 	%r22, %r51, -5120;
	setp.lt.u32 	%p3, %r22, 5120;
	mov.b32 	%r279, 5120;
	@%p3 bra 	$L__BB7_32;
	mov.b32 	%r279, 5120;
$L__BB7_30:
	add.s32 	%r54, %r21, %r279;
	mul.wide.u32 	%rd13, %r54, 8;
	add.s64 	%rd14, %rd2, %rd13;
	ld.global.f64 	%fd57, [%rd14];
	ld.global.f64 	%fd58, [%rd14+5120];
	ld.global.f64 	%fd59, [%rd14+10240];
	ld.global.f64 	%fd60, [%rd14+15360];
	ld.global.f64 	%fd61, [%rd14+20480];
	ld.global.f64 	%fd62, [%rd14+25600];
	ld.global.f64 	%fd63, [%rd14+30720];
	ld.global.f64 	%fd64, [%rd14+35840];
	add.f64 	%fd65, %fd378, %fd57;
	add.f64 	%fd66, %fd65, %fd58;
	add.f64 	%fd67, %fd66, %fd59;
	add.f64 	%fd68, %fd67, %fd60;
	add.f64 	%fd69, %fd68, %fd61;
	add.f64 	%fd70, %fd69, %fd62;
	add.f64 	%fd71, %fd70, %fd63;
	add.f64 	%fd378, %fd71, %fd64;
	sub.s32 	%r55, %r51, %r279;
	setp.lt.u32 	%p4, %r55, 5120;
	@%p4 bra 	$L__BB7_46;
	add.s32 	%r279, %r279, 5120;
	setp.le.u32 	%p5, %r279, %r22;
	@%p5 bra 	$L__BB7_30;
$L__BB7_32:
	setp.le.u32 	%p6, %r51, %r279;
	sub.s32 	%r56, %r51, %r279;
	setp.ge.s32 	%p7, %r21, %r56;
	or.pred  	%p8, %p6, %p7;
	@%p8 bra 	$L__BB7_46;
	not.b32 	%r58, %r21;
	add.s32 	%r59, %r51, %r58;
	sub.s32 	%r60, %r59, %r279;
	mul.hi.u32 	%r61, %r60, -858993459;
	shr.u32 	%r62, %r61, 9;
	add.s32 	%r26, %r62, 1;
	and.b32  	%r27, %r26, 15;
	setp.lt.u32 	%p9, %r60, 9600;
	mov.u32 	%r284, %r21;
	@%p9 bra 	$L__BB7_37;
	or.b32  	%r282, %r21, 5120;
	add.s32 	%r281, %r21, %r279;
	and.b32  	%r63, %r26, 16777200;
	neg.s32 	%r280, %r63;
$L__BB7_35:
	.pragma "nounroll";
	mul.wide.u32 	%rd15, %r281, 8;
	add.s64 	%rd16, %rd2, %rd15;
	ld.global.f64 	%fd73, [%rd16];
	add.f64 	%fd74, %fd378, %fd73;
	add.s32 	%r64, %r281, 640;
	mul.wide.u32 	%rd17, %r64, 8;
	add.s64 	%rd18, %rd2, %rd17;
	ld.global.f64 	%fd75, [%rd18];
	add.f64 	%fd76, %fd74, %fd75;
	add.s32 	%r65, %r281, 1280;
	mul.wide.u32 	%rd19, %r65, 8;
	add.s64 	%rd20, %rd2, %rd19;
	ld.global.f64 	%fd77, [%rd20];
	add.f64 	%fd78, %fd76, %fd77;
	add.s32 	%r66, %r281, 1920;
	mul.wide.u32 	%rd21, %r66, 8;
	add.s64 	%rd22, %rd2, %rd21;
	ld.global.f64 	%fd79, [%rd22];
	add.f64 	%fd80, %fd78, %fd79;
	add.s32 	%r67, %r281, 2560;
	mul.wide.u32 	%rd23, %r67, 8;
	add.s64 	%rd24, %rd2, %rd23;
	ld.global.f64 	%fd81, [%rd24];
	add.f64 	%fd82, %fd80, %fd81;
	add.s32 	%r68, %r281, 3200;
	mul.wide.u32 	%rd25, %r68, 8;
	add.s64 	%rd26, %rd2, %rd25;
	ld.global.f64 	%fd83, [%rd26];
	add.f64 	%fd84, %fd82, %fd83;
	add.s32 	%r69, %r281, 3840;
	mul.wide.u32 	%rd27, %r69, 8;
	add.s64 	%rd28, %rd2, %rd27;
	ld.global.f64 	%fd85, [%rd28];
	add.f64 	%fd86, %fd84, %fd85;
	add.s32 	%r70, %r281, 4480;
	mul.wide.u32 	%rd29, %r70, 8;
	add.s64 	%rd30, %rd2, %rd29;
	ld.global.f64 	%fd87, [%rd30];
	add.f64 	%fd88, %fd86, %fd87;
	add.s32 	%r71, %r281, 5120;
	mul.wide.u32 	%rd31, %r71, 8;
	add.s64 	%rd32, %rd2, %rd31;
	ld.global.f64 	%fd89, [%rd32];
	add.f64 	%fd90, %fd88, %fd89;
	add.s32 	%r72, %r281, 5760;
	mul.wide.u32 	%rd33, %r72, 8;
	add.s64 	%rd34, %rd2, %rd33;
	ld.global.f64 	%fd91, [%rd34];
	add.f64 	%fd92, %fd90, %fd91;
	add.s32 	%r73, %r281, 6400;
	mul.wide.u32 	%rd35, %r73, 8;
	add.s64 	%rd36, %rd2, %rd35;
	ld.global.f64 	%fd93, [%rd36];
	add.f64 	%fd94, %fd92, %fd93;
	add.s32 	%r74, %r281, 7040;
	mul.wide.u32 	%rd37, %r74, 8;
	add.s64 	%rd38, %rd2, %rd37;
	ld.global.f64 	%fd95, [%rd38];
	add.f64 	%fd96, %fd94, %fd95;
	add.s32 	%r75, %r281, 7680;
	mul.wide.u32 	%rd39, %r75, 8;
	add.s64 	%rd40, %rd2, %rd39;
	ld.global.f64 	%fd97, [%rd40];
	add.f64 	%fd98, %fd96, %fd97;
	add.s32 	%r76, %r281, 8320;
	mul.wide.u32 	%rd41, %r76, 8;
	add.s64 	%rd42, %rd2, %rd41;
	ld.global.f64 	%fd99, [%rd42];
	add.f64 	%fd100, %fd98, %fd99;
	add.s32 	%r77, %r281, 8960;
	mul.wide.u32 	%rd43, %r77, 8;
	add.s64 	%rd44, %rd2, %rd43;
	ld.global.f64 	%fd101, [%rd44];
	add.f64 	%fd102, %fd100, %fd101;
	add.s32 	%r78, %r281, 9600;
	mul.wide.u32 	%rd45, %r78, 8;
	add.s64 	%rd46, %rd2, %rd45;
	ld.global.f64 	%fd103, [%rd46];
	add.f64 	%fd378, %fd102, %fd103;
	add.s32 	%r282, %r282, 10240;
	add.s32 	%r281, %r281, 10240;
	add.s32 	%r280, %r280, 16;
	setp.ne.s32 	%p10, %r280, 0;
	@%p10 bra 	$L__BB7_35;
	add.s32 	%r284, %r282, -5120;
$L__BB7_37:
	setp.eq.s32 	%p11, %r27, 0;
	@%p11 bra 	$L__BB7_46;
	and.b32  	%r39, %r26, 7;
	setp.lt.u32 	%p12, %r27, 8;
	@%p12 bra 	$L__BB7_40;
	add.s32 	%r79, %r284, %r279;
	mul.wide.u32 	%rd47, %r79, 8;
	add.s64 	%rd48, %rd2, %rd47;
	ld.global.f64 	%fd105, [%rd48];
	add.f64 	%fd106, %fd378, %fd105;
	add.s32 	%r80, %r79, 640;
	mul.wide.u32 	%rd49, %r80, 8;
	add.s64 	%rd50, %rd2, %rd49;
	ld.global.f64 	%fd107, [%rd50];
	add.f64 	%fd108, %fd106, %fd107;
	add.s32 	%r81, %r79, 1280;
	mul.wide.u32 	%rd51, %r81, 8;
	add.s64 	%rd52, %rd2, %rd51;
	ld.global.f64 	%fd109, [%rd52];
	add.f64 	%fd110, %fd108, %fd109;
	add.s32 	%r82, %r79, 1920;
	mul.wide.u32 	%rd53, %r82, 8;
	add.s64 	%rd54, %rd2, %rd53;
	ld.global.f64 	%fd111, [%rd54];
	add.f64 	%fd112, %fd110, %fd111;
	add.s32 	%r83, %r79, 2560;
	mul.wide.u32 	%rd55, %r83, 8;
	add.s64 	%rd56, %rd2, %rd55;
	ld.global.f64 	%fd113, [%rd56];
	add.f64 	%fd114, %fd112, %fd113;
	add.s32 	%r84, %r79, 3200;
	mul.wide.u32 	%rd57, %r84, 8;
	add.s64 	%rd58, %rd2, %rd57;
	ld.global.f64 	%fd115, [%rd58];
	add.f64 	%fd116, %fd114, %fd115;
	add.s32 	%r85, %r79, 3840;
	mul.wide.u32 	%rd59, %r85, 8;
	add.s64 	%rd60, %rd2, %rd59;
	ld.global.f64 	%fd117, [%rd60];
	add.f64 	%fd118, %fd116, %fd117;
	add.s32 	%r86, %r79, 4480;
	mul.wide.u32 	%rd61, %r86, 8;
	add.s64 	%rd62, %rd2, %rd61;
	ld.global.f64 	%fd119, [%rd62];
	add.f64 	%fd378, %fd118, %fd119;
	add.s32 	%r284, %r284, 5120;
$L__BB7_40:
	setp.eq.s32 	%p13, %r39, 0;
	@%p13 bra 	$L__BB7_46;
	and.b32  	%r42, %r26, 3;
	setp.lt.u32 	%p14, %r39, 4;
	@%p14 bra 	$L__BB7_43;
	add.s32 	%r87, %r284, %r279;
	mul.wide.u32 	%rd63, %r87, 8;
	add.s64 	%rd64, %rd2, %rd63;
	ld.global.f64 	%fd121, [%rd64];
	add.f64 	%fd122, %fd378, %fd121;
	add.s32 	%r88, %r87, 640;
	mul.wide.u32 	%rd65, %r88, 8;
	add.s64 	%rd66, %rd2, %rd65;
	ld.global.f64 	%fd123, [%rd66];
	add.f64 	%fd124, %fd122, %fd123;
	add.s32 	%r89, %r87, 1280;
	mul.wide.u32 	%rd67, %r89, 8;
	add.s64 	%rd68, %rd2, %rd67;
	ld.global.f64 	%fd125, [%rd68];
	add.f64 	%fd126, %fd124, %fd125;
	add.s32 	%r90, %r87, 1920;
	mul.wide.u32 	%rd69, %r90, 8;
	add.s64 	%rd70, %rd2, %rd69;
	ld.global.f64 	%fd127, [%rd70];
	add.f64 	%fd378, %fd126, %fd127;
	add.s32 	%r284, %r284, 2560;
$L__BB7_43:
	setp.eq.s32 	%p15, %r42, 0;
	@%p15 bra 	$L__BB7_46;
	add.s32 	%r287, %r284, %r279;
	neg.s32 	%r286, %r42;
$L__BB7_45:
	.pragma "nounroll";
	mul.wide.u32 	%rd71, %r287, 8;
	add.s64 	%rd72, %rd2, %rd71;
	ld.global.f64 	%fd128, [%rd72];
	add.f64 	%fd378, %fd378, %fd128;
	add.s32 	%r287, %r287, 640;
	add.s32 	%r286, %r286, 1;
	setp.ne.s32 	%p16, %r286, 0;
	@%p16 bra 	$L__BB7_45;
$L__BB7_46:
	// begin inline asm
	mov.u32 %r91, %laneid;
	// end inline asm
	mov.b64 	%rd73, %fd378;
	mov.b64 	{%r93, %r98}, %rd73;
	mov.b32 	%r99, 1;
	mov.b32 	%r140, 31;
	mov.b32 	%r141, -1;
	// begin inline asm
	shfl.sync.down.b32 %r92, %r93, %r99, %r140, %r141;
	// end inline asm
	// begin inline asm
	shfl.sync.down.b32 %r97, %r98, %r99, %r140, %r141;
	// end inline asm
	mov.b64 	%rd74, {%r92, %r97};
	mov.b64 	%fd129, %rd74;
	setp.gt.s32 	%p17, %r91, 30;
	add.f64 	%fd130, %fd378, %fd129;
	selp.f64 	%fd131, %fd378, %fd130, %p17;
	mov.b64 	%rd75, %fd131;
	mov.b64 	{%r103, %r108}, %rd75;
	mov.b32 	%r109, 2;
	// begin inline asm
	shfl.sync.down.b32 %r102, %r103, %r109, %r140, %r141;
	// end inline asm
	// begin inline asm
	shfl.sync.down.b32 %r107, %r108, %r109, %r140, %r141;
	// end inline asm
	mov.b64 	%rd76, {%r102, %r107};
	mov.b64 	%fd132, %rd76;
	setp.gt.s32 	%p18, %r91, 29;
	add.f64 	%fd133, %fd131, %fd132;
	selp.f64 	%fd134, %fd131, %fd133, %p18;
	mov.b64 	%rd77, %fd134;
	mov.b64 	{%r113, %r118}, %rd77;
	mov.b32 	%r119, 4;
	// begin inline asm
	shfl.sync.down.b32 %r112, %r113, %r119, %r140, %r141;
	// end inline asm
	// begin inline asm
	shfl.sync.down.b32 %r117, %r118, %r119, %r140, %r141;
	// end inline asm
	mov.b64 	%rd78, {%r112, %r117};
	mov.b64 	%fd135, %rd78;
	setp.gt.s32 	%p19, %r91, 27;
	add.f64 	%fd136, %fd134, %fd135;
	selp.f64 	%fd137, %fd134, %fd136, %p19;
	mov.b64 	%rd79, %fd137;
	mov.b64 	{%r123, %r128}, %rd79;
	mov.b32 	%r129, 8;
	// begin inline asm
	shfl.sync.down.b32 %r122, %r123, %r129, %r140, %r141;
	// end inline asm
	// begin inline asm
	shfl.sync.down.b32 %r127, %r128, %r129, %r140, %r141;
	// end inline asm
	mov.b64 	%rd80, {%r122, %r127};
	mov.b64 	%fd138, %rd80;
	setp.gt.s32 	%p20, %r91, 23;
	add.f64 	%fd139, %fd137, %fd138;
	selp.f64 	%fd140, %fd137, %fd139, %p20;
	mov.b64 	%rd81, %fd140;
	mov.b64 	{%r133, %r138}, %rd81;
	mov.b32 	%r139, 16;
	// begin inline asm
	shfl.sync.down.b32 %r132, %r133, %r139, %r140, %r141;
	// end inline asm
	// begin inline asm
	shfl.sync.down.b32 %r137, %r138, %r139, %r140, %r141;
	// end inline asm
	mov.b64 	%rd82, {%r132, %r137};
	mov.b64 	%fd141, %rd82;
	setp.gt.s32 	%p21, %r91, 15;
	add.f64 	%fd38, %fd140, %fd141;
	selp.f64 	%fd379, %fd140, %fd38, %p21;
	setp.ne.s32 	%p22, %r91, 0;
	@%p22 bra 	$L__BB7_48;
	shr.u32 	%r142, %r21, 2;
	and.b32  	%r143, %r142, 248;
	mov.u32 	%r144, _ZZN3cub18CUB_300001_SM_10006detail6reduce28DeviceReduceSingleTileKernelINS2_10policy_hubIdjN4cuda3std3__44plusIdEEE10Policy1000EN6thrust24THRUST_300001_SM_1000_NS6detail15normal_iteratorINSD_10device_ptrIdEEEEPdjS9_ddNS7_10__identityEEEvT0_T1_T2_T3_T4_T6_E12temp_storage;
	add.s32 	%r145, %r144, %r143;
	st.shared.f64 	[%r145+24], %fd38;
$L__BB7_48:
	bar.sync 	0;
	setp.ne.s32 	%p23, %r21, 0;
	@%p23 bra 	$L__BB7_50;
	ld.shared.f64 	%fd142, [_ZZN3cub18CUB_300001_SM_10006detail6reduce28DeviceReduceSingleTileKernelINS2_10policy_hubIdjN4cuda3std3__44plusIdEEE10Policy1000EN6thrust24THRUST_300001_SM_1000_NS6detail15normal_iteratorINSD_10device_ptrIdEEEEPdjS9_ddNS7_10__identityEEEvT0_T1_T2_T3_T4_T6_E12temp_storage+32];
	add.f64 	%fd143, %fd379, %fd142;
	ld.shared.f64 	%fd144, [_ZZN3cub18CUB_300001_SM_10006detail6reduce28DeviceReduceSingleTileKernelINS2_10policy_hubIdjN4cuda3std3__44plusIdEEE10Policy1000EN6thrust24THRUST_300001_SM_1000_NS6detail15normal_iteratorINSD_10device_ptrIdEEEEPdjS9_ddNS7_10__identityEEEvT0_T1_T2_T3_T4_T6_E12temp_storage+40];
	add.f64 	%fd145, %fd143, %fd144;
	ld.shared.f64 	%fd146, [_ZZN3cub18CUB_300001_SM_10006detail6reduce28DeviceReduceSingleTileKernelINS2_10policy_hubIdjN4cuda3std3__44plusIdEEE10Policy1000EN6thrust24THRUST_300001_SM_1000_NS6detail15normal_iteratorINSD_10device_ptrIdEEEEPdjS9_ddNS7_10__identityEEEvT0_T1_T2_T3_T4_T6_E12temp_storage+48];
	add.f64 	%fd147, %fd145, %fd146;
	ld.shared.f64 	%fd148, [_ZZN3cub18CUB_300001_SM_10006detail6reduce28DeviceReduceSingleTileKernelINS2_10policy_hubIdjN4cuda3std3__44plusIdEEE10Policy1000EN6thrust24THRUST_300001_SM_1000_NS6detail15normal_iteratorINSD_10device_ptrIdEEEEPdjS9_ddNS7_10__identityEEEvT0_T1_T2_T3_T4_T6_E12temp_storage+56];
	add.f64 	%fd149, %fd147, %fd148;
	ld.shared.f64 	%fd150, [_ZZN3cub18CUB_300001_SM_10006detail6reduce28DeviceReduceSingleTileKernelINS2_10policy_hubIdjN4cuda3std3__44plusIdEEE10Policy1000EN6thrust24THRUST_300001_SM_1000_NS6detail15normal_iteratorINSD_10device_ptrIdEEEEPdjS9_ddNS7_10__identityEEEvT0_T1_T2_T3_T4_T6_E12temp_storage+64];
	add.f64 	%fd151, %fd149, %fd150;
	ld.shared.f64 	%fd152, [_ZZN3cub18CUB_300001_SM_10006detail6reduce28DeviceReduceSingleTileKernelINS2_10policy_hubIdjN4cuda3std3__44plusIdEEE10Policy1000EN6thrust24THRUST_300001_SM_1000_NS6detail15normal_iteratorINSD_10device_ptrIdEEEEPdjS9_ddNS7_10__identityEEEvT0_T1_T2_T3_T4_T6_E12temp_storage+72];
	add.f64 	%fd153, %fd151, %fd152;
	ld.shared.f64 	%fd154, [_ZZN3cub18CUB_300001_SM_10006detail6reduce28DeviceReduceSingleTileKernelINS2_10policy_hubIdjN4cuda3std3__44plusIdEEE10Policy1000EN6thrust24THRUST_300001_SM_1000_NS6detail15normal_iteratorINSD_10device_ptrIdEEEEPdjS9_ddNS7_10__identityEEEvT0_T1_T2_T3_T4_T6_E12temp_storage+80];
	add.f64 	%fd155, %fd153, %fd154;
	ld.shared.f64 	%fd156, [_ZZN3cub18CUB_300001_SM_10006detail6reduce28DeviceReduceSingleTileKernelINS2_10policy_hubIdjN4cuda3std3__44plusIdEEE10Policy1000EN6thrust24THRUST_300001_SM_1000_NS6detail15normal_iteratorINSD_10device_ptrIdEEEEPdjS9_ddNS7_10__identityEEEvT0_T1_T2_T3_T4_T6_E12temp_storage+88];
	add.f64 	%fd157, %fd155, %fd156;
	ld.shared.f64 	%fd158, [_ZZN3cub18CUB_300001_SM_10006detail6reduce28DeviceReduceSingleTileKernelINS2_10policy_hubIdjN4cuda3std3__44plusIdEEE10Policy1000EN6thrust24THRUST_300001_SM_1000_NS6detail15normal_iteratorINSD_10device_ptrIdEEEEPdjS9_ddNS7_10__identityEEEvT0_T1_T2_T3_T4_T6_E12temp_storage+96];
	add.f64 	%fd159, %fd157, %fd158;
	ld.shared.f64 	%fd160, [_ZZN3cub18CUB_300001_SM_10006detail6reduce28DeviceReduceSingleTileKernelINS2_10policy_hubIdjN4cuda3std3__44plusIdEEE10Policy1000EN6thrust24THRUST_300001_SM_1000_NS6detail15normal_iteratorINSD_10device_ptrIdEEEEPdjS9_ddNS7_10__identityEEEvT0_T1_T2_T3_T4_T6_E12temp_storage+104];
	add.f64 	%fd161, %fd159, %fd160;
	ld.shared.f64 	%fd162, [_ZZN3cub18CUB_300001_SM_10006detail6reduce28DeviceReduceSingleTileKernelINS2_10policy_hubIdjN4cuda3std3__44plusIdEEE10Policy1000EN6thrust24THRUST_300001_SM_1000_NS6detail15normal_iteratorINSD_10device_ptrIdEEEEPdjS9_ddNS7_10__identityEEEvT0_T1_T2_T3_T4_T6_E12temp_storage+112];
	add.f64 	%fd163, %fd161, %fd162;
	ld.shared.f64 	%fd164, [_ZZN3cub18CUB_300001_SM_10006detail6reduce28DeviceReduceSingleTileKernelINS2_10policy_hubIdjN4cuda3std3__44plusIdEEE10Policy1000EN6thrust24THRUST_300001_SM_1000_NS6detail15normal_iteratorINSD_10device_ptrIdEEEEPdjS9_ddNS7_10__identityEEEvT0_T1_T2_T3_T4_T6_E12temp_storage+120];
	add.f64 	%fd165, %fd163, %fd164;
	ld.shared.f64 	%fd166, [_ZZN3cub18CUB_300001_SM_10006detail6reduce28DeviceReduceSingleTileKernelINS2_10policy_hubIdjN4cuda3std3__44plusIdEEE10Policy1000EN6thrust24THRUST_300001_SM_1000_NS6detail15normal_iteratorINSD_10device_ptrIdEEEEPdjS9_ddNS7_10__identityEEEvT0_T1_T2_T3_T4_T6_E12temp_storage+128];
	add.f64 	%fd167, %fd165, %fd166;
	ld.shared.f64 	%fd168, [_ZZN3cub18CUB_300001_SM_10006detail6reduce28DeviceReduceSingleTileKernelINS2_10policy_hubIdjN4cuda3std3__44plusIdEEE10Policy1000EN6thrust24THRUST_300001_SM_1000_NS6detail15normal_iteratorINSD_10device_ptrIdEEEEPdjS9_ddNS7_10__identityEEEvT0_T1_T2_T3_T4_T6_E12temp_storage+136];
	add.f64 	%fd169, %fd167, %fd168;
	ld.shared.f64 	%fd170, [_ZZN3cub18CUB_300001_SM_10006detail6reduce28DeviceReduceSingleTileKernelINS2_10policy_hubIdjN4cuda3std3__44plusIdEEE10Policy1000EN6thrust24THRUST_300001_SM_1000_NS6detail15normal_iteratorINSD_10device_ptrIdEEEEPdjS9_ddNS7_10__identityEEEvT0_T1_T2_T3_T4_T6_E12temp_storage+144];
	add.f64 	%fd171, %fd169, %fd170;
	ld.shared.f64 	%fd172, [_ZZN3cub18CUB_300001_SM_10006detail6reduce28DeviceReduceSingleTileKernelINS2_10policy_hubIdjN4cuda3std3__44plusIdEEE10Policy1000EN6thrust24THRUST_300001_SM_1000_NS6detail15normal_iteratorINSD_10device_ptrIdEEEEPdjS9_ddNS7_10__identityEEEvT0_T1_T2_T3_T4_T6_E12temp_storage+152];
	add.f64 	%fd173, %fd171, %fd172;
	ld.shared.f64 	%fd174, [_ZZN3cub18CUB_300001_SM_10006detail6reduce28DeviceReduceSingleTileKernelINS2_10policy_hubIdjN4cuda3std3__44plusIdEEE10Policy1000EN6thrust24THRUST_300001_SM_1000_NS6detail15normal_iteratorINSD_10device_ptrIdEEEEPdjS9_ddNS7_10__identityEEEvT0_T1_T2_T3_T4_T6_E12temp_storage+160];
	add.f64 	%fd175, %fd173, %fd174;
	ld.shared.f64 	%fd176, [_ZZN3cub18CUB_300001_SM_10006detail6reduce28DeviceReduceSingleTileKernelINS2_10policy_hubIdjN4cuda3std3__44plusIdEEE10Policy1000EN6thrust24THRUST_300001_SM_1000_NS6detail15normal_iteratorINSD_10device_ptrIdEEEEPdjS9_ddNS7_10__identityEEEvT0_T1_T2_T3_T4_T6_E12temp_storage+168];
	add.f64 	%fd177, %fd175, %fd176;
	ld.shared.f64 	%fd178, [_ZZN3cub18CUB_300001_SM_10006detail6reduce28DeviceReduceSingleTileKernelINS2_10policy_hubIdjN4cuda3std3__44plusIdEEE10Policy1000EN6thrust24THRUST_300001_SM_1000_NS6detail15normal_iteratorINSD_10device_ptrIdEEEEPdjS9_ddNS7_10__identityEEEvT0_T1_T2_T3_T4_T6_E12temp_storage+176];
	add.f64 	%fd379, %fd177, %fd178;
$L__BB7_50:
	mov.u32 	%r269, %tid.x;
	setp.ne.s32 	%p69, %r269, 0;
	@%p69 bra 	$L__BB7_52;
	add.f64 	%fd357, %fd42, %fd379;
	st.global.f64 	[%rd1], %fd357;
$L__BB7_52:
	ret;

}
	// .globl	_ZN3cub18CUB_300001_SM_10006detail6reduce18DeviceReduceKernelINS2_10policy_hubIdjN4cuda3std3__44plusIdEEE10Policy1000EN6thrust24THRUST_300001_SM_1000_NS6detail15normal_iteratorINSD_10device_ptrIdEEEEjS9_dNS7_10__identityEEEvT0_PT3_T1_NS0_13GridEvenShareISN_EET2_T4_
.visible .entry _ZN3cub18CUB_300001_SM_10006detail6reduce18DeviceReduceKernelINS2_10policy_hubIdjN4cuda3std3__44plusIdEEE10Policy1000EN6thrust24THRUST_300001_SM_1000_NS6detail15normal_iteratorINSD_10device_ptrIdEEEEjS9_dNS7_10__identityEEEvT0_PT3_T1_NS0_13GridEvenShareISN_EET2_T4_(
	.param .align 8 .b8 _ZN3cub18CUB_300001_SM_10006detail6reduce18DeviceReduceKernelINS2_10policy_hubIdjN4cuda3std3__44plusIdEEE10Policy1000EN6thrust24THRUST_300001_SM_1000_NS6detail15normal_iteratorINSD_10device_ptrIdEEEEjS9_dNS7_10__identityEEEvT0_PT3_T1_NS0_13GridEvenShareISN_EET2_T4__param_0[8],
	.param .u64 .ptr .align 1 _ZN3cub18CUB_300001_SM_10006detail6reduce18DeviceReduceKernelINS2_10policy_hubIdjN4cuda3std3__44plusIdEEE10Policy1000EN6thrust24THRUST_300001_SM_1000_NS6detail15normal_iteratorINSD_10device_ptrIdEEEEjS9_dNS7_10__identityEEEvT0_PT3_T1_NS0_13GridEvenShareISN_EET2_T4__param_1,
	.param .u32 _ZN3cub18CUB_300001_SM_10006detail6reduce18DeviceReduceKernelINS2_10policy_hubIdjN4cuda3std3__44plusIdEEE10Policy1000EN6thrust24THRUST_300001_SM_1000_NS6detail15normal_iteratorINSD_10device_ptrIdEEEEjS9_dNS7_10__identityEEEvT0_PT3_T1_NS0_13GridEvenShareISN_EET2_T4__param_2,
	.param .align 4 .b8 _ZN3cub18CUB_300001_SM_10006detail6reduce18DeviceReduceKernelINS2_10policy_hubIdjN4cuda3std3__44plusIdEEE10Policy1000EN6thrust24THRUST_300001_SM_1000_NS6detail15normal_iteratorINSD_10device_ptrIdEEEEjS9_dNS7_10__identityEEEvT0_PT3_T1_NS0_13GridEvenShareISN_EET2_T4__param_3[40],
	.param .align 1 .b8 _ZN3cub18CUB_300001_SM_10006detail6reduce18DeviceReduceKernelINS2_10policy_hubIdjN4cuda3std3__44plusIdEEE10Policy1000EN6thrust24THRUST_300001_SM_1000_NS6detail15normal_iteratorINSD_10device_ptrIdEEEEjS9_dNS7_10__identityEEEvT0_PT3_T1_NS0_13GridEvenShareISN_EET2_T4__param_4[1],
	.param .align 1 .b8 _ZN3cub18CUB_300001_SM_10006detail6reduce18DeviceReduceKernelINS2_10policy_hubIdjN4cuda3std3__44plusIdEEE10Policy1000EN6thrust24THRUST_300001_SM_1000_NS6detail15normal_iteratorINSD_10device_ptrIdEEEEjS9_dNS7_10__identityEEEvT0_PT3_T1_NS0_13GridEvenShareISN_EET2_T4__param_5[1]
)
.maxntid 640
{
	.reg .pred 	%p<69>;
	.reg .b16 	%rs<4>;
	.reg .b32 	%r<356>;
	.reg .b64 	%rd<160>;
	.reg .b64 	%fd<376>;
	// demoted variable
	.shared .align 8 .b8 _ZZN3cub18CUB_300001_SM_10006detail6reduce18DeviceReduceKernelINS2_10policy_hubIdjN4cuda3std3__44plusIdEEE10Policy1000EN6thrust24THRUST_300001_SM_1000_NS6detail15normal_iteratorINSD_10device_ptrIdEEEEjS9_dNS7_10__identityEEEvT0_PT3_T1_NS0_13GridEvenShareISN_EET2_T4_E12temp_storage[192];
	ld.param.u32 	%r1, [_ZN3cub18CUB_300001_SM_10006detail6reduce18DeviceReduceKernelINS2_10policy_hubIdjN4cuda3std3__44plusIdEEE10Policy1000EN6thrust24THRUST_300001_SM_1000_NS6detail15normal_iteratorINSD_10device_ptrIdEEEEjS9_dNS7_10__identityEEEvT0_PT3_T1_NS0_13GridEvenShareISN_EET2_T4__param_3+20];
	ld.param.u32 	%r2, [_ZN3cub18CUB_300001_SM_10006detail6reduce18DeviceReduceKernelINS2_10policy_hubIdjN4cuda3std3__44plusIdEEE10Policy1000EN6thrust24THRUST_300001_SM_1000_NS6detail15normal_iteratorINSD_10device_ptrIdEEEEjS9_dNS7_10__identityEEEvT0_PT3_T1_NS0_13GridEvenShareISN_EET2_T4__param_3+24];
	ld.param.u64 	%rd3, [_ZN3cub18CUB_300001_SM_10006detail6reduce18DeviceReduceKernelINS2_10policy_hubIdjN4cuda3std3__44plusIdEEE10Policy1000EN6thrust24THRUST_300001_SM_1000_NS6detail15normal_iteratorINSD_10device_ptrIdEEEEjS9_dNS7_10__identityEEEvT0_PT3_T1_NS0_13GridEvenShareISN_EET2_T4__param_0];
	cvta.to.global.u64 	%rd1, %rd3;
	mov.u32 	%r3, %ctaid.x;
	mul.lo.s32 	%r4, %r2, 5120;
	mul.lo.s32 	%r347, %r3, 5120;
	sub.s32 	%r6, %r1, %r347;
	setp.gt.u32 	%p1, %r6, 5119;
	@%p1 bra 	$L__BB8_26;
	mov.u32 	%r7, %tid.x;
	setp.ge.u32 	%p23, %r7, %r6;
	mov.f64 	%fd364, 0d0000000000000000;
	mov.u32 	%r338, %r7;
	@%p23 bra 	$L__BB8_3;
	add.s32 	%r181, %r347, %r7;
	mul.wide.u32 	%rd76, %r181, 8;
	add.s64 	%rd77, %rd1, %rd76;
	ld.global.f64 	%fd364, [%rd77];
	add.s32 	%r338, %r7, 640;
$L__BB8_3:
	setp.ge.u32 	%p24, %r338, %r6;
	@%p24 bra 	$L__BB8_17;
	not.b32 	%r182, %r338;
	add.s32 	%r183, %r1, %r182;
	sub.s32 	%r184, %r183, %r347;
	mul.hi.u32 	%r185, %r184, -858993459;
	shr.u32 	%r186, %r185, 9;
	add.s32 	%r10, %r186, 1;
	and.b32  	%r11, %r10, 15;
	setp.lt.u32 	%p25, %r184, 9600;
	@%p25 bra 	$L__BB8_8;
	add.s32 	%r337, %r338, 5120;
	add.s32 	%r336, %r338, %r347;
	and.b32  	%r187, %r10, 16777200;
	neg.s32 	%r335, %r187;
$L__BB8_6:
	.pragma "nounroll";
	mul.wide.u32 	%rd78, %r336, 8;
	add.s64 	%rd79, %rd1, %rd78;
	ld.global.f64 	%fd179, [%rd79];
	add.f64 	%fd180, %fd364, %fd179;
	add.s32 	%r188, %r336, 640;
	mul.wide.u32 	%rd80, %r188, 8;
	add.s64 	%rd81, %rd1, %rd80;
	ld.global.f64 	%fd181, [%rd81];
	add.f64 	%fd182, %fd180, %fd181;
	add.s32 	%r189, %r336, 1280;
	mul.wide.u32 	%rd82, %r189, 8;
	add.s64 	%rd83, %rd1, %rd82;
	ld.global.f64 	%fd183, [%rd83];
	add.f64 	%fd184, %fd182, %fd183;
	add.s32 	%r190, %r336, 1920;
	mul.wide.u32 	%rd84, %r190, 8;
	add.s64 	%rd85, %rd1, %rd84;
	ld.global.f64 	%fd185, [%rd85];
	add.f64 	%fd186, %fd184, %fd185;
	add.s32 	%r191, %r336, 2560;
	mul.wide.u32 	%rd86, %r191, 8;
	add.s64 	%rd87, %rd1, %rd86;
	ld.global.f64 	%fd187, [%rd87];
	add.f64 	%fd188, %fd186, %fd187;
	add.s32 	%r192, %r336, 3200;
	mul.wide.u32 	%rd88, %r192, 8;
	add.s64 	%rd89, %rd1, %rd88;
	ld.global.f64 	%fd189, [%rd89];
	add.f64 	%fd190, %fd188, %fd189;
	add.s32 	%r193, %r336, 3840;
	mul.wide.u32 	%rd90, %r193, 8;
	add.s64 	%rd91, %rd1, %rd90;
	ld.global.f64 	%fd191, [%rd91];
	add.f64 	%fd192, %fd190, %fd191;
	add.s32 	%r194, %r336, 4480;
	mul.wide.u32 	%rd92, %r194, 8;
	add.s64 	%rd93, %rd1, %rd92;
	ld.global.f64 	%fd193, [%rd93];
	add.f64 	%fd194, %fd192, %fd193;
	add.s32 	%r195, %r336, 5120;
	mul.wide.u32 	%rd94, %r195, 8;
	add.s64 	%rd95, %rd1, %rd94;
	ld.global.f64 	%fd195, [%rd95];
	add.f64 	%fd196, %fd194, %fd195;
	add.s32 	%r196, %r336, 5760;
	mul.wide.u32 	%rd96, %r196, 8;
	add.s64 	%rd97, %rd1, %rd96;
	ld.global.f64 	%fd197, [%rd97];
	add.f64 	%fd198, %fd196, %fd197;
	add.s32 	%r197, %r336, 6400;
	mul.wide.u32 	%rd98, %r197, 8;
	add.s64 	%rd99, %rd1, %rd98;
	ld.global.f64 	%fd199, [%rd99];
	add.f64 	%fd200, %fd198, %fd199;
	add.s32 	%r198, %r336, 7040;
	mul.wide.u32 	%rd100, %r198, 8;
	add.s64 	%rd101, %rd1, %rd100;
	ld.global.f64 	%fd201, [%rd101];
	add.f64 	%fd202, %fd200, %fd201;
	add.s32 	%r199, %r336, 7680;
	mul.wide.u32 	%rd102, %r199, 8;
	add.s64 	%rd103, %rd1, %rd102;
	ld.global.f64 	%fd203, [%rd103];
	add.f64 	%fd204, %fd202, %fd203;
	add.s32 	%r200, %r336, 8320;
	mul.wide.u32 	%rd104, %r200, 8;
	add.s64 	%rd105, %rd1, %rd104;
	ld.global.f64 	%fd205, [%rd105];
	add.f64 	%fd206, %fd204, %fd205;
	add.s32 	%r201, %r336, 8960;
	mul.wide.u32 	%rd106, %r201, 8;
	add.s64 	%rd107, %rd1, %rd106;
	ld.global.f64 	%fd207, [%rd107];
	add.f64 	%fd208, %fd206, %fd207;
	add.s32 	%r202, %r336, 9600;
	mul.wide.u32 	%rd108, %r202, 8;
	add.s64 	%rd109, %rd1, %rd108;
	ld.global.f64 	%fd209, [%rd109];
	add.f64 	%fd364, %fd208, %fd209;
	add.s32 	%r337, %r337, 10240;
	add.s32 	%r336, %r336, 10240;
	add.s32 	%r335, %r335, 16;
	setp.ne.s32 	%p26, %r335, 0;
	@%p26 bra 	$L__BB8_6;
	add.s32 	%r338, %r337, -5120;
$L__BB8_8:
	setp.eq.s32 	%p27, %r11, 0;
	@%p27 bra 	$L__BB8_17;
	and.b32  	%r23, %r10, 7;
	setp.lt.u32 	%p28, %r11, 8;
	@%p28 bra 	$L__BB8_11;
	add.s32 	%r203, %r338, %r347;
	mul.wide.u32 	%rd110, %r203, 8;
	add.s64 	%rd111, %rd1, %rd110;
	ld.global.f64 	%fd211, [%rd111];
	add.f64 	%fd212, %fd364, %fd211;
	add.s32 	%r204, %r203, 640;
	mul.wide.u32 	%rd112, %r204, 8;
	add.s64 	%rd113, %rd1, %rd112;
	ld.global.f64 	%fd213, [%rd113];
	add.f64 	%fd214, %fd212, %fd213;
	add.s32 	%r205, %r203, 1280;
	mul.wide.u32 	%rd114, %r205, 8;
	add.s64 	%rd115, %rd1, %rd114;
	ld.global.f64 	%fd215, [%rd115];
	add.f64 	%fd216, %fd214, %fd215;
	add.s32 	%r206, %r203, 1920;
	mul.wide.u32 	%rd116, %r206, 8;
	add.s64 	%rd117, %rd1, %rd116;
	ld.global.f64 	%fd217, [%rd117];
	add.f64 	%fd218, %fd216, %fd217;
	add.s32 	%r207, %r203, 2560;
	mul.wide.u32 	%rd118, %r207, 8;
	add.s64 	%rd119, %rd1, %rd118;
	ld.global.f64 	%fd219, [%rd119];
	add.f64 	%fd220, %fd218, %fd219;
	add.s32 	%r208, %r203, 3200;
	mul.wide.u32 	%rd120, %r208, 8;
	add.s64 	%rd121, %rd1, %rd120;
	ld.global.f64 	%fd221, [%rd121];
	add.f64 	%fd222, %fd220, %fd221;
	add.s32 	%r209, %r203, 3840;
	mul.wide.u32 	%rd122, %r209, 8;
	add.s64 	%rd123, %rd1, %rd122;
	ld.global.f64 	%fd223, [%rd123];
	add.f64 	%fd224, %fd222, %fd223;
	add.s32 	%r210, %r203, 4480;
	mul.wide.u32 	%rd124, %r210, 8;
	add.s64 	%rd125, %rd1, %rd124;
	ld.global.f64 	%fd225, [%rd125];
	add.f64 	%fd364, %fd224, %fd225;
	add.s32 	%r338, %r338, 5120;
$L__BB8_11:
	setp.eq.s32 	%p29, %r23, 0;
	@%p29 bra 	$L__BB8_17;
	and.b32  	%r26, %r10, 3;
	setp.lt.u32 	%p30, %r23, 4;
	@%p30 bra 	$L__BB8_14;
	add.s32 	%r211, %r338, %r347;
	mul.wide.u32 	%rd126, %r211, 8;
	add.s64 	%rd127, %rd1, %rd126;
	ld.global.f64 	%fd227, [%rd127];
	add.f64 	%fd228, %fd364, %fd227;
	add.s32 	%r212, %r211, 640;
	mul.wide.u32 	%rd128, %r212, 8;
	add.s64 	%rd129, %rd1, %rd128;
	ld.global.f64 	%fd229, [%rd129];
	add.f64 	%fd230, %fd228, %fd229;
	add.s32 	%r213, %r211, 1280;
	mul.wide.u32 	%rd130, %r213, 8;
	add.s64 	%rd131, %rd1, %rd130;
	ld.global.f64 	%fd231, [%rd131];
	add.f64 	%fd232, %fd230, %fd231;
	add.s32 	%r214, %r211, 1920;
	mul.wide.u32 	%rd132, %r214, 8;
	add.s64 	%rd133, %rd1, %rd132;
	ld.global.f64 	%fd233, [%rd133];
	add.f64 	%fd364, %fd232, %fd233;
	add.s32 	%r338, %r338, 2560;
$L__BB8_14:
	setp.eq.s32 	%p31, %r26, 0;
	@%p31 bra 	$L__BB8_17;
	add.s32 	%r342, %r338, %r347;
	neg.s32 	%r341, %r26;
$L__BB8_16:
	.pragma "nounroll";
	mul.wide.u32 	%rd134, %r342, 8;
	add.s64 	%rd135, %rd1, %rd134;
	ld.global.f64 	%fd234, [%rd135];
	add.f64 	%fd364, %fd364, %fd234;
	add.s32 	%r342, %r342, 640;
	add.s32 	%r341, %r341, 1;
	setp.ne.s32 	%p32, %r341, 0;
	@%p32 bra 	$L__BB8_16;
$L__BB8_17:
	setp.lt.u32 	%p33, %r6, 640;
	@%p33 bra 	$L__BB8_22;
	// begin inline asm
	mov.u32 %r278, %laneid;
	// end inline asm
	mov.b64 	%rd146, %fd364;
	mov.b64 	{%r280, %r285}, %rd146;
	mov.b32 	%r286, 1;
	mov.b32 	%r327, 31;
	mov.b32 	%r328, -1;
	// begin inline asm
	shfl.sync.down.b32 %r279, %r280, %r286, %r327, %r328;
	// end inline asm
	// begin inline asm
	shfl.sync.down.b32 %r284, %r285, %r286, %r327, %r328;
	// end inline asm
	mov.b64 	%rd147, {%r279, %r284};
	mov.b64 	%fd305, %rd147;
	setp.gt.s32 	%p61, %r278, 30;
	add.f64 	%fd306, %fd364, %fd305;
	selp.f64 	%fd307, %fd364, %fd306, %p61;
	mov.b64 	%rd148, %fd307;
	mov.b64 	{%r290, %r295}, %rd148;
	mov.b32 	%r296, 2;
	// begin inline asm
	shfl.sync.down.b32 %r289, %r290, %r296, %r327, %r328;
	// end inline asm
	// begin inline asm
	shfl.sync.down.b32 %r294, %r295, %r296, %r327, %r328;
	// end inline asm
	mov.b64 	%rd149, {%r289, %r294};
	mov.b64 	%fd308, %rd149;
	setp.gt.s32 	%p62, %r278, 29;
	add.f64 	%fd309, %fd307, %fd308;
	selp.f64 	%fd310, %fd307, %fd309, %p62;
	mov.b64 	%rd150, %fd310;
	mov.b64 	{%r300, %r305}, %rd150;
	mov.b32 	%r306, 4;
	// begin inline asm
	shfl.sync.down.b32 %r299, %r300, %r306, %r327, %r328;
	// end inline asm
	// begin inline asm
	shfl.sync.down.b32 %r304, %r305, %r306, %r327, %r328;
	// end inline asm
	mov.b64 	%rd151, {%r299, %r304};
	mov.b64 	%fd311, %rd151;
	setp.gt.s32 	%p63, %r278, 27;
	add.f64 	%fd312, %fd310, %fd311;
	selp.f64 	%fd313, %fd310, %fd312, %p63;
	mov.b64 	%rd152, %fd313;
	mov.b64 	{%r310, %r315}, %rd152;
	mov.b32 	%r316, 8;
	// begin inline asm
	shfl.sync.down.b32 %r309, %r310, %r316, %r327, %r328;
	// end inline asm
	// begin inline asm
	shfl.sync.down.b32 %r314, %r315, %r316, %r327, %r328;
	// end inline asm
	mov.b64 	%rd153, {%r309, %r314};
	mov.b64 	%fd314, %rd153;
	setp.gt.s32 	%p64, %r278, 23;
	add.f64 	%fd315, %fd313, %fd314;
	selp.f64 	%fd316, %fd313, %fd315, %p64;
	mov.b64 	%rd154, %fd316;
	mov.b64 	{%r320, %r325}, %rd154;
	mov.b32 	%r326, 16;
	// begin inline asm
	shfl.sync.down.b32 %r319, %r320, %r326, %r327, %r328;
	// end inline asm
	// begin inline asm
	shfl.sync.down.b32 %r324, %r325, %r326, %r327, %r328;
	// end inline asm
	mov.b64 	%rd155, {%r319, %r324};
	mov.b64 	%fd317, %rd155;
	setp.gt.s32 	%p65, %r278, 15;
	add.f64 	%fd16, %fd316, %fd317;
	selp.f64 	%fd375, %fd316, %fd16, %p65;
	setp.ne.s32 	%p66, %r278, 0;
	@%p66 bra 	$L__BB8_20;
	shr.u32 	%r329, %r7, 2;
	and.b32  	%r330, %r329, 248;
	mov.u32 	%r331, _ZZN3cub18CUB_300001_SM_10006detail6reduce18DeviceReduceKernelINS2_10policy_hubIdjN4cuda3std3__44plusIdEEE10Policy1000EN6thrust24THRUST_300001_SM_1000_NS6detail15normal_iteratorINSD_10device_ptrIdEEEEjS9_dNS7_10__identityEEEvT0_PT3_T1_NS0_13GridEvenShareISN_EET2_T4_E12temp_storage;
	add.s32 	%r332, %r331, %r330;
	st.shared.f64 	[%r332+24], %fd16;
$L__BB8_20:
	bar.sync 	0;
	setp.ne.s32 	%p67, %r7, 0;
	@%p67 bra 	$L__BB8_48;
	ld.shared.f64 	%fd318, [_ZZN3cub18CUB_300001_SM_10006detail6reduce18DeviceReduceKernelINS2_10policy_hubIdjN4cuda3std3__44plusIdEEE10Policy1000EN6thrust24THRUST_300001_SM_1000_NS6detail15normal_iteratorINSD_10device_ptrIdEEEEjS9_dNS7_10__identityEEEvT0_PT3_T1_NS0_13GridEvenShareISN_EET2_T4_E12temp_storage+32];
	add.f64 	%fd319, %fd375, %fd318;
	ld.shared.f64 	%fd320, [_ZZN3cub18CUB_300001_SM_10006detail6reduce18DeviceReduceKernelINS2_10policy_hubIdjN4cuda3std3__44plusIdEEE10Policy1000EN6thrust24THRUST_300001_SM_1000_NS6detail15normal_iteratorINSD_10device_ptrIdEEEEjS9_dNS7_10__identityEEEvT0_PT3_T1_NS0_13GridEvenShareISN_EET2_T4_E12temp_storage+40];
	add.f64 	%fd321, %fd319, %fd320;
	ld.shared.f64 	%fd322, [_ZZN3cub18CUB_300001_SM_10006detail6reduce18DeviceReduceKernelINS2_10policy_hubIdjN4cuda3std3__44plusIdEEE10Policy1000EN6thrust24THRUST_300001_SM_1000_NS6detail15normal_iteratorINSD_10device_ptrIdEEEEjS9_dNS7_10__identityEEEvT0_PT3_T1_NS0_13GridEvenShareISN_EET2_T4_E12temp_storage+48];
	add.f64 	%fd323, %fd321, %fd322;
	ld.shared.f64 	%fd324, [_ZZN3cub18CUB_300001_SM_10006detail6reduce18DeviceReduceKernelINS2_10policy_hubIdjN4cuda3std3__44plusIdEEE10Policy1000EN6thrust24THRUST_300001_SM_1000_NS6detail15normal_iteratorINSD_10device_ptrIdEEEEjS9_dNS7_10__identityEEEvT0_PT3_T1_NS0_13GridEvenShareISN_EET2_T4_E12temp_storage+56];
	add.f64 	%fd325, %fd323, %fd324;
	ld.shared.f64 	%fd326, [_ZZN3cub18CUB_300001_SM_10006detail6reduce18DeviceReduceKernelINS2_10policy_hubIdjN4cuda3std3__44plusIdEEE10Policy1000EN6thrust24THRUST_300001_SM_1000_NS6detail15normal_iteratorINSD_10device_ptrIdEEEEjS9_dNS7_10__identityEEEvT0_PT3_T1_NS0_13GridEvenShareISN_EET2_T4_E12temp_storage+64];
	add.f64 	%fd327, %fd325, %fd326;
	ld.shared.f64 	%fd328, [_ZZN3cub18CUB_300001_SM_10006detail6reduce18DeviceReduceKernelINS2_10policy_hubIdjN4cuda3std3__44plusIdEEE10Policy1000EN6thrust24THRUST_300001_SM_1000_NS6detail15normal_iteratorINSD_10device_ptrIdEEEEjS9_dNS7_10__identityEEEvT0_PT3_T1_NS0_13GridEvenShareISN_EET2_T4_E12temp_storage+72];
	add.f64 	%fd329, %fd327, %fd328;
	ld.shared.f64 	%fd330, [_ZZN3cub18CUB_300001_SM_10006detail6reduce18DeviceReduceKernelINS2_10policy_hubIdjN4cuda3std3__44plusIdEEE10Policy1000EN6thrust24THRUST_300001_SM_1000_NS6detail15normal_iteratorINSD_10device_ptrIdEEEEjS9_dNS7_10__identityEEEvT0_PT3_T1_NS0_13GridEvenShareISN_EET2_T4_E12temp_storage+80];
	add.f64 	%fd331, %fd329, %fd330;
	ld.shared.f64 	%fd332, [_ZZN3cub18CUB_300001_SM_10006detail6reduce18DeviceReduceKernelINS2_10policy_hubIdjN4cuda3std3__44plusIdEEE10Policy1000EN6thrust24THRUST_300001_SM_1000_NS6detail15normal_iteratorINSD_10device_ptrIdEEEEjS9_dNS7_10__identityEEEvT0_PT3_T1_NS0_13GridEvenShareISN_EET2_T4_E12temp_storage+88];
	add.f64 	%fd333, %fd331, %fd332;
	ld.shared.f64 	%fd334, [_ZZN3cub18CUB_300001_SM_10006detail6reduce18DeviceReduceKernelINS2_10policy_hubIdjN4cuda3std3__44plusIdEEE10Policy1000EN6thrust24THRUST_300001_SM_1000_NS6detail15normal_iteratorINSD_10device_ptrIdEEEEjS9_dNS7_10__identityEEEvT0_PT3_T1_NS0_13GridEvenShareISN_EET2_T4_E12temp_storage+96];
	add.f64 	%fd335, %fd333, %fd334;
	ld.shared.f64 	%fd336, [_ZZN3cub18CUB_300001_SM_10006detail6reduce18DeviceReduceKernelINS2_10policy_hubIdjN4cuda3std3__44plusIdEEE10Policy1000EN6thrust24THRUST_300001_SM_1000_NS6detail15normal_iteratorINSD_10device_ptrIdEEEEjS9_dNS7_10__identityEEEvT0_PT3_T1_NS0_13GridEvenShareISN_EET2_T4_E12temp_storage+104];
	add.f64 	%fd337, %fd335, %fd336;
	ld.shared.f64 	%fd338, [_ZZN3cub18CUB_300001_SM_10006detail6reduce18DeviceReduceKernelINS2_10policy_hubIdjN4cuda3std3__44plusIdEEE10Policy1000EN6thrust24THRUST_300001_SM_1000_NS6detail15normal_iteratorINSD_10device_ptrIdEEEEjS9_dNS7_10__identityEEEvT0_PT3_T1_NS0_13GridEvenShareISN_EET2_T4_E12temp_storage+112];
	add.f64 	%fd339, %fd337, %fd338;
	ld.shared.f64 	%fd340, [_ZZN3cub18CUB_300001_SM_10006detail6reduce18DeviceReduceKernelINS2_10policy_hubIdjN4cuda3std3__44plusIdEEE10Policy1000EN6thrust24THRUST_300001_SM_1000_NS6detail15normal_iteratorINSD_10device_ptrIdEEEEjS9_dNS7_10__identityEEEvT0_PT3_T1_NS0_13GridEvenShareISN_EET2_T4_E12temp_storage+120];
	add.f64 	%fd341, %fd339, %fd340;
	ld.shared.f64 	%fd342, [_ZZN3cub18CUB_300001_SM_10006detail6reduce18DeviceReduceKernelINS2_10policy_hubIdjN4cuda3std3__44plusIdEEE10Policy1000EN6thrust24THRUST_300001_SM_1000_NS6detail15normal_iteratorINSD_10device_ptrIdEEEEjS9_dNS7_10__identityEEEvT0_PT3_T1_NS0_13GridEvenShareISN_EET2_T4_E12temp_storage+128];
	add.f64 	%fd343, %fd341, %fd342;
	ld.shared.f64 	%fd344, [_ZZN3cub18CUB_300001_SM_10006detail6reduce18DeviceReduceKernelINS2_10policy_hubIdjN4cuda3std3__44plusIdEEE10Policy1000EN6thrust24THRUST_300001_SM_1000_NS6detail15normal_iteratorINSD_10device_ptrIdEEEEjS9_dNS7_10__identityEEEvT0_PT3_T1_NS0_13GridEvenShareISN_EET2_T4_E12temp_storage+136];
	add.f64 	%fd345, %fd343, %fd344;
	ld.shared.f64 	%fd346, [_ZZN3cub18CUB_300001_SM_10006detail6reduce18DeviceReduceKernelINS2_10policy_hubIdjN4cuda3std3__44plusIdEEE10Policy1000EN6thrust24THRUST_300001_SM_1000_NS6detail15normal_iteratorINSD_10device_ptrIdEEEEjS9_dNS7_10__identityEEEvT0_PT3_T1_NS0_13GridEvenShareISN_EET2_T4_E12temp_storage+144];
	add.f64 	%fd347, %fd345, %fd346;
	ld.shared.f64 	%fd348, [_ZZN3cub18CUB_300001_SM_10006detail6reduce18DeviceReduceKernelINS2_10policy_hubIdjN4cuda3std3__44plusIdEEE10Policy1000EN6thrust24THRUST_300001_SM_1000_NS6detail15normal_iteratorINSD_10device_ptrIdEEEEjS9_dNS7_10__identityEEEvT0_PT3_T1_NS0_13GridEvenShareISN_EET2_T4_E12temp_storage+152];
	add.f64 	%fd349, %fd347, %fd348;
	ld.shared.f64 	%fd350, [_ZZN3cub18CUB_300001_SM_10006detail6reduce18DeviceReduceKernelINS2_10policy_hubIdjN4cuda3std3__44plusIdEEE10Policy1000EN6thrust24THRUST_300001_SM_1000_NS6detail15normal_iteratorINSD_10device_ptrIdEEEEjS9_dNS7_10__identityEEEvT0_PT3_T1_NS0_13GridEvenShareISN_EET2_T4_E12temp_storage+160];
	add.f64 	%fd351, %fd349, %fd350;
	ld.shared.f64 	%fd352, [_ZZN3cub18CUB_300001_SM_10006detail6reduce18DeviceReduceKernelINS2_10policy_hubIdjN4cuda3std3__44plusIdEEE10Policy1000EN6thrust24THRUST_300001_SM_1000_NS6detail15normal_iteratorINSD_10device_ptrIdEEEEjS9_dNS7_10__identityEEEvT0_PT3_T1_NS0_13GridEvenShareISN_EET2_T4_E12temp_storage+168];
	add.f64 	%fd353, %fd351, %fd352;
	ld.shared.f64 	%fd354, [_ZZN3cub18CUB_300001_SM_10006detail6reduce18DeviceReduceKernelINS2_10policy_hubIdjN4cuda3std3__44plusIdEEE10Policy1000EN6thrust24THRUST_300001_SM_1000_NS6detail15normal_iteratorINSD_10device_ptrIdEEEEjS9_dNS7_10__identityEEEvT0_PT3_T1_NS0_13GridEvenShareISN_EET2_T4_E12temp_storage+176];
	add.f64 	%fd375, %fd353, %fd354;
	bra.uni 	$L__BB8_48;
$L__BB8_22:
	// begin inline asm
	mov.u32 %r215, %laneid;
	// end inline asm
	and.b32  	%r266, %r7, 992;
	add.s32 	%r267, %r266, 32;
	setp.gt.u32 	%p34, %r267, %r6;
	not.b32 	%r268, %r266;
	add.s32 	%r269, %r6, %r268;
	selp.b32 	%r264, %r269, 31, %p34;
	mov.b64 	%rd136, %fd364;
	mov.b64 	{%r217, %r222}, %rd136;
	mov.b32 	%r223, 1;
	mov.b32 	%r265, -1;
	// begin inline asm
	shfl.sync.down.b32 %r216, %r217, %r223, %r264, %r265;
	// end inline asm
	// begin inline asm
	shfl.sync.down.b32 %r221, %r222, %r223, %r264, %r265;
	// end inline asm
	mov.b64 	%rd137, {%r216, %r221};
	mov.b64 	%fd235, %rd137;
	setp.lt.s32 	%p35, %r215, %r264;
	add.f64 	%fd236, %fd364, %fd235;
	selp.f64 	%fd237, %fd236, %fd364, %p35;
	mov.b64 	%rd138, %fd237;
	mov.b64 	{%r227, %r232}, %rd138;
	mov.b32 	%r233, 2;
	// begin inline asm
	shfl.sync.down.b32 %r226, %r227, %r233, %r264, %r265;
	// end inline asm
	// begin inline asm
	shfl.sync.down.b32 %r231, %r232, %r233, %r264, %r265;
	// end inline asm
	mov.b64 	%rd139, {%r226, %r231};
	mov.b64 	%fd238, %rd139;
	add.s32 	%r270, %r215, 2;
	setp.gt.s32 	%p36, %r270, %r264;
	add.f64 	%fd239, %fd237, %fd238;
	selp.f64 	%fd240, %fd237, %fd239, %p36;
	mov.b64 	%rd140, %fd240;
	mov.b64 	{%r237, %r242}, %rd140;
	mov.b32 	%r243, 4;
	// begin inline asm
	shfl.sync.down.b32 %r236, %r237, %r243, %r264, %r265;
	// end inline asm
	// begin inline asm
	shfl.sync.down.b32 %r241, %r242, %r243, %r264, %r265;
	// end inline asm
	mov.b64 	%rd141, {%r236, %r241};
	mov.b64 	%fd241, %rd141;
	add.s32 	%r271, %r215, 4;
	setp.gt.s32 	%p37, %r271, %r264;
	add.f64 	%fd242, %fd240, %fd241;
	selp.f64 	%fd243, %fd240, %fd242, %p37;
	mov.b64 	%rd142, %fd243;
	mov.b64 	{%r247, %r252}, %rd142;
	mov.b32 	%r253, 8;
	// begin inline asm
	shfl.sync.down.b32 %r246, %r247, %r253, %r264, %r265;
	// end inline asm
	// begin inline asm
	shfl.sync.down.b32 %r251, %r252, %r253, %r264, %r265;
	// end inline asm
	mov.b64 	%rd143, {%r246, %r251};
	mov.b64 	%fd244, %rd143;
	add.s32 	%r272, %r215, 8;
	setp.gt.s32 	%p38, %r272, %r264;
	add.f64 	%fd245, %fd243, %fd244;
	selp.f64 	%fd246, %fd243, %fd245, %p38;
	mov.b64 	%rd144, %fd246;
	mov.b64 	{%r257, %r262}, %rd144;
	mov.b32 	%r263, 16;
	// begin inline asm
	shfl.sync.down.b32 %r256, %r257, %r263, %r264, %r265;
	// end inline asm
	// begin inline asm
	shfl.sync.down.b32 %r261, %r262, %r263, %r264, %r265;
	// end inline asm
	mov.b64 	%rd145, {%r256, %r261};
	mov.b64 	%fd247, %rd145;
	add.s32 	%r273, %r215, 16;
	setp.gt.s32 	%p39, %r273, %r264;
	add.f64 	%fd248, %fd246, %fd247;
	selp.f64 	%fd375, %fd246, %fd248, %p39;
	setp.ne.s32 	%p40, %r215, 0;
	@%p40 bra 	$L__BB8_24;
	shr.u32 	%r274, %r7, 2;
	and.b32  	%r275, %r274, 248;
	mov.u32 	%r276, _ZZN3cub18CUB_300001_SM_10006detail6reduce18DeviceReduceKernelINS2_10policy_hubIdjN4cuda3std3__44plusIdEEE10Policy1000EN6thrust24THRUST_300001_SM_1000_NS6detail15normal_iteratorINSD_10device_ptrIdEEEEjS9_dNS7_10__identityEEEvT0_PT3_T1_NS0_13GridEvenShareISN_EET2_T4_E12temp_storage;
	add.s32 	%r277, %r276, %r275;
	st.shared.f64 	[%r277+24], %fd375;
$L__BB8_24:
	bar.sync 	0;
	setp.ne.s32 	%p41, %r7, 0;
	@%p41 bra 	$L__BB8_48;
	setp.gt.u32 	%p42, %r6, 32;
	ld.shared.f64 	%fd249, [_ZZN3cub18CUB_300001_SM_10006detail6reduce18DeviceReduceKernelINS2_10policy_hubIdjN4cuda3std3__44plusIdEEE10Policy1000EN6thrust24THRUST_300001_SM_1000_NS6detail15normal_iteratorINSD_10device_ptrIdEEEEjS9_dNS7_10__identityEEEvT0_PT3_T1_NS0_13GridEvenShareISN_EET2_T4_E12temp_storage+32];
	add.f64 	%fd250, %fd375, %fd249;
	selp.f64 	%fd251, %fd250, %fd375, %p42;
	setp.gt.u32 	%p43, %r6, 64;
	ld.shared.f64 	%fd252, [_ZZN3cub18CUB_300001_SM_10006detail6reduce18DeviceReduceKernelINS2_10policy_hubIdjN4cuda3std3__44plusIdEEE10Policy1000EN6thrust24THRUST_300001_SM_1000_NS6detail15normal_iteratorINSD_10device_ptrIdEEEEjS9_dNS7_10__identityEEEvT0_PT3_T1_NS0_13GridEvenShareISN_EET2_T4_E12temp_storage+40];
	add.f64 	%fd253, %fd252, %fd251;
	selp.f64 	%fd254, %fd253, %fd251, %p43;
	setp.gt.u32 	%p44, %r6, 96;
	ld.shared.f64 	%fd255, [_ZZN3cub18CUB_300001_SM_10006detail6reduce18DeviceReduceKernelINS2_10policy_hubIdjN4cuda3std3__44plusIdEEE10Policy1000EN6thrust24THRUST_300001_SM_1000_NS6detail15normal_iteratorINSD_10device_ptrIdEEEEjS9_dNS7_10__identityEEEvT0_PT3_T1_NS0_13GridEvenShareISN_EET2_T4_E12temp_storage+48];
	add.f64 	%fd256, %fd255, %fd254;
	selp.f64 	%fd257, %fd256, %fd254, %p44;
	setp.gt.u32 	%p45, %r6, 128;
	ld.shared.f64 	%fd258, [_ZZN3cub18CUB_300001_SM_10006detail6reduce18DeviceReduceKernelINS2_10policy_hubIdjN4cuda3std3__44plusIdEEE10Policy1000EN6thrust24THRUST_300001_SM_1000_NS6detail15normal_iteratorINSD_10device_ptrIdEEEEjS9_dNS7_10__identityEEEvT0_PT3_T1_NS0_13GridEvenShareISN_EET2_T4_E12temp_storage+56];
	add.f64 	%fd259, %fd258, %fd257;
	selp.f64 	%fd260, %fd259, %fd257, %p45;
	setp.gt.u32 	%p46, %r6, 160;
	ld.shared.f64 	%fd261, [_ZZN3cub18CUB_300001_SM_10006detail6reduce18DeviceReduceKernelINS2_10policy_hubIdjN4cuda3std3__44plusIdEEE10Policy1000EN6thrust24THRUST_300001_SM_1000_NS6detail15normal_iteratorINSD_10device_ptrIdEEEEjS9_dNS7_10__identityEEEvT0_PT3_T1_NS0_13GridEvenShareISN_EET2_T4_E12temp_storage+64];
	add.f64 	%fd262, %fd261, %fd260;
	selp.f64 	%fd263, %fd262, %fd260, %p46;
	setp.gt.u32 	%p47, %r6, 192;
	ld.shared.f64 	%fd264, [_ZZN3cub18CUB_300001_SM_10006detail6reduce18DeviceReduceKernelINS2_10policy_hubIdjN4cuda3std3__44plusIdEEE10Policy1000EN6thrust24THRUST_300001_SM_1000_NS6detail15normal_iteratorINSD_10device_ptrIdEEEEjS9_dNS7_10__identityEEEvT0_PT3_T1_NS0_13GridEvenShareISN_EET2_T4_E12temp_storage+72];
	add.f64 	%fd265, %fd264, %fd263;
	selp.f64 	%fd266, %fd265, %fd263, %p47;
	setp.gt.u32 	%p48, %r6, 224;
	ld.shared.f64 	%fd267, [_ZZN3cub18CUB_300001_SM_10006detail6reduce18DeviceReduceKernelINS2_10policy_hubIdjN4cuda3std3__44plusIdEEE10Policy1000EN6thrust24THRUST_300001_SM_1000_NS6detail15normal_iteratorINSD_10device_ptrIdEEEEjS9_dNS7_10__identityEEEvT0_PT3_T1_NS0_13GridEvenShareISN_EET2_T4_E12temp_storage+80];
	add.f64 	%fd268, %fd267, %fd266;
	selp.f64 	%fd269, %fd268, %fd266, %p48;
	setp.gt.u32 	%p49, %r6, 256;
	ld.shared.f64 	%fd270, [_ZZN3cub18CUB_300001_SM_10006detail6reduce18DeviceReduceKernelINS2_10policy_hubIdjN4cuda3std3__44plusIdEEE10Policy1000EN6thrust24THRUST_300001_SM_1000_NS6detail15normal_iteratorINSD_10device_ptrIdEEEEjS9_dNS7_10__identityEEEvT0_PT3_T1_NS0_13GridEvenShareISN_EET2_T4_E12temp_storage+88];
	add.f64 	%fd271, %fd270, %fd269;
	selp.f64 	%fd272, %fd271, %fd269, %p49;
	setp.gt.u32 	%p50, %r6, 288;
	ld.shared.f64 	%fd273, [_ZZN3cub18CUB_300001_SM_10006detail6reduce18DeviceReduceKernelINS2_10policy_hubIdjN4cuda3std3__44plusIdEEE10Policy1000EN6thrust24THRUST_300001_SM_1000_NS6detail15normal_iteratorINSD_10device_ptrIdEEEEjS9_dNS7_10__identityEEEvT0_PT3_T1_NS0_13GridEvenShareISN_EET2_T4_E12temp_storage+96];
	add.f64 	%fd274, %fd273, %fd272;
	selp.f64 	%fd275, %fd274, %fd272, %p50;
	setp.gt.u32 	%p51, %r6, 320;
	ld.shared.f64 	%fd276, [_ZZN3cub18CUB_300001_SM_10006detail6reduce18DeviceReduceKernelINS2_10policy_hubIdjN4cuda3std3__44plusIdEEE10Policy1000EN6thrust24THRUST_300001_SM_1000_NS6detail15normal_iteratorINSD_10device_ptrIdEEEEjS9_dNS7_10__identityEEEvT0_PT3_T1_NS0_13GridEvenShareISN_EET2_T4_E12temp_storage+104];
	add.f64 	%fd277, %fd276, %fd275;
	selp.f64 	%fd278, %fd277, %fd275, %p51;
	setp.gt.u32 	%p52, %r6, 352;
	ld.shared.f64 	%fd279, [_ZZN3cub18CUB_300001_SM_10006detail6reduce18DeviceReduceKernelINS2_10policy_hubIdjN4cuda3std3__44plusIdEEE10Policy1000EN6thrust24THRUST_300001_SM_1000_NS6detail15normal_iteratorINSD_10device_ptrIdEEEEjS9_dNS7_10__identityEEEvT0_PT3_T1_NS0_13GridEvenShareISN_EET2_T4_E12temp_storage+112];
	add.f64 	%fd280, %fd279, %fd278;
	selp.f64 	%fd281, %fd280, %fd278, %p52;
	setp.gt.u32 	%p53, %r6, 384;
	ld.shared.f64 	%fd282, [_ZZN3cub18CUB_300001_SM_10006detail6reduce18DeviceReduceKernelINS2_10policy_hubIdjN4cuda3std3__44plusIdEEE10Policy1000EN6thrust24THRUST_300001_SM_1000_NS6detail15normal_iteratorINSD_10device_ptrIdEEEEjS9_dNS7_10__identityEEEvT0_PT3_T1_NS0_13GridEvenShareISN_EET2_T4_E12temp_storage+120];
	add.f64 	%fd283, %fd282, %fd281;
	selp.f64 	%fd284, %fd283, %fd281, %p53;
	setp.gt.u32 	%p54, %r6, 416;
	ld.shared.f64 	%fd285, [_ZZN3cub18CUB_300001_SM_10006detail6reduce18DeviceReduceKernelINS2_10policy_hubIdjN4cuda3std3__44plusIdEEE10Policy1000EN6thrust24THRUST_300001_SM_1000_NS6detail15normal_iteratorINSD_10device_ptrIdEEEEjS9_dNS7_10__identityEEEvT0_PT3_T1_NS0_13GridEvenShareISN_EET2_T4_E12temp_storage+128];
	add.f64 	%fd286, %fd285, %fd284;
	selp.f64 	%fd287, %fd286, %fd284, %p54;
	setp.gt.u32 	%p55, %r6, 448;
	ld.shared.f64 	%fd288, [_ZZN3cub18CUB_300001_SM_10006detail6reduce18DeviceReduceKernelINS2_10policy_hubIdjN4cuda3std3__44plusIdEEE10Policy1000EN6thrust24THRUST_300001_SM_1000_NS6detail15normal_iteratorINSD_10device_ptrIdEEEEjS9_dNS7_10__identityEEEvT0_PT3_T1_NS0_13GridEvenShareISN_EET2_T4_E12temp_storage+136];
	add.f64 	%fd289, %fd288, %fd287;
	selp.f64 	%fd290, %fd289, %fd287, %p55;
	setp.gt.u32 	%p56, %r6, 480;
	ld.shared.f64 	%fd291, [_ZZN3cub18CUB_300001_SM_10006detail6reduce18DeviceReduceKernelINS2_10policy_hubIdjN4cuda3std3__44plusIdEEE10Policy1000EN6thrust24THRUST_300001_SM_1000_NS6detail15normal_iteratorINSD_10device_ptrIdEEEEjS9_dNS7_10__identityEEEvT0_PT3_T1_NS0_13GridEvenShareISN_EET2_T4_E12temp_storage+144];
	add.f64 	%fd292, %fd291, %fd290;
	selp.f64 	%fd293, %fd292, %fd290, %p56;
	setp.gt.u32 	%p57, %r6, 512;
	ld.shared.f64 	%fd294, [_ZZN3cub18CUB_300001_SM_10006detail6reduce18DeviceReduceKernelINS2_10policy_hubIdjN4cuda3std3__44plusIdEEE10Policy1000EN6thrust24THRUST_300001_SM_1000_NS6detail15normal_iteratorINSD_10device_ptrIdEEEEjS9_dNS7_10__identityEEEvT0_PT3_T1_NS0_13GridEvenShareISN_EET2_T4_E12temp_storage+152];
	add.f64 	%fd295, %fd294, %fd293;
	selp.f64 	%fd296, %fd295, %fd293, %p57;
	setp.gt.u32 	%p58, %r6, 544;
	ld.shared.f64 	%fd297, [_ZZN3cub18CUB_300001_SM_10006detail6reduce18DeviceReduceKernelINS2_10policy_hubIdjN4cuda3std3__44plusIdEEE10Policy1000EN6thrust24THRUST_300001_SM_1000_NS6detail15normal_iteratorINSD_10device_ptrIdEEEEjS9_dNS7_10__identityEEEvT0_PT3_T1_NS0_13GridEvenShareISN_EET2_T4_E12temp_storage+160];
	add.f64 	%fd298, %fd297, %fd296;
	selp.f64 	%fd299, %fd298, %fd296, %p58;
	setp.gt.u32 	%p59, %r6, 576;
	ld.shared.f64 	%fd300, [_ZZN3cub18CUB_300001_SM_10006detail6reduce18DeviceReduceKernelINS2_10policy_hubIdjN4cuda3std3__44plusIdEEE10Policy1000EN6thrust24THRUST_300001_SM_1000_NS6detail15normal_iteratorINSD_10device_ptrIdEEEEjS9_dNS7_10__identityEEEvT0_PT3_T1_NS0_13GridEvenShareISN_EET2_T4_E12temp_storage+168];
	add.f64 	%fd301, %fd300, %fd299;
	selp.f64 	%fd302, %fd301, %fd299, %p59;
	setp.gt.u32 	%p60, %r6, 608;
	ld.shared.f64 	%fd303, [_ZZN3cub18CUB_300001_SM_10006detail6reduce18DeviceReduceKernelINS2_10policy_hubIdjN4cuda3std3__44plusIdEEE10Policy1000EN6thrust24THRUST_300001_SM_1000_NS6detail15normal_iteratorINSD_10device_ptrIdEEEEjS9_dNS7_10__identityEEEvT0_PT3_T1_NS0_13GridEvenShareISN_EET2_T4_E12temp_storage+176];
	add.f64 	%fd304, %fd303, %fd302;
	selp.f64 	%fd375, %fd304, %fd302, %p60;
	bra.uni 	$L__BB8_48;
$L__BB8_26:
	mov.u32 	%r35, %tid.x;
	add.s32 	%r72, %r347, %r35;
	mul.wide.u32 	%rd4, %r72, 8;
	add.s64 	%rd5, %rd1, %rd4;
	ld.global.f64 	%fd41, [%rd5];
	ld.global.f64 	%fd42, [%rd5+5120];
	ld.global.f64 	%fd43, [%rd5+10240];
	ld.global.f64 	%fd44, [%rd5+15360];
	ld.global.f64 	%fd45, [%rd5+20480];
	ld.global.f64 	%fd46, [%rd5+25600];
	ld.global.f64 	%fd47, [%rd5+30720];
	ld.global.f64 	%fd48, [%rd5+35840];
	add.f64 	%fd49, %fd41, %fd42;
	add.f64 	%fd50, %fd49, %fd43;
	add.f64 	%fd51, %fd50, %fd44;
	add.f64 	%fd52, %fd51, %fd45;
	add.f64 	%fd53, %fd52, %fd46;
	add.f64 	%fd54, %fd53, %fd47;
	add.f64 	%fd374, %fd54, %fd48;
	setp.lt.u32 	%p2, %r6, %r4;
	@%p2 bra 	$L__BB8_44;
	add.s32 	%r36, %r4, %r347;
	not.b32 	%r74, %r35;
	add.s32 	%r75, %r74, %r1;
	sub.s32 	%r76, %r75, %r4;
	sub.s32 	%r344, %r76, %r347;
	add.s32 	%r77, %r36, %r35;
	add.s32 	%r343, %r77, 5120;
	mov.b32 	%r346, 0;
	mov.u32 	%r345, %r36;
$L__BB8_28:
	mad.lo.s32 	%r347, %r2, 5120, %r347;
	add.s32 	%r78, %r1, -5120;
	setp.gt.u32 	%p3, %r347, %r78;
	@%p3 bra 	$L__BB8_30;
	add.s32 	%r79, %r35, %r347;
	mul.wide.u32 	%rd6, %r79, 8;
	add.s64 	%rd7, %rd1, %rd6;
	ld.global.f64 	%fd55, [%rd7];
	ld.global.f64 	%fd56, [%rd7+5120];
	ld.global.f64 	%fd57, [%rd7+10240];
	ld.global.f64 	%fd58, [%rd7+15360];
	ld.global.f64 	%fd59, [%rd7+20480];
	ld.global.f64 	%fd60, [%rd7+25600];
	ld.global.f64 	%fd61, [%rd7+30720];
	ld.global.f64 	%fd62, [%rd7+35840];
	add.f64 	%fd63, %fd374, %fd55;
	add.f64 	%fd64, %fd63, %fd56;
	add.f64 	%fd65, %fd64, %fd57;
	add.f64 	%fd66, %fd65, %fd58;
	add.f64 	%fd67, %fd66, %fd59;
	add.f64 	%fd68, %fd67, %fd60;
	add.f64 	%fd69, %fd68, %fd61;
	add.f64 	%fd374, %fd69, %fd62;
	sub.s32 	%r80, %r1, %r347;
	mul.lo.s32 	%r81, %r2, 5120;
	setp.lt.u32 	%p4, %r80, %r81;
	add.s32 	%r346, %r346, 1;
	add.s32 	%r345, %r345, %r81;
	sub.s32 	%r344, %r344, %r81;
	add.s32 	%r343, %r343, %r81;
	@%p4 bra 	$L__BB8_44;
	bra.uni 	$L__BB8_28;
$L__BB8_30:
	setp.le.u32 	%p5, %r1, %r347;
	sub.s32 	%r82, %r1, %r347;
	setp.ge.s32 	%p6, %r35, %r82;
	or.pred  	%p7, %p5, %p6;
	@%p7 bra 	$L__BB8_44;
	not.b32 	%r84, %r35;
	add.s32 	%r85, %r1, %r84;
	sub.s32 	%r86, %r85, %r36;
	mul.lo.s32 	%r87, %r2, %r346;
	mad.lo.s32 	%r88, %r87, -5120, %r86;
	mul.hi.u32 	%r89, %r88, -858993459;
	shr.u32 	%r90, %r89, 9;
	add.s32 	%r49, %r90, 1;
	and.b32  	%r50, %r49, 15;
	setp.lt.u32 	%p8, %r88, 9600;
	mov.u32 	%r352, %r35;
	@%p8 bra 	$L__BB8_35;
	or.b32  	%r350, %r35, 5120;
	mul.hi.u32 	%r91, %r344, -858993459;
	shr.u32 	%r92, %r91, 9;
	add.s32 	%r93, %r92, 1;
	and.b32  	%r94, %r93, 16777200;
	neg.s32 	%r348, %r94;
$L__BB8_33:
	.pragma "nounroll";
	add.s32 	%r95, %r343, -5120;
	mul.wide.u32 	%rd8, %r95, 8;
	add.s64 	%rd9, %rd1, %rd8;
	ld.global.f64 	%fd71, [%rd9];
	add.f64 	%fd72, %fd374, %fd71;
	add.s32 	%r96, %r343, -4480;
	mul.wide.u32 	%rd10, %r96, 8;
	add.s64 	%rd11, %rd1, %rd10;
	ld.global.f64 	%fd73, [%rd11];
	add.f64 	%fd74, %fd72, %fd73;
	add.s32 	%r97, %r343, -3840;
	mul.wide.u32 	%rd12, %r97, 8;
	add.s64 	%rd13, %rd1, %rd12;
	ld.global.f64 	%fd75, [%rd13];
	add.f64 	%fd76, %fd74, %fd75;
	add.s32 	%r98, %r343, -3200;
	mul.wide.u32 	%rd14, %r98, 8;
	add.s64 	%rd15, %rd1, %rd14;
	ld.global.f64 	%fd77, [%rd15];
	add.f64 	%fd78, %fd76, %fd77;
	add.s32 	%r99, %r343, -2560;
	mul.wide.u32 	%rd16, %r99, 8;
	add.s64 	%rd17, %rd1, %rd16;
	ld.global.f64 	%fd79, [%rd17];
	add.f64 	%fd80, %fd78, %fd79;
	add.s32 	%r100, %r343, -1920;
	mul.wide.u32 	%rd18, %r100, 8;
	add.s64 	%rd19, %rd1, %rd18;
	ld.global.f64 	%fd81, [%rd19];
	add.f64 	%fd82, %fd80, %fd81;
	add.s32 	%r101, %r343, -1280;
	mul.wide.u32 	%rd20, %r101, 8;
	add.s64 	%rd21, %rd1, %rd20;
	ld.global.f64 	%fd83, [%rd21];
	add.f64 	%fd84, %fd82, %fd83;
	add.s32 	%r102, %r343, 4480;
	add.s32 	%r103, %r343, -640;
	mul.wide.u32 	%rd22, %r103, 8;
	add.s64 	%rd23, %rd1, %rd22;
	ld.global.f64 	%fd85, [%rd23];
	add.f64 	%fd86, %fd84, %fd85;
	mul.wide.u32 	%rd24, %r343, 8;
	add.s64 	%rd25, %rd1, %rd24;
	ld.global.f64 	%fd87, [%rd25];
	add.f64 	%fd88, %fd86, %fd87;
	add.s32 	%r104, %r343, 640;
	mul.wide.u32 	%rd26, %r104, 8;
	add.s64 	%rd27, %rd1, %rd26;
	ld.global.f64 	%fd89, [%rd27];
	add.f64 	%fd90, %fd88, %fd89;
	add.s32 	%r105, %r343, 1280;
	mul.wide.u32 	%rd28, %r105, 8;
	add.s64 	%rd29, %rd1, %rd28;
	ld.global.f64 	%fd91, [%rd29];
	add.f64 	%fd92, %fd90, %fd91;
	add.s32 	%r106, %r343, 1920;
	mul.wide.u32 	%rd30, %r106, 8;
	add.s64 	%rd31, %rd1, %rd30;
	ld.global.f64 	%fd93, [%rd31];
	add.f64 	%fd94, %fd92, %fd93;
	add.s32 	%r107, %r343, 2560;
	mul.wide.u32 	%rd32, %r107, 8;
	add.s64 	%rd33, %rd1, %rd32;
	ld.global.f64 	%fd95, [%rd33];
	add.f64 	%fd96, %fd94, %fd95;
	add.s32 	%r108, %r343, 3200;
	mul.wide.u32 	%rd34, %r108, 8;
	add.s64 	%rd35, %rd1, %rd34;
	ld.global.f64 	%fd97, [%rd35];
	add.f64 	%fd98, %fd96, %fd97;
	add.s32 	%r109, %r343, 3840;
	mul.wide.u32 	%rd36, %r109, 8;
	add.s64 	%rd37, %rd1, %rd36;
	ld.global.f64 	%fd99, [%rd37];
	add.f64 	%fd100, %fd98, %fd99;
	mul.wide.u32 	%rd38, %r102, 8;
	add.s64 	%rd39, %rd1, %rd38;
	ld.global.f64 	%fd101, [%rd39];
	add.f64 	%fd374, %fd100, %fd101;
	add.s32 	%r350, %r350, 10240;
	add.s32 	%r343, %r343, 10240;
	add.s32 	%r348, %r348, 16;
	setp.ne.s32 	%p9, %r348, 0;
	@%p9 bra 	$L__BB8_33;
	add.s32 	%r352, %r350, -5120;
$L__BB8_35:
	setp.eq.s32 	%p10, %r50, 0;
	@%p10 bra 	$L__BB8_44;
	and.b32  	%r61, %r49, 7;
	setp.lt.u32 	%p11, %r50, 8;
	@%p11 bra 	$L__BB8_38;
	add.s32 	%r110, %r352, %r347;
	mul.wide.u32 	%rd40, %r110, 8;
	add.s64 	%rd41, %rd1, %rd40;
	ld.global.f64 	%fd103, [%rd41];
	add.f64 	%fd104, %fd374, %fd103;
	add.s32 	%r111, %r110, 640;
	mul.wide.u32 	%rd42, %r111, 8;
	add.s64 	%rd43, %rd1, %rd42;
	ld.global.f64 	%fd105, [%rd43];
	add.f64 	%fd106, %fd104, %fd105;
	add.s32 	%r112, %r110, 1280;
	mul.wide.u32 	%rd44, %r112, 8;
	add.s64 	%rd45, %rd1, %rd44;
	ld.global.f64 	%fd107, [%rd45];
	add.f64 	%fd108, %fd106, %fd107;
	add.s32 	%r113, %r110, 1920;
	mul.wide.u32 	%rd46, %r113, 8;
	add.s64 	%rd47, %rd1, %rd46;
	ld.global.f64 	%fd109, [%rd47];
	add.f64 	%fd110, %fd108, %fd109;
	add.s32 	%r114, %r110, 2560;
	mul.wide.u32 	%rd48, %r114, 8;
	add.s64 	%rd49, %rd1, %rd48;
	ld.global.f64 	%fd111, [%rd49];
	add.f64 	%fd112, %fd110, %fd111;
	add.s32 	%r115, %r110, 3200;
	mul.wide.u32 	%rd50, %r115, 8;
	add.s64 	%rd51, %rd1, %rd50;
	ld.global.f64 	%fd113, [%rd51];
	add.f64 	%fd114, %fd112, %fd113;
	add.s32 	%r116, %r110, 3840;
	mul.wide.u32 	%rd52, %r116, 8;
	add.s64 	%rd53, %rd1, %rd52;
	ld.global.f64 	%fd115, [%rd53];
	add.f64 	%fd116, %fd114, %fd115;
	add.s32 	%r117, %r110, 4480;
	mul.wide.u32 	%rd54, %r117, 8;
	add.s64 	%rd55, %rd1, %rd54;
	ld.global.f64 	%fd117, [%rd55];
	add.f64 	%fd374, %fd116, %fd117;
	add.s32 	%r352, %r352, 5120;
$L__BB8_38:
	setp.eq.s32 	%p12, %r61, 0;
	@%p12 bra 	$L__BB8_44;
	setp.lt.u32 	%p13, %r61, 4;
	@%p13 bra 	$L__BB8_41;
	add.s32 	%r118, %r352, %r347;
	mul.wide.u32 	%rd56, %r118, 8;
	add.s64 	%rd57, %rd1, %rd56;
	ld.global.f64 	%fd119, [%rd57];
	add.f64 	%fd120, %fd374, %fd119;
	add.s32 	%r119, %r118, 640;
	mul.wide.u32 	%rd58, %r119, 8;
	add.s64 	%rd59, %rd1, %rd58;
	ld.global.f64 	%fd121, [%rd59];
	add.f64 	%fd122, %fd120, %fd121;
	add.s32 	%r120, %r118, 1280;
	mul.wide.u32 	%rd60, %r120, 8;
	add.s64 	%rd61, %rd1, %rd60;
	ld.global.f64 	%fd123, [%rd61];
	add.f64 	%fd124, %fd122, %fd123;
	add.s32 	%r121, %r118, 1920;
	mul.wide.u32 	%rd62, %r121, 8;
	add.s64 	%rd63, %rd1, %rd62;
	ld.global.f64 	%fd125, [%rd63];
	add.f64 	%fd374, %fd124, %fd125;
	add.s32 	%r352, %r352, 2560;
$L__BB8_41:
	and.b32  	%r122, %r49, 3;
	setp.eq.s32 	%p14, %r122, 0;
	@%p14 bra 	$L__BB8_44;
	add.s32 	%r355, %r352, %r345;
	mul.hi.u32 	%r123, %r344, -858993459;
	cvt.u16.u32 	%rs1, %r123;
	shr.u16 	%rs2, %rs1, 9;
	add.s16 	%rs3, %rs2, 1;
	cvt.u32.u16 	%r124, %rs3;
	and.b32  	%r125, %r124, 3;
	neg.s32 	%r354, %r125;
$L__BB8_43:
	.pragma "nounroll";
	mul.wide.u32 	%rd64, %r355, 8;
	add.s64 	%rd65, %rd1, %rd64;
	ld.global.f64 	%fd126, [%rd65];
	add.f64 	%fd374, %fd374, %fd126;
	add.s32 	%r355, %r355, 640;
	add.s32 	%r354, %r354, 1;
	setp.ne.s32 	%p15, %r354, 0;
	@%p15 bra 	$L__BB8_43;
$L__BB8_44:
	// begin inline asm
	mov.u32 %r126, %laneid;
	// end inline asm
	mov.b64 	%rd66, %fd374;
	mov.b64 	{%r128, %r133}, %rd66;
	mov.b32 	%r134, 1;
	mov.b32 	%r175, 31;
	mov.b32 	%r176, -1;
	// begin inline asm
	shfl.sync.down.b32 %r127, %r128, %r134, %r175, %r176;
	// end inline asm
	// begin inline asm
	shfl.sync.down.b32 %r132, %r133, %r134, %r175, %r176;
	// end inline asm
	mov.b64 	%rd67, {%r127, %r132};
	mov.b64 	%fd127, %rd67;
	setp.gt.s32 	%p16, %r126, 30;
	add.f64 	%fd128, %fd374, %fd127;
	selp.f64 	%fd129, %fd374, %fd128, %p16;
	mov.b64 	%rd68, %fd129;
	mov.b64 	{%r138, %r143}, %rd68;
	mov.b32 	%r144, 2;
	// begin inline asm
	shfl.sync.down.b32 %r137, %r138, %r144, %r175, %r176;
	// end inline asm
	// begin inline asm
	shfl.sync.down.b32 %r142, %r143, %r144, %r175, %r176;
	// end inline asm
	mov.b64 	%rd69, {%r137, %r142};
	mov.b64 	%fd130, %rd69;
	setp.gt.s32 	%p17, %r126, 29;
	add.f64 	%fd131, %fd129, %fd130;
	selp.f64 	%fd132, %fd129, %fd131, %p17;
	mov.b64 	%rd70, %fd132;
	mov.b64 	{%r148, %r153}, %rd70;
	mov.b32 	%r154, 4;
	// begin inline asm
	shfl.sync.down.b32 %r147, %r148, %r154, %r175, %r176;
	// end inline asm
	// begin inline asm
	shfl.sync.down.b32 %r152, %r153, %r154, %r175, %r176;
	// end inline asm
	mov.b64 	%rd71, {%r147, %r152};
	mov.b64 	%fd133, %rd71;
	setp.gt.s32 	%p18, %r126, 27;
	add.f64 	%fd134, %fd132, %fd133;
	selp.f64 	%fd135, %fd132, %fd134, %p18;
	mov.b64 	%rd72, %fd135;
	mov.b64 	{%r158, %r163}, %rd72;
	mov.b32 	%r164, 8;
	// begin inline asm
	shfl.sync.down.b32 %r157, %r158, %r164, %r175, %r176;
	// end inline asm
	// begin inline asm
	shfl.sync.down.b32 %r162, %r163, %r164, %r175, %r176;
	// end inline asm
	mov.b64 	%rd73, {%r157, %r162};
	mov.b64 	%fd136, %rd73;
	setp.gt.s32 	%p19, %r126, 23;
	add.f64 	%fd137, %fd135, %fd136;
	selp.f64 	%fd138, %fd135, %fd137, %p19;
	mov.b64 	%rd74, %fd138;
	mov.b64 	{%r168, %r173}, %rd74;
	mov.b32 	%r174, 16;
	// begin inline asm
	shfl.sync.down.b32 %r167, %r168, %r174, %r175, %r176;
	// end inline asm
	// begin inline asm
	shfl.sync.down.b32 %r172, %r173, %r174, %r175, %r176;
	// end inline asm
	mov.b64 	%rd75, {%r167, %r172};
	mov.b64 	%fd139, %rd75;
	setp.gt.s32 	%p20, %r126, 15;
	add.f64 	%fd37, %fd138, %fd139;
	selp.f64 	%fd375, %fd138, %fd37, %p20;
	setp.ne.s32 	%p21, %r126, 0;
	@%p21 bra 	$L__BB8_46;
	shr.u32 	%r177, %r35, 2;
	and.b32  	%r178, %r177, 248;
	mov.u32 	%r179, _ZZN3cub18CUB_300001_SM_10006detail6reduce18DeviceReduceKernelINS2_10policy_hubIdjN4cuda3std3__44plusIdEEE10Policy1000EN6thrust24THRUST_300001_SM_1000_NS6detail15normal_iteratorINSD_10device_ptrIdEEEEjS9_dNS7_10__identityEEEvT0_PT3_T1_NS0_13GridEvenShareISN_EET2_T4_E12temp_storage;
	add.s32 	%r180, %r179, %r178;
	st.shared.f64 	[%r180+24], %fd37;
$L__BB8_46:
	bar.sync 	0;
	setp.ne.s32 	%p22, %r35, 0;
	@%p22 bra 	$L__BB8_48;
	ld.shared.f64 	%fd140, [_ZZN3cub18CUB_300001_SM_10006detail6reduce18DeviceReduceKernelINS2_10policy_hubIdjN4cuda3std3__44plusIdEEE10Policy1000EN6thrust24THRUST_300001_SM_1000_NS6detail15normal_iteratorINSD_10device_ptrIdEEEEjS9_dNS7_10__identityEEEvT0_PT3_T1_NS0_13GridEvenShareISN_EET2_T4_E12temp_storage+32];
	add.f64 	%fd141, %fd375, %fd140;
	ld.shared.f64 	%fd142, [_ZZN3cub18CUB_300001_SM_10006detail6reduce18DeviceReduceKernelINS2_10policy_hubIdjN4cuda3std3__44plusIdEEE10Policy1000EN6thrust24THRUST_300001_SM_1000_NS6detail15normal_iteratorINSD_10device_ptrIdEEEEjS9_dNS7_10__identityEEEvT0_PT3_T1_NS0_13GridEvenShareISN_EET2_T4_E12temp_storage+40];
	add.f64 	%fd143, %fd141, %fd142;
	ld.shared.f64 	%fd144, [_ZZN3cub18CUB_300001_SM_10006detail6reduce18DeviceReduceKernelINS2_10policy_hubIdjN4cuda3std3__44plusIdEEE10Policy1000EN6thrust24THRUST_300001_SM_1000_NS6detail15normal_iteratorINSD_10device_ptrIdEEEEjS9_dNS7_10__identityEEEvT0_PT3_T1_NS0_13GridEvenShareISN_EET2_T4_E12temp_storage+48];
	add.f64 	%fd145, %fd143, %fd144;
	ld.shared.f64 	%fd146, [_ZZN3cub18CUB_300001_SM_10006detail6reduce18DeviceReduceKernelINS2_10policy_hubIdjN4cuda3std3__44plusIdEEE10Policy1000EN6thrust24THRUST_300001_SM_1000_NS6detail15normal_iteratorINSD_10device_ptrIdEEEEjS9_dNS7_10__identityEEEvT0_PT3_T1_NS0_13GridEvenShareISN_EET2_T4_E12temp_storage+56];
	add.f64 	%fd147, %fd145, %fd146;
	ld.shared.f64 	%fd148, [_ZZN3cub18CUB_300001_SM_10006detail6reduce18DeviceReduceKernelINS2_10policy_hubIdjN4cuda3std3__44plusIdEEE10Policy1000EN6thrust24THRUST_300001_SM_1000_NS6detail15normal_iteratorINSD_10device_ptrIdEEEEjS9_dNS7_10__identityEEEvT0_PT3_T1_NS0_13GridEvenShareISN_EET2_T4_E12temp_storage+64];
	add.f64 	%fd149, %fd147, %fd148;
	ld.shared.f64 	%fd150, [_ZZN3cub18CUB_300001_SM_10006detail6reduce18DeviceReduceKernelINS2_10policy_hubIdjN4cuda3std3__44plusIdEEE10Policy1000EN6thrust24THRUST_300001_SM_1000_NS6detail15normal_iteratorINSD_10device_ptrIdEEEEjS9_dNS7_10__identityEEEvT0_PT3_T1_NS0_13GridEvenShareISN_EET2_T4_E12temp_storage+72];
	add.f64 	%fd151, %fd149, %fd150;
	ld.shared.f64 	%fd152, [_ZZN3cub18CUB_300001_SM_10006detail6reduce18DeviceReduceKernelINS2_10policy_hubIdjN4cuda3std3__44plusIdEEE10Policy1000EN6thrust24THRUST_300001_SM_1000_NS6detail15normal_iteratorINSD_10device_ptrIdEEEEjS9_dNS7_10__identityEEEvT0_PT3_T1_NS0_13GridEvenShareISN_EET2_T4_E12temp_storage+80];
	add.f64 	%fd153, %fd151, %fd152;
	ld.shared.f64 	%fd154, [_ZZN3cub18CUB_300001_SM_10006detail6reduce18DeviceReduceKernelINS2_10policy_hubIdjN4cuda3std3__44plusIdEEE10Policy1000EN6thrust24THRUST_300001_SM_1000_NS6detail15normal_iteratorINSD_10device_ptrIdEEEEjS9_dNS7_10__identityEEEvT0_PT3_T1_NS0_13GridEvenShareISN_EET2_T4_E12temp_storage+88];
	add.f64 	%fd155, %fd153, %fd154;
	ld.shared.f64 	%fd156, [_ZZN3cub18CUB_300001_SM_10006detail6reduce18DeviceReduceKernelINS2_10policy_hubIdjN4cuda3std3__44plusIdEEE10Policy1000EN6thrust24THRUST_300001_SM_1000_NS6detail15normal_iteratorINSD_10device_ptrIdEEEEjS9_dNS7_10__identityEEEvT0_PT3_T1_NS0_13GridEvenShareISN_EET2_T4_E12temp_storage+96];
	add.f64 	%fd157, %fd155, %fd156;
	ld.shared.f64 	%fd158, [_ZZN3cub18CUB_300001_SM_10006detail6reduce18DeviceReduceKernelINS2_10policy_hubIdjN4cuda3std3__44plusIdEEE10Policy1000EN6thrust24THRUST_300001_SM_1000_NS6detail15normal_iteratorINSD_10device_ptrIdEEEEjS9_dNS7_10__identityEEEvT0_PT3_T1_NS0_13GridEvenShareISN_EET2_T4_E12temp_storage+104];
	add.f64 	%fd159, %fd157, %fd158;
	ld.shared.f64 	%fd160, [_ZZN3cub18CUB_300001_SM_10006detail6reduce18DeviceReduceKernelINS2_10policy_hubIdjN4cuda3std3__44plusIdEEE10Policy1000EN6thrust24THRUST_300001_SM_1000_NS6detail15normal_iteratorINSD_10device_ptrIdEEEEjS9_dNS7_10__identityEEEvT0_PT3_T1_NS0_13GridEvenShareISN_EET2_T4_E12temp_storage+112];
	add.f64 	%fd161, %fd159, %fd160;
	ld.shared.f64 	%fd162, [_ZZN3cub18CUB_300001_SM_10006detail6reduce18DeviceReduceKernelINS2_10policy_hubIdjN4cuda3std3__44plusIdEEE10Policy1000EN6thrust24THRUST_300001_SM_1000_NS6detail15normal_iteratorINSD_10device_ptrIdEEEEjS9_dNS7_10__identityEEEvT0_PT3_T1_NS0_13GridEvenShareISN_EET2_T4_E12temp_storage+120];
	add.f64 	%fd163, %fd161, %fd162;
	ld.shared.f64 	%fd164, [_ZZN3cub18CUB_300001_SM_10006detail6reduce18DeviceReduceKernelINS2_10policy_hubIdjN4cuda3std3__44plusIdEEE10Policy1000EN6thrust24THRUST_300001_SM_1000_NS6detail15normal_iteratorINSD_10device_ptrIdEEEEjS9_dNS7_10__identityEEEvT0_PT3_T1_NS0_13GridEvenShareISN_EET2_T4_E12temp_storage+128];
	add.f64 	%fd165, %fd163, %fd164;
	ld.shared.f64 	%fd166, [_ZZN3cub18CUB_300001_SM_10006detail6reduce18DeviceReduceKernelINS2_10policy_hubIdjN4cuda3std3__44plusIdEEE10Policy1000EN6thrust24THRUST_300001_SM_1000_NS6detail15normal_iteratorINSD_10device_ptrIdEEEEjS9_dNS7_10__identityEEEvT0_PT3_T1_NS0_13GridEvenShareISN_EET2_T4_E12temp_storage+136];
	add.f64 	%fd167, %fd165, %fd166;
	ld.shared.f64 	%fd168, [_ZZN3cub18CUB_300001_SM_10006detail6reduce18DeviceReduceKernelINS2_10policy_hubIdjN4cuda3std3__44plusIdEEE10Policy1000EN6thrust24THRUST_300001_SM_1000_NS6detail15normal_iteratorINSD_10device_ptrIdEEEEjS9_dNS7_10__identityEEEvT0_PT3_T1_NS0_13GridEvenShareISN_EET2_T4_E12temp_storage+144];
	add.f64 	%fd169, %fd167, %fd168;
	ld.shared.f64 	%fd170, [_ZZN3cub18CUB_300001_SM_10006detail6reduce18DeviceReduceKernelINS2_10policy_hubIdjN4cuda3std3__44plusIdEEE10Policy1000EN6thrust24THRUST_300001_SM_1000_NS6detail15normal_iteratorINSD_10device_ptrIdEEEEjS9_dNS7_10__identityEEEvT0_PT3_T1_NS0_13GridEvenShareISN_EET2_T4_E12temp_storage+152];
	add.f64 	%fd171, %fd169, %fd170;
	ld.shared.f64 	%fd172, [_ZZN3cub18CUB_300001_SM_10006detail6reduce18DeviceReduceKernelINS2_10policy_hubIdjN4cuda3std3__44plusIdEEE10Policy1000EN6thrust24THRUST_300001_SM_1000_NS6detail15normal_iteratorINSD_10device_ptrIdEEEEjS9_dNS7_10__identityEEEvT0_PT3_T1_NS0_13GridEvenShareISN_EET2_T4_E12temp_storage+160];
	add.f64 	%fd173, %fd171, %fd172;
	ld.shared.f64 	%fd174, [_ZZN3cub18CUB_300001_SM_10006detail6reduce18DeviceReduceKernelINS2_10policy_hubIdjN4cuda3std3__44plusIdEEE10Policy1000EN6thrust24THRUST_300001_SM_1000_NS6detail15normal_iteratorINSD_10device_ptrIdEEEEjS9_dNS7_10__identityEEEvT0_PT3_T1_NS0_13GridEvenShareISN_EET2_T4_E12temp_storage+168];
	add.f64 	%fd175, %fd173, %fd174;
	ld.shared.f64 	%fd176, [_ZZN3cub18CUB_300001_SM_10006detail6reduce18DeviceReduceKernelINS2_10policy_hubIdjN4cuda3std3__44plusIdEEE10Policy1000EN6thrust24THRUST_300001_SM_1000_NS6detail15normal_iteratorINSD_10device_ptrIdEEEEjS9_dNS7_10__identityEEEvT0_PT3_T1_NS0_13GridEvenShareISN_EET2_T4_E12temp_storage+176];
	add.f64 	%fd375, %fd175, %fd176;
$L__BB8_48:
	mov.u32 	%r333, %tid.x;
	setp.ne.s32 	%p68, %r333, 0;
	@%p68 bra 	$L__BB8_50;
	ld.param.u64 	%rd159, [_ZN3cub18CUB_300001_SM_10006detail6reduce18DeviceReduceKernelINS2_10policy_hubIdjN4cuda3std3__44plusIdEEE10Policy1000EN6thrust24THRUST_300001_SM_1000_NS6detail15normal_iteratorINSD_10device_ptrIdEEEEjS9_dNS7_10__identityEEEvT0_PT3_T1_NS0_13GridEvenShareISN_EET2_T4__param_1];
	cvta.to.global.u64 	%rd156, %rd159;
	mul.wide.u32 	%rd157, %r3, 8;
	add.s64 	%rd158, %rd156, %rd157;
	st.global.f64 	[%rd158], %fd375;
$L__BB8_50:
	ret;

}
	// .globl	_ZN3cub18CUB_300001_SM_10006detail6reduce28DeviceReduceSingleTileKernelINS2_10policy_hubIdjN4cuda3std3__44plusIdEEE10Policy1000EPdSC_iS9_ddNS7_10__identityEEEvT0_T1_T2_T3_T4_T6_
.visible .entry _ZN3cub18CUB_300001_SM_10006detail6reduce28DeviceReduceSingleTileKernelINS2_10policy_hubIdjN4cuda3std3__44plusIdEEE10Policy1000EPdSC_iS9_ddNS7_10__identityEEEvT0_T1_T2_T3_T4_T6_(
	.param .u64 .ptr .align 1 _ZN3cub18CUB_300001_SM_10006detail6reduce28DeviceReduceSingleTileKernelINS2_10policy_hubIdjN4cuda3std3__44plusIdEEE10Policy1000EPdSC_iS9_ddNS7_10__identityEEEvT0_T1_T2_T3_T4_T6__param_0,
	.param .u64 .ptr .align 1 _ZN3cub18CUB_300001_SM_10006detail6reduce28DeviceReduceSingleTileKernelINS2_10policy_hubIdjN4cuda3std3__44plusIdEEE10Policy1000EPdSC_iS9_ddNS7_10__identityEEEvT0_T1_T2_T3_T4_T6__param_1,
	.param .u32 _ZN3cub18CUB_300001_SM_10006detail6reduce28DeviceReduceSingleTileKernelINS2_10policy_hubIdjN4cuda3std3__44plusIdEEE10Policy1000EPdSC_iS9_ddNS7_10__identityEEEvT0_T1_T2_T3_T4_T6__param_2,
	.param .align 1 .b8 _ZN3cub18CUB_300001_SM_10006detail6reduce28DeviceReduceSingleTileKernelINS2_10policy_hubIdjN4cuda3std3__44plusIdEEE10Policy1000EPdSC_iS9_ddNS7_10__identityEEEvT0_T1_T2_T3_T4_T6__param_3[1],
	.param .f64 _ZN3cub18CUB_300001_SM_10006detail6reduce28DeviceReduceSingleTileKernelINS2_10policy_hubIdjN4cuda3std3__44plusIdEEE10Policy1000EPdSC_iS9_ddNS7_10__identityEEEvT0_T1_T2_T3_T4_T6__param_4,
	.param .align 1 .b8 _ZN3cub18CUB_300001_SM_10006detail6reduce28DeviceReduceSingleTileKernelINS2_10policy_hubIdjN4cuda3std3__44plusIdEEE10Policy1000EPdSC_iS9_ddNS7_10__identityEEEvT0_T1_T2_T3_T4_T6__param_5[1]
)
.maxntid 640
.minnctapersm 1
{
	.reg .pred 	%p<62>;
	.reg .b32 	%r<239>;
	.reg .b64 	%rd<109>;
	.reg .b64 	%fd<264>;
	// demoted variable
	.shared .align 8 .b8 _ZZN3cub18CUB_300001_SM_10006detail6reduce28DeviceReduceSingleTileKernelINS2_10policy_hubIdjN4cuda3std3__44plusIdEEE10Policy1000EPdSC_iS9_ddNS7_10__identityEEEvT0_T1_T2_T3_T4_T6_E12temp_storage[192];
	ld.param.u64 	%rd9, [_ZN3cub18CUB_300001_SM_10006detail6reduce28DeviceReduceSingleTileKernelINS2_10policy_hubIdjN4cuda3std3__44plusIdEEE10Policy1000EPdSC_iS9_ddNS7_10__identityEEEvT0_T1_T2_T3_T4_T6__param_0];
	ld.param.u64 	%rd10, [_ZN3cub18CUB_300001_SM_10006detail6reduce28DeviceReduceSingleTileKernelINS2_10policy_hubIdjN4cuda3std3__44plusIdEEE10Policy1000EPdSC_iS9_ddNS7_10__identityEEEvT0_T1_T2_T3_T4_T6__param_1];
	ld.param.u32 	%r36, [_ZN3cub18CUB_300001_SM_10006detail6reduce28DeviceReduceSingleTileKernelINS2_10policy_hubIdjN4cuda3std3__44plusIdEEE10Policy1000EPdSC_iS9_ddNS7_10__identityEEEvT0_T1_T2_T3_T4_T6__param_2];
	ld.param.f64 	%fd30, [_ZN3cub18CUB_300001_SM_10006detail6reduce28DeviceReduceSingleTileKernelINS2_10policy_hubIdjN4cuda3std3__44plusIdEEE10Policy1000EPdSC_iS9_ddNS7_10__identityEEEvT0_T1_T2_T3_T4_T6__param_4];
	cvta.to.global.u64 	%rd1, %rd10;
	setp.ne.s32 	%p1, %r36, 0;
	@%p1 bra 	$L__BB9_3;
	mov.u32 	%r225, %tid.x;
	setp.ne.s32 	%p61, %r225, 0;
	@%p61 bra 	$L__BB9_39;
	st.global.f64 	[%rd1], %fd30;
	bra.uni 	$L__BB9_39;
$L__BB9_3:
	setp.gt.s32 	%p2, %r36, 5119;
	@%p2 bra 	$L__BB9_21;
	mov.u32 	%r1, %tid.x;
	setp.ge.s32 	%p19, %r1, %r36;
	mov.f64 	%fd255, 0d0000000000000000;
	mov.u32 	%r229, %r1;
	@%p19 bra 	$L__BB9_6;
	mul.wide.u32 	%rd74, %r1, 8;
	add.s64 	%rd73, %rd9, %rd74;
	// begin inline asm
	ld.global.nc.u64 %rd72, [%rd73];
	// end inline asm
	mov.b64 	%fd255, %rd72;
	add.s32 	%r229, %r1, 640;
$L__BB9_6:
	setp.ge.s32 	%p20, %r229, %r36;
	@%p20 bra 	$L__BB9_12;
	not.b32 	%r101, %r229;
	add.s32 	%r4, %r36, %r101;
	mul.hi.u32 	%r102, %r4, -858993459;
	shr.u32 	%r103, %r102, 9;
	add.s32 	%r5, %r103, 1;
	and.b32  	%r104, %r103, 3;
	setp.eq.s32 	%p21, %r104, 3;
	@%p21 bra 	$L__BB9_10;
	mul.wide.u32 	%rd75, %r229, 8;
	add.s64 	%rd107, %rd9, %rd75;
	and.b32  	%r105, %r5, 3;
	neg.s32 	%r227, %r105;
$L__BB9_9:
	.pragma "nounroll";
	// begin inline asm
	ld.global.nc.u64 %rd76, [%rd107];
	// end inline asm
	mov.b64 	%fd121, %rd76;
	add.f64 	%fd255, %fd255, %fd121;
	add.s32 	%r229, %r229, 640;
	add.s64 	%rd107, %rd107, 5120;
	add.s32 	%r227, %r227, 1;
	setp.ne.s32 	%p22, %r227, 0;
	@%p22 bra 	$L__BB9_9;
$L__BB9_10:
	setp.lt.u32 	%p23, %r4, 1920;
	@%p23 bra 	$L__BB9_12;
$L__BB9_11:
	mul.wide.s32 	%rd86, %r229, 8;
	add.s64 	%rd79, %rd9, %rd86;
	// begin inline asm
	ld.global.nc.u64 %rd78, [%rd79];
	// end inline asm
	mov.b64 	%fd122, %rd78;
	add.f64 	%fd123, %fd255, %fd122;
	add.s64 	%rd81, %rd79, 5120;
	// begin inline asm
	ld.global.nc.u64 %rd80, [%rd81];
	// end inline asm
	mov.b64 	%fd124, %rd80;
	add.f64 	%fd125, %fd123, %fd124;
	add.s64 	%rd83, %rd79, 10240;
	// begin inline asm
	ld.global.nc.u64 %rd82, [%rd83];
	// end inline asm
	mov.b64 	%fd126, %rd82;
	add.f64 	%fd127, %fd125, %fd126;
	add.s64 	%rd85, %rd79, 15360;
	// begin inline asm
	ld.global.nc.u64 %rd84, [%rd85];
	// end inline asm
	mov.b64 	%fd128, %rd84;
	add.f64 	%fd255, %fd127, %fd128;
	add.s32 	%r229, %r229, 2560;
	setp.lt.s32 	%p24, %r229, %r36;
	@%p24 bra 	$L__BB9_11;
$L__BB9_12:
	setp.lt.s32 	%p25, %r36, 640;
	@%p25 bra 	$L__BB9_17;
	// begin inline asm
	mov.u32 %r169, %laneid;
	// end inline asm
	mov.b64 	%rd97, %fd255;
	mov.b64 	{%r171, %r176}, %rd97;
	mov.b32 	%r177, 1;
	mov.b32 	%r218, 31;
	mov.b32 	%r219, -1;
	// begin inline asm
	shfl.sync.down.b32 %r170, %r171, %r177, %r218, %r219;
	// end inline asm
	// begin inline asm
	shfl.sync.down.b32 %r175, %r176, %r177, %r218, %r219;
	// end inline asm
	mov.b64 	%rd98, {%r170, %r175};
	mov.b64 	%fd199, %rd98;
	setp.gt.s32 	%p53, %r169, 30;
	add.f64 	%fd200, %fd255, %fd199;
	selp.f64 	%fd201, %fd255, %fd200, %p53;
	mov.b64 	%rd99, %fd201;
	mov.b64 	{%r181, %r186}, %rd99;
	mov.b32 	%r187, 2;
	// begin inline asm
	shfl.sync.down.b32 %r180, %r181, %r187, %r218, %r219;
	// end inline asm
	// begin inline asm
	shfl.sync.down.b32 %r185, %r186, %r187, %r218, %r219;
	// end inline asm
	mov.b64 	%rd100, {%r180, %r185};
	mov.b64 	%fd202, %rd100;
	setp.gt.s32 	%p54, %r169, 29;
	add.f64 	%fd203, %fd201, %fd202;
	selp.f64 	%fd204, %fd201, %fd203, %p54;
	mov.b64 	%rd101, %fd204;
	mov.b64 	{%r191, %r196}, %rd101;
	mov.b32 	%r197, 4;
	// begin inline asm
	shfl.sync.down.b32 %r190, %r191, %r197, %r218, %r219;
	// end inline asm
	// begin inline asm
	shfl.sync.down.b32 %r195, %r196, %r197, %r218, %r219;
	// end inline asm
	mov.b64 	%rd102, {%r190, %r195};
	mov.b64 	%fd205, %rd102;
	setp.gt.s32 	%p55, %r169, 27;
	add.f64 	%fd206, %fd204, %fd205;
	selp.f64 	%fd207, %fd204, %fd206, %p55;
	mov.b64 	%rd103, %fd207;
	mov.b64 	{%r201, %r206}, %rd103;
	mov.b32 	%r207, 8;
	// begin inline asm
	shfl.sync.down.b32 %r200, %r201, %r207, %r218, %r219;
	// end inline asm
	// begin inline asm
	shfl.sync.down.b32 %r205, %r206, %r207, %r218, %r219;
	// end inline asm
	mov.b64 	%rd104, {%r200, %r205};
	mov.b64 	%fd208, %rd104;
	setp.gt.s32 	%p56, %r169, 23;
	add.f64 	%fd209, %fd207, %fd208;
	selp.f64 	%fd210, %fd207, %fd209, %p56;
	mov.b64 	%rd105, %fd210;
	mov.b64 	{%r211, %r216}, %rd105;
	mov.b32 	%r217, 16;
	// begin inline asm
	shfl.sync.down.b32 %r210, %r211, %r217, %r218, %r219;
	// end inline asm
	// begin inline asm
	shfl.sync.down.b32 %r215, %r216, %r217, %r218, %r219;
	// end inline asm
	mov.b64 	%rd106, {%r210, %r215};
	mov.b64 	%fd211, %rd106;
	setp.gt.s32 	%p57, %r169, 15;
	add.f64 	%fd10, %fd210, %fd211;
	selp.f64 	%fd263, %fd210, %fd10, %p57;
	setp.ne.s32 	%p58, %r169, 0;
	@%p58 bra 	$L__BB9_15;
	shr.u32 	%r220, %r1, 2;
	and.b32  	%r221, %r220, 248;
	mov.u32 	%r222, _ZZN3cub18CUB_300001_SM_10006detail6reduce28DeviceReduceSingleTileKernelINS2_10policy_hubIdjN4cuda3std3__44plusIdEEE10Policy1000EPdSC_iS9_ddNS7_10__identityEEEvT0_T1_T2_T3_T4_T6_E12temp_storage;
	add.s32 	%r223, %r222, %r221;
	st.shared.f64 	[%r223+24], %fd10;
$L__BB9_15:
	bar.sync 	0;
	setp.ne.s32 	%p59, %r1, 0;
	@%p59 bra 	$L__BB9_37;
	ld.shared.f64 	%fd212, [_ZZN3cub18CUB_300001_SM_10006detail6reduce28DeviceReduceSingleTileKernelINS2_10policy_hubIdjN4cuda3std3__44plusIdEEE10Policy1000EPdSC_iS9_ddNS7_10__identityEEEvT0_T1_T2_T3_T4_T6_E12temp_storage+32];
	add.f64 	%fd213, %fd263, %fd212;
	ld.shared.f64 	%fd214, [_ZZN3cub18CUB_300001_SM_10006detail6reduce28DeviceReduceSingleTileKernelINS2_10policy_hubIdjN4cuda3std3__44plusIdEEE10Policy1000EPdSC_iS9_ddNS7_10__identityEEEvT0_T1_T2_T3_T4_T6_E12temp_storage+40];
	add.f64 	%fd215, %fd213, %fd214;
	ld.shared.f64 	%fd216, [_ZZN3cub18CUB_300001_SM_10006detail6reduce28DeviceReduceSingleTileKernelINS2_10policy_hubIdjN4cuda3std3__44plusIdEEE10Policy1000EPdSC_iS9_ddNS7_10__identityEEEvT0_T1_T2_T3_T4_T6_E12temp_storage+48];
	add.f64 	%fd217, %fd215, %fd216;
	ld.shared.f64 	%fd218, [_ZZN3cub18CUB_300001_SM_10006detail6reduce28DeviceReduceSingleTileKernelINS2_10policy_hubIdjN4cuda3std3__44plusIdEEE10Policy1000EPdSC_iS9_ddNS7_10__identityEEEvT0_T1_T2_T3_T4_T6_E12temp_storage+56];
	add.f64 	%fd219, %fd217, %fd218;
	ld.shared.f64 	%fd220, [_ZZN3cub18CUB_300001_SM_10006detail6reduce28DeviceReduceSingleTileKernelINS2_10policy_hubIdjN4cuda3std3__44plusIdEEE10Policy1000EPdSC_iS9_ddNS7_10__identityEEEvT0_T1_T2_T3_T4_T6_E12temp_storage+64];
	add.f64 	%fd221, %fd219, %fd220;
	ld.shared.f64 	%fd222, [_ZZN3cub18CUB_300001_SM_10006detail6reduce28DeviceReduceSingleTileKernelINS2_10policy_hubIdjN4cuda3std3__44plusIdEEE10Policy1000EPdSC_iS9_ddNS7_10__identityEEEvT0_T1_T2_T3_T4_T6_E12temp_storage+72];
	add.f64 	%fd223, %fd221, %fd222;
	ld.shared.f64 	%fd224, [_ZZN3cub18CUB_300001_SM_10006detail6reduce28DeviceReduceSingleTileKernelINS2_10policy_hubIdjN4cuda3std3__44plusIdEEE10Policy1000EPdSC_iS9_ddNS7_10__identityEEEvT0_T1_T2_T3_T4_T6_E12temp_storage+80];
	add.f64 	%fd225, %fd223, %fd224;
	ld.shared.f64 	%fd226, [_ZZN3cub18CUB_300001_SM_10006detail6reduce28DeviceReduceSingleTileKernelINS2_10policy_hubIdjN4cuda3std3__44plusIdEEE10Policy1000EPdSC_iS9_ddNS7_10__identityEEEvT0_T1_T2_T3_T4_T6_E12temp_storage+88];
	add.f64 	%fd227, %fd225, %fd226;
	ld.shared.f64 	%fd228, [_ZZN3cub18CUB_300001_SM_10006detail6reduce28DeviceReduceSingleTileKernelINS2_10policy_hubIdjN4cuda3std3__44plusIdEEE10Policy1000EPdSC_iS9_ddNS7_10__identityEEEvT0_T1_T2_T3_T4_T6_E12temp_storage+96];
	add.f64 	%fd229, %fd227, %fd228;
	ld.shared.f64 	%fd230, [_ZZN3cub18CUB_300001_SM_10006detail6reduce28DeviceReduceSingleTileKernelINS2_10policy_hubIdjN4cuda3std3__44plusIdEEE10Policy1000EPdSC_iS9_ddNS7_10__identityEEEvT0_T1_T2_T3_T4_T6_E12temp_storage+104];
	add.f64 	%fd231, %fd229, %fd230;
	ld.shared.f64 	%fd232, [_ZZN3cub18CUB_300001_SM_10006detail6reduce28DeviceReduceSingleTileKernelINS2_10policy_hubIdjN4cuda3std3__44plusIdEEE10Policy1000EPdSC_iS9_ddNS7_10__identityEEEvT0_T1_T2_T3_T4_T6_E12temp_storage+112];
	add.f64 	%fd233, %fd231, %fd232;
	ld.shared.f64 	%fd234, [_ZZN3cub18CUB_300001_SM_10006detail6reduce28DeviceReduceSingleTileKernelINS2_10policy_hubIdjN4cuda3std3__44plusIdEEE10Policy1000EPdSC_iS9_ddNS7_10__identityEEEvT0_T1_T2_T3_T4_T6_E12temp_storage+120];
	add.f64 	%fd235, %fd233, %fd234;
	ld.shared.f64 	%fd236, [_ZZN3cub18CUB_300001_SM_10006detail6reduce28DeviceReduceSingleTileKernelINS2_10policy_hubIdjN4cuda3std3__44plusIdEEE10Policy1000EPdSC_iS9_ddNS7_10__identityEEEvT0_T1_T2_T3_T4_T6_E12temp_storage+128];
	add.f64 	%fd237, %fd235, %fd236;
	ld.shared.f64 	%fd238, [_ZZN3cub18CUB_300001_SM_10006detail6reduce28DeviceReduceSingleTileKernelINS2_10policy_hubIdjN4cuda3std3__44plusIdEEE10Policy1000EPdSC_iS9_ddNS7_10__identityEEEvT0_T1_T2_T3_T4_T6_E12temp_storage+136];
	add.f64 	%fd239, %fd237, %fd238;
	ld.shared.f64 	%fd240, [_ZZN3cub18CUB_300001_SM_10006detail6reduce28DeviceReduceSingleTileKernelINS2_10policy_hubIdjN4cuda3std3__44plusIdEEE10Policy1000EPdSC_iS9_ddNS7_10__identityEEEvT0_T1_T2_T3_T4_T6_E12temp_storage+144];
	add.f64 	%fd241, %fd239, %fd240;
	ld.shared.f64 	%fd242, [_ZZN3cub18CUB_300001_SM_10006detail6reduce28DeviceReduceSingleTileKernelINS2_10policy_hubIdjN4cuda3std3__44plusIdEEE10Policy1000EPdSC_iS9_ddNS7_10__identityEEEvT0_T1_T2_T3_T4_T6_E12temp_storage+152];
	add.f64 	%fd243, %fd241, %fd242;
	ld.shared.f64 	%fd244, [_ZZN3cub18CUB_300001_SM_10006detail6reduce28DeviceReduceSingleTileKernelINS2_10policy_hubIdjN4cuda3std3__44plusIdEEE10Policy1000EPdSC_iS9_ddNS7_10__identityEEEvT0_T1_T2_T3_T4_T6_E12temp_storage+160];
	add.f64 	%fd245, %fd243, %fd244;
	ld.shared.f64 	%fd246, [_ZZN3cub18CUB_300001_SM_10006detail6reduce28DeviceReduceSingleTileKernelINS2_10policy_hubIdjN4cuda3std3__44plusIdEEE10Policy1000EPdSC_iS9_ddNS7_10__identityEEEvT0_T1_T2_T3_T4_T6_E12temp_storage+168];
	add.f64 	%fd247, %fd245, %fd246;
	ld.shared.f64 	%fd248, [_ZZN3cub18CUB_300001_SM_10006detail6reduce28DeviceReduceSingleTileKernelINS2_10policy_hubIdjN4cuda3std3__44plusIdEEE10Policy1000EPdSC_iS9_ddNS7_10__identityEEEvT0_T1_T2_T3_T4_T6_E12temp_storage+176];
	add.f64 	%fd263, %fd247, %fd248;
	bra.uni 	$L__BB9_37;
$L__BB9_17:
	// begin inline asm
	mov.u32 %r106, %laneid;
	// end inline asm
	and.b32  	%r157, %r1, 992;
	add.s32 	%r158, %r157, 32;
	setp.gt.s32 	%p26, %r158, %r36;
	not.b32 	%r159, %r157;
	add.s32 	%r160, %r36, %r159;
	selp.b32 	%r155, %r160, 31, %p26;
	mov.b64 	%rd87, %fd255;
	mov.b64 	{%r108, %r113}, %rd87;
	mov.b32 	%r114, 1;
	mov.b32 	%r156, -1;
	// begin inline asm
	shfl.sync.down.b32 %r107, %r108, %r114, %r155, %r156;
	// end inline asm
	// begin inline asm
	shfl.sync.down.b32 %r112, %r113, %r114, %r155, %r156;
	// end inline asm
	mov.b64 	%rd88, {%r107, %r112};
	mov.b64 	%fd129, %rd88;
	setp.lt.s32 	%p27, %r106, %r155;
	add.f64 	%fd130, %fd255, %fd129;
	selp.f64 	%fd131, %fd130, %fd255, %p27;
	mov.b64 	%rd89, %fd131;
	mov.b64 	{%r118, %r123}, %rd89;
	mov.b32 	%r124, 2;
	// begin inline asm
	shfl.sync.down.b32 %r117, %r118, %r124, %r155, %r156;
	// end inline asm
	// begin inline asm
	shfl.sync.down.b32 %r122, %r123, %r124, %r155, %r156;
	// end inline asm
	mov.b64 	%rd90, {%r117, %r122};
	mov.b64 	%fd132, %rd90;
	add.s32 	%r161, %r106, 2;
	setp.gt.s32 	%p28, %r161, %r155;
	add.f64 	%fd133, %fd131, %fd132;
	selp.f64 	%fd134, %fd131, %fd133, %p28;
	mov.b64 	%rd91, %fd134;
	mov.b64 	{%r128, %r133}, %rd91;
	mov.b32 	%r134, 4;
	// begin inline asm
	shfl.sync.down.b32 %r127, %r128, %r134, %r155, %r156;
	// end inline asm
	// begin inline asm
	shfl.sync.down.b32 %r132, %r133, %r134, %r155, %r156;
	// end inline asm
	mov.b64 	%rd92, {%r127, %r132};
	mov.b64 	%fd135, %rd92;
	add.s32 	%r162, %r106, 4;
	setp.gt.s32 	%p29, %r162, %r155;
	add.f64 	%fd136, %fd134, %fd135;
	selp.f64 	%fd137, %fd134, %fd136, %p29;
	mov.b64 	%rd93, %fd137;
	mov.b64 	{%r138, %r143}, %rd93;
	mov.b32 	%r144, 8;
	// begin inline asm
	shfl.sync.down.b32 %r137, %r138, %r144, %r155, %r156;
	// end inline asm
	// begin inline asm
	shfl.sync.down.b32 %r142, %r143, %r144, %r155, %r156;
	// end inline asm
	mov.b64 	%rd94, {%r137, %r142};
	mov.b64 	%fd138, %rd94;
	add.s32 	%r163, %r106, 8;
	setp.gt.s32 	%p30, %r163, %r155;
	add.f64 	%fd139, %fd137, %fd138;
	selp.f64 	%fd140, %fd137, %fd139, %p30;
	mov.b64 	%rd95, %fd140;
	mov.b64 	{%r148, %r153}, %rd95;
	mov.b32 	%r154, 16;
	// begin inline asm
	shfl.sync.down.b32 %r147, %r148, %r154, %r155, %r156;
	// end inline asm
	// begin inline asm
	shfl.sync.down.b32 %r152, %r153, %r154, %r155, %r156;
	// end inline asm
	mov.b64 	%rd96, {%r147, %r152};
	mov.b64 	%fd141, %rd96;
	add.s32 	%r164, %r106, 16;
	setp.gt.s32 	%p31, %r164, %r155;
	add.f64 	%fd142, %fd140, %fd141;
	selp.f64 	%fd263, %fd140, %fd142, %p31;
	setp.ne.s32 	%p32, %r106, 0;
	@%p32 bra 	$L__BB9_19;
	shr.u32 	%r165, %r1, 2;
	and.b32  	%r166, %r165, 248;
	mov.u32 	%r167, _ZZN3cub18CUB_300001_SM_10006detail6reduce28DeviceReduceSingleTileKernelINS2_10policy_hubIdjN4cuda3std3__44plusIdEEE10Policy1000EPdSC_iS9_ddNS7_10__identityEEEvT0_T1_T2_T3_T4_T6_E12temp_storage;
	add.s32 	%r168, %r167, %r166;
	st.shared.f64 	[%r168+24], %fd263;
$L__BB9_19:
	bar.sync 	0;
	setp.ne.s32 	%p33, %r1, 0;
	@%p33 bra 	$L__BB9_37;
	setp.gt.s32 	%p34, %r36, 32;
	ld.shared.f64 	%fd143, [_ZZN3cub18CUB_300001_SM_10006detail6reduce28DeviceReduceSingleTileKernelINS2_10policy_hubIdjN4cuda3std3__44plusIdEEE10Policy1000EPdSC_iS9_ddNS7_10__identityEEEvT0_T1_T2_T3_T4_T6_E12temp_storage+32];
	add.f64 	%fd144, %fd263, %fd143;
	selp.f64 	%fd145, %fd144, %fd263, %p34;
	setp.gt.s32 	%p35, %r36, 64;
	ld.shared.f64 	%fd146, [_ZZN3cub18CUB_300001_SM_10006detail6reduce28DeviceReduceSingleTileKernelINS2_10policy_hubIdjN4cuda3std3__44plusIdEEE10Policy1000EPdSC_iS9_ddNS7_10__identityEEEvT0_T1_T2_T3_T4_T6_E12temp_storage+40];
	add.f64 	%fd147, %fd146, %fd145;
	selp.f64 	%fd148, %fd147, %fd145, %p35;
	setp.gt.s32 	%p36, %r36, 96;
	ld.shared.f64 	%fd149, [_ZZN3cub18CUB_300001_SM_10006detail6reduce28DeviceReduceSingleTileKernelINS2_10policy_hubIdjN4cuda3std3__44plusIdEEE10Policy1000EPdSC_iS9_ddNS7_10__identityEEEvT0_T1_T2_T3_T4_T6_E12temp_storage+48];
	add.f64 	%fd150, %fd149, %fd148;
	selp.f64 	%fd151, %fd150, %fd148, %p36;
	setp.gt.s32 	%p37, %r36, 128;
	ld.shared.f64 	%fd152, [_ZZN3cub18CUB_300001_SM_10006detail6reduce28DeviceReduceSingleTileKernelINS2_10policy_hubIdjN4cuda3std3__44plusIdEEE10Policy1000EPdSC_iS9_ddNS7_10__identityEEEvT0_T1_T2_T3_T4_T6_E12temp_storage+56];
	add.f64 	%fd153, %fd152, %fd151;
	selp.f64 	%fd154, %fd153, %fd151, %p37;
	setp.gt.s32 	%p38, %r36, 160;
	ld.shared.f64 	%fd155, [_ZZN3cub18CUB_300001_SM_10006detail6reduce28DeviceReduceSingleTileKernelINS2_10policy_hubIdjN4cuda3std3__44plusIdEEE10Policy1000EPdSC_iS9_ddNS7_10__identityEEEvT0_T1_T2_T3_T4_T6_E12temp_storage+64];
	add.f64 	%fd156, %fd155, %fd154;
	selp.f64 	%fd157, %fd156, %fd154, %p38;
	setp.gt.s32 	%p39, %r36, 192;
	ld.shared.f64 	%fd158, [_ZZN3cub18CUB_300001_SM_10006detail6reduce28DeviceReduceSingleTileKernelINS2_10policy_hubIdjN4cuda3std3__44plusIdEEE10Policy1000EPdSC_iS9_ddNS7_10__identityEEEvT0_T1_T2_T3_T4_T6_E12temp_storage+72];
	add.f64 	%fd159, %fd158, %fd157;
	selp.f64 	%fd160, %fd159, %fd157, %p39;
	setp.gt.s32 	%p40, %r36, 224;
	ld.shared.f64 	%fd161, [_ZZN3cub18CUB_300001_SM_10006detail6reduce28DeviceReduceSingleTileKernelINS2_10policy_hubIdjN4cuda3std3__44plusIdEEE10Policy1000EPdSC_iS9_ddNS7_10__identityEEEvT0_T1_T2_T3_T4_T6_E12temp_storage+80];
	add.f64 	%fd162, %fd161, %fd160;
	selp.f64 	%fd163, %fd162, %fd160, %p40;
	setp.gt.s32 	%p41, %r36, 256;
	ld.shared.f64 	%fd164, [_ZZN3cub18CUB_300001_SM_10006detail6reduce28DeviceReduceSingleTileKernelINS2_10policy_hubIdjN4cuda3std3__44plusIdEEE10Policy1000EPdSC_iS9_ddNS7_10__identityEEEvT0_T1_T2_T3_T4_T6_E12temp_storage+88];
	add.f64 	%fd165, %fd164, %fd163;
	selp.f64 	%fd166, %fd165, %fd163, %p41;
	setp.gt.s32 	%p42, %r36, 288;
	ld.shared.f64 	%fd167, [_ZZN3cub18CUB_300001_SM_10006detail6reduce28DeviceReduceSingleTileKernelINS2_10policy_hubIdjN4cuda3std3__44plusIdEEE10Policy1000EPdSC_iS9_ddNS7_10__identityEEEvT0_T1_T2_T3_T4_T6_E12temp_storage+96];
	add.f64 	%fd168, %fd167, %fd166;
	selp.f64 	%fd169, %fd168, %fd166, %p42;
	setp.gt.s32 	%p43, %r36, 320;
	ld.shared.f64 	%fd170, [_ZZN3cub18CUB_300001_SM_10006detail6reduce28DeviceReduceSingleTileKernelINS2_10policy_hubIdjN4cuda3std3__44plusIdEEE10Policy1000EPdSC_iS9_ddNS7_10__identityEEEvT0_T1_T2_T3_T4_T6_E12temp_storage+104];
	add.f64 	%fd171, %fd170, %fd169;
	selp.f64 	%fd172, %fd171, %fd169, %p43;
	setp.gt.s32 	%p44, %r36, 352;
	ld.shared.f64 	%fd173, [_ZZN3cub18CUB_300001_SM_10006detail6reduce28DeviceReduceSingleTileKernelINS2_10policy_hubIdjN4cuda3std3__44plusIdEEE10Policy1000EPdSC_iS9_ddNS7_10__identityEEEvT0_T1_T2_T3_T4_T6_E12temp_storage+112];
	add.f64 	%fd174, %fd173, %fd172;
	selp.f64 	%fd175, %fd174, %fd172, %p44;
	setp.gt.s32 	%p45, %r36, 384;
	ld.shared.f64 	%fd176, [_ZZN3cub18CUB_300001_SM_10006detail6reduce28DeviceReduceSingleTileKernelINS2_10policy_hubIdjN4cuda3std3__44plusIdEEE10Policy1000EPdSC_iS9_ddNS7_10__identityEEEvT0_T1_T2_T3_T4_T6_E12temp_storage+120];
	add.f64 	%fd177, %fd176, %fd175;
	selp.f64 	%fd178, %fd177, %fd175, %p45;
	setp.gt.s32 	%p46, %r36, 416;
	ld.shared.f64 	%fd179, [_ZZN3cub18CUB_300001_SM_10006detail6reduce28DeviceReduceSingleTileKernelINS2_10policy_hubIdjN4cuda3std3__44plusIdEEE10Policy1000EPdSC_iS9_ddNS7_10__identityEEEvT0_T1_T2_T3_T4_T6_E12temp_storage+128];
	add.f64 	%fd180, %fd179, %fd178;
	selp.f64 	%fd181, %fd180, %fd178, %p46;
	setp.gt.s32 	%p47, %r36, 448;
	ld.shared.f64 	%fd182, [_ZZN3cub18CUB_300001_SM_10006detail6reduce28DeviceReduceSingleTileKernelINS2_10policy_hubIdjN4cuda3std3__44plusIdEEE10Policy1000EPdSC_iS9_ddNS7_10__identityEEEvT0_T1_T2_T3_T4_T6_E12temp_storage+136];
	add.f64 	%fd183, %fd182, %fd181;
	selp.f64 	%fd184, %fd183, %fd181, %p47;
	setp.gt.s32 	%p48, %r36, 480;
	ld.shared.f64 	%fd185, [_ZZN3cub18CUB_300001_SM_10006detail6reduce28DeviceReduceSingleTileKernelINS2_10policy_hubIdjN4cuda3std3__44plusIdEEE10Policy1000EPdSC_iS9_ddNS7_10__identityEEEvT0_T1_T2_T3_T4_T6_E12temp_storage+144];
	add.f64 	%fd186, %fd185, %fd184;
	selp.f64 	%fd187, %fd186, %fd184, %p48;
	setp.gt.s32 	%p49, %r36, 512;
	ld.shared.f64 	%fd188, [_ZZN3cub18CUB_300001_SM_10006detail6reduce28DeviceReduceSingleTileKernelINS2_10policy_hubIdjN4cuda3std3__44plusIdEEE10Policy1000EPdSC_iS9_ddNS7_10__identityEEEvT0_T1_T2_T3_T4_T6_E12temp_storage+152];
	add.f64 	%fd189, %fd188, %fd187;
	selp.f64 	%fd190, %fd189, %fd187, %p49;
	setp.gt.s32 	%p50, %r36, 544;
	ld.shared.f64 	%fd191, [_ZZN3cub18CUB_300001_SM_10006detail6reduce28DeviceReduceSingleTileKernelINS2_10policy_hubIdjN4cuda3std3__44plusIdEEE10Policy1000EPdSC_iS9_ddNS7_10__identityEEEvT0_T1_T2_T3_T4_T6_E12temp_storage+160];
	add.f64 	%fd192, %fd191, %fd190;
	selp.f64 	%fd193, %fd192, %fd190, %p50;
	setp.gt.s32 	%p51, %r36, 576;
	ld.shared.f64 	%fd194, [_ZZN3cub18CUB_300001_SM_10006detail6reduce28DeviceReduceSingleTileKernelINS2_10policy_hubIdjN4cuda3std3__44plusIdEEE10Policy1000EPdSC_iS9_ddNS7_10__identityEEEvT0_T1_T2_T3_T4_T6_E12temp_storage+168];
	add.f64 	%fd195, %fd194, %fd193;
	selp.f64 	%fd196, %fd195, %fd193, %p51;
	setp.gt.s32 	%p52, %r36, 608;
	ld.shared.f64 	%fd197, [_ZZN3cub18CUB_300001_SM_10006detail6reduce28DeviceReduceSingleTileKernelINS2_10policy_hubIdjN4cuda3std3__44plusIdEEE10Policy1000EPdSC_iS9_ddNS7_10__identityEEEvT0_T1_T2_T3_T4_T6_E12temp_storage+176];
	add.f64 	%fd198, %fd197, %fd196;
	selp.f64 	%fd263, %fd198, %fd196, %p52;
	bra.uni 	$L__BB9_37;
$L__BB9_21:
	mov.u32 	%r14, %tid.x;
	mul.wide.u32 	%rd27, %r14, 8;
	add.s64 	%rd12, %rd9, %rd27;
	// begin inline asm
	ld.global.nc.u64 %rd11, [%rd12];
	// end inline asm
	mov.b64 	%fd31, %rd11;
	add.s64 	%rd14, %rd12, 5120;
	// begin inline asm
	ld.global.nc.u64 %rd13, [%rd14];
	// end inline asm
	mov.b64 	%fd32, %rd13;
	add.s64 	%rd16, %rd12, 10240;
	// begin inline asm
	ld.global.nc.u64 %rd15, [%rd16];
	// end inline asm
	mov.b64 	%fd33, %rd15;
	add.s64 	%rd18, %rd12, 15360;
	// begin inline asm
	ld.global.nc.u64 %rd17, [%rd18];
	// end inline asm
	mov.b64 	%fd34, %rd17;
	add.s64 	%rd20, %rd12, 20480;
	// begin inline asm
	ld.global.nc.u64 %rd19, [%rd20];
	// end inline asm
	mov.b64 	%fd35, %rd19;
	add.s64 	%rd22, %rd12, 25600;
	// begin inline asm
	ld.global.nc.u64 %rd21, [%rd22];
	// end inline asm
	mov.b64 	%fd36, %rd21;
	add.s64 	%rd24, %rd12, 30720;
	// begin inline asm
	ld.global.nc.u64 %rd23, [%rd24];
	// end inline asm
	mov.b64 	%fd37, %rd23;
	add.s64 	%rd26, %rd12, 35840;
	// begin inline asm
	ld.global.nc.u64 %rd25, [%rd26];
	// end inline asm
	mov.b64 	%fd38, %rd25;
	add.f64 	%fd39, %fd31, %fd32;
	add.f64 	%fd40, %fd39, %fd33;
	add.f64 	%fd41, %fd40, %fd34;
	add.f64 	%fd42, %fd41, %fd35;
	add.f64 	%fd43, %fd42, %fd36;
	add.f64 	%fd44, %fd43, %fd37;
	add.f64 	%fd262, %fd44, %fd38;
	setp.lt.u32 	%p3, %r36, 10240;
	mov.b32 	%r232, 5120;
	@%p3 bra 	$L__BB9_25;
	add.s32 	%r15, %r36, -5120;
	mov.b32 	%r232, 5120;
$L__BB9_23:
	mul.wide.s32 	%rd44, %r232, 8;
	add.s64 	%rd29, %rd12, %rd44;
	// begin inline asm
	ld.global.nc.u64 %rd28, [%rd29];
	// end inline asm
	mov.b64 	%fd45, %rd28;
	add.s64 	%rd31, %rd29, 5120;
	// begin inline asm
	ld.global.nc.u64 %rd30, [%rd31];
	// end inline asm
	mov.b64 	%fd46, %rd30;
	add.s64 	%rd33, %rd29, 10240;
	// begin inline asm
	ld.global.nc.u64 %rd32, [%rd33];
	// end inline asm
	mov.b64 	%fd47, %rd32;
	add.s64 	%rd35, %rd29, 15360;
	// begin inline asm
	ld.global.nc.u64 %rd34, [%rd35];
	// end inline asm
	mov.b64 	%fd48, %rd34;
	add.s64 	%rd37, %rd29, 20480;
	// begin inline asm
	ld.global.nc.u64 %rd36, [%rd37];
	// end inline asm
	mov.b64 	%fd49, %rd36;
	add.s64 	%rd39, %rd29, 25600;
	// begin inline asm
	ld.global.nc.u64 %rd38, [%rd39];
	// end inline asm
	mov.b64 	%fd50, %rd38;
	add.s64 	%rd41, %rd29, 30720;
	// begin inline asm
	ld.global.nc.u64 %rd40, [%rd41];
	// end inline asm
	mov.b64 	%fd51, %rd40;
	add.s64 	%rd43, %rd29, 35840;
	// begin inline asm
	ld.global.nc.u64 %rd42, [%rd43];
	// end inline asm
	mov.b64 	%fd52, %rd42;
	add.f64 	%fd53, %fd262, %fd45;
	add.f64 	%fd54, %fd53, %fd46;
	add.f64 	%fd55, %fd54, %fd47;
	add.f64 	%fd56, %fd55, %fd48;
	add.f64 	%fd57, %fd56, %fd49;
	add.f64 	%fd58, %fd57, %fd50;
	add.f64 	%fd59, %fd58, %fd51;
	add.f64 	%fd262, %fd59, %fd52;
	sub.s32 	%r39, %r36, %r232;
	setp.lt.s32 	%p4, %r39, 5120;
	@%p4 bra 	$L__BB9_33;
	add.s32 	%r232, %r232, 5120;
	setp.le.s32 	%p5, %r232, %r15;
	@%p5 bra 	$L__BB9_23;
$L__BB9_25:
	setp.le.s32 	%p6, %r36, %r232;
	@%p6 bra 	$L__BB9_33;
	sub.s32 	%r19, %r36, %r232;
	setp.ge.s32 	%p7, %r14, %r19;
	@%p7 bra 	$L__BB9_33;
	not.b32 	%r40, %r14;
	add.s32 	%r41, %r36, %r40;
	sub.s32 	%r20, %r41, %r232;
	mul.hi.u32 	%r42, %r20, -858993459;
	shr.u32 	%r43, %r42, 9;
	add.s32 	%r21, %r43, 1;
	and.b32  	%r44, %r43, 3;
	setp.eq.s32 	%p8, %r44, 3;
	mov.u32 	%r236, %r14;
	@%p8 bra 	$L__BB9_30;
	add.s32 	%r234, %r14, %r232;
	and.b32  	%r45, %r21, 3;
	neg.s32 	%r233, %r45;
	mov.u32 	%r236, %r14;
$L__BB9_29:
	.pragma "nounroll";
	mul.wide.u32 	%rd47, %r234, 8;
	add.s64 	%rd46, %rd9, %rd47;
	// begin inline asm
	ld.global.nc.u64 %rd45, [%rd46];
	// end inline asm
	mov.b64 	%fd61, %rd45;
	add.f64 	%fd262, %fd262, %fd61;
	add.s32 	%r236, %r236, 640;
	add.s32 	%r234, %r234, 640;
	add.s32 	%r233, %r233, 1;
	setp.ne.s32 	%p9, %r233, 0;
	@%p9 bra 	$L__BB9_29;
$L__BB9_30:
	setp.lt.u32 	%p10, %r20, 1920;
	@%p10 bra 	$L__BB9_33;
	cvt.u64.u32 	%rd48, %r236;
	cvt.u64.u32 	%rd49, %r232;
	add.s64 	%rd50, %rd48, %rd49;
	shl.b64 	%rd51, %rd50, 3;
	add.s64 	%rd52, %rd51, %rd9;
	add.s64 	%rd108, %rd52, 10240;
	add.s32 	%r237, %r236, %r232;
$L__BB9_32:
	mul.wide.u32 	%rd61, %r237, 8;
	add.s64 	%rd54, %rd9, %rd61;
	// begin inline asm
	ld.global.nc.u64 %rd53, [%rd54];
	// end inline asm
	mov.b64 	%fd62, %rd53;
	add.f64 	%fd63, %fd262, %fd62;
	add.s64 	%rd56, %rd108, -5120;
	// begin inline asm
	ld.global.nc.u64 %rd55, [%rd56];
	// end inline asm
	mov.b64 	%fd64, %rd55;
	add.f64 	%fd65, %fd63, %fd64;
	// begin inline asm
	ld.global.nc.u64 %rd57, [%rd108];
	// end inline asm
	mov.b64 	%fd66, %rd57;
	add.f64 	%fd67, %fd65, %fd66;
	add.s64 	%rd60, %rd108, 5120;
	// begin inline asm
	ld.global.nc.u64 %rd59, [%rd60];
	// end inline asm
	mov.b64 	%fd68, %rd59;
	add.f64 	%fd262, %fd67, %fd68;
	add.s32 	%r236, %r236, 2560;
	add.s64 	%rd108, %rd108, 20480;
	add.s32 	%r237, %r237, 2560;
	setp.lt.s32 	%p11, %r236, %r19;
	@%p11 bra 	$L__BB9_32;
$L__BB9_33:
	// begin inline asm
	mov.u32 %r46, %laneid;
	// end inline asm
	mov.b64 	%rd62, %fd262;
	mov.b64 	{%r48, %r53}, %rd62;
	mov.b32 	%r54, 1;
	mov.b32 	%r95, 31;
	mov.b32 	%r96, -1;
	// begin inline asm
	shfl.sync.down.b32 %r47, %r48, %r54, %r95, %r96;
	// end inline asm
	// begin inline asm
	shfl.sync.down.b32 %r52, %r53, %r54, %r95, %r96;
	// end inline asm
	mov.b64 	%rd63, {%r47, %r52};
	mov.b64 	%fd69, %rd63;
	setp.gt.s32 	%p12, %r46, 30;
	add.f64 	%fd70, %fd262, %fd69;
	selp.f64 	%fd71, %fd262, %fd70, %p12;
	mov.b64 	%rd64, %fd71;
	mov.b64 	{%r58, %r63}, %rd64;
	mov.b32 	%r64, 2;
	// begin inline asm
	shfl.sync.down.b32 %r57, %r58, %r64, %r95, %r96;
	// end inline asm
	// begin inline asm
	shfl.sync.down.b32 %r62, %r63, %r64, %r95, %r96;
	// end inline asm
	mov.b64 	%rd65, {%r57, %r62};
	mov.b64 	%fd72, %rd65;
	setp.gt.s32 	%p13, %r46, 29;
	add.f64 	%fd73, %fd71, %fd72;
	selp.f64 	%fd74, %fd71, %fd73, %p13;
	mov.b64 	%rd66, %fd74;
	mov.b64 	{%r68, %r73}, %rd66;
	mov.b32 	%r74, 4;
	// begin inline asm
	shfl.sync.down.b32 %r67, %r68, %r74, %r95, %r96;
	// end inline asm
	// begin inline asm
	shfl.sync.down.b32 %r72, %r73, %r74, %r95, %r96;
	// end inline asm
	mov.b64 	%rd67, {%r67, %r72};
	mov.b64 	%fd75, %rd67;
	setp.gt.s32 	%p14, %r46, 27;
	add.f64 	%fd76, %fd74, %fd75;
	selp.f64 	%fd77, %fd74, %fd76, %p14;
	mov.b64 	%rd68, %fd77;
	mov.b64 	{%r78, %r83}, %rd68;
	mov.b32 	%r84, 8;
	// begin inline asm
	shfl.sync.down.b32 %r77, %r78, %r84, %r95, %r96;
	// end inline asm
	// begin inline asm
	shfl.sync.down.b32 %r82, %r83, %r84, %r95, %r96;
	// end inline asm
	mov.b64 	%rd69, {%r77, %r82};
	mov.b64 	%fd78, %rd69;
	setp.gt.s32 	%p15, %r46, 23;
	add.f64 	%fd79, %fd77, %fd78;
	selp.f64 	%fd80, %fd77, %fd79, %p15;
	mov.b64 	%rd70, %fd80;
	mov.b64 	{%r88, %r93}, %rd70;
	mov.b32 	%r94, 16;
	// begin inline asm
	shfl.sync.down.b32 %r87, %r88, %r94, %r95, %r96;
	// end inline asm
	// begin inline asm
	shfl.sync.down.b32 %r92, %r93, %r94, %r95, %r96;
	// end inline asm
	mov.b64 	%rd71, {%r87, %r92};
	mov.b64 	%fd81, %rd71;
	setp.gt.s32 	%p16, %r46, 15;
	add.f64 	%fd26, %fd80, %fd81;
	selp.f64 	%fd263, %fd80, %fd26, %p16;
	setp.ne.s32 	%p17, %r46, 0;
	@%p17 bra 	$L__BB9_35;
	shr.u32 	%r97, %r14, 2;
	and.b32  	%r98, %r97, 248;
	mov.u32 	%r99, _ZZN3cub18CUB_300001_SM_10006detail6reduce28DeviceReduceSingleTileKernelINS2_10policy_hubIdjN4cuda3std3__44plusIdEEE10Policy1000EPdSC_iS9_ddNS7_10__identityEEEvT0_T1_T2_T3_T4_T6_E12temp_storage;
	add.s32 	%r100, %r99, %r98;
	st.shared.f64 	[%r100+24], %fd26;
$L__BB9_35:
	bar.sync 	0;
	setp.ne.s32 	%p18, %r14, 0;
	@%p18 bra 	$L__BB9_37;
	ld.shared.f64 	%fd82, [_ZZN3cub18CUB_300001_SM_10006detail6reduce28DeviceReduceSingleTileKernelINS2_10policy_hubIdjN4cuda3std3__44plusIdEEE10Policy1000EPdSC_iS9_ddNS7_10__identityEEEvT0_T1_T2_T3_T4_T6_E12temp_storage+32];
	add.f64 	%fd83, %fd263, %fd82;
	ld.shared.f64 	%fd84, [_ZZN3cub18CUB_300001_SM_10006detail6reduce28DeviceReduceSingleTileKernelINS2_10policy_hubIdjN4cuda3std3__44plusIdEEE10Policy1000EPdSC_iS9_ddNS7_10__identityEEEvT0_T1_T2_T3_T4_T6_E12temp_storage+40];
	add.f64 	%fd85, %fd83, %fd84;
	ld.shared.f64 	%fd86, [_ZZN3cub18CUB_300001_SM_10006detail6reduce28DeviceReduceSingleTileKernelINS2_10policy_hubIdjN4cuda3std3__44plusIdEEE10Policy1000EPdSC_iS9_ddNS7_10__identityEEEvT0_T1_T2_T3_T4_T6_E12temp_storage+48];
	add.f64 	%fd87, %fd85, %fd86;
	ld.shared.f64 	%fd88, [_ZZN3cub18CUB_300001_SM_10006detail6reduce28DeviceReduceSingleTileKernelINS2_10policy_hubIdjN4cuda3std3__44plusIdEEE10Policy1000EPdSC_iS9_ddNS7_10__identityEEEvT0_T1_T2_T3_T4_T6_E12temp_storage+56];
	add.f64 	%fd89, %fd87, %fd88;
	ld.shared.f64 	%fd90, [_ZZN3cub18CUB_300001_SM_10006detail6reduce28DeviceReduceSingleTileKernelINS2_10policy_hubIdjN4cuda3std3__44plusIdEEE10Policy1000EPdSC_iS9_ddNS7_10__identityEEEvT0_T1_T2_T3_T4_T6_E12temp_storage+64];
	add.f64 	%fd91, %fd89, %fd90;
	ld.shared.f64 	%fd92, [_ZZN3cub18CUB_300001_SM_10006detail6reduce28DeviceReduceSingleTileKernelINS2_10policy_hubIdjN4cuda3std3__44plusIdEEE10Policy1000EPdSC_iS9_ddNS7_10__identityEEEvT0_T1_T2_T3_T4_T6_E12temp_storage+72];
	add.f64 	%fd93, %fd91, %fd92;
	ld.shared.f64 	%fd94, [_ZZN3cub18CUB_300001_SM_10006detail6reduce28DeviceReduceSingleTileKernelINS2_10policy_hubIdjN4cuda3std3__44plusIdEEE10Policy1000EPdSC_iS9_ddNS7_10__identityEEEvT0_T1_T2_T3_T4_T6_E12temp_storage+80];
	add.f64 	%fd95, %fd93, %fd94;
	ld.shared.f64 	%fd96, [_ZZN3cub18CUB_300001_SM_10006detail6reduce28DeviceReduceSingleTileKernelINS2_10policy_hubIdjN4cuda3std3__44plusIdEEE10Policy1000EPdSC_iS9_ddNS7_10__identityEEEvT0_T1_T2_T3_T4_T6_E12temp_storage+88];
	add.f64 	%fd97, %fd95, %fd96;
	ld.shared.f64 	%fd98, [_ZZN3cub18CUB_300001_SM_10006detail6reduce28DeviceReduceSingleTileKernelINS2_10policy_hubIdjN4cuda3std3__44plusIdEEE10Policy1000EPdSC_iS9_ddNS7_10__identityEEEvT0_T1_T2_T3_T4_T6_E12temp_storage+96];
	add.f64 	%fd99, %fd97, %fd98;
	ld.shared.f64 	%fd100, [_ZZN3cub18CUB_300001_SM_10006detail6reduce28DeviceReduceSingleTileKernelINS2_10policy_hubIdjN4cuda3std3__44plusIdEEE10Policy1000EPdSC_iS9_ddNS7_10__identityEEEvT0_T1_T2_T3_T4_T6_E12temp_storage+104];
	add.f64 	%fd101, %fd99, %fd100;
	ld.shared.f64 	%fd102, [_ZZN3cub18CUB_300001_SM_10006detail6reduce28DeviceReduceSingleTileKernelINS2_10policy_hubIdjN4cuda3std3__44plusIdEEE10Policy1000EPdSC_iS9_ddNS7_10__identityEEEvT0_T1_T2_T3_T4_T6_E12temp_storage+112];
	add.f64 	%fd103, %fd101, %fd102;
	ld.shared.f64 	%fd104, [_ZZN3cub18CUB_300001_SM_10006detail6reduce28DeviceReduceSingleTileKernelINS2_10policy_hubIdjN4cuda3std3__44plusIdEEE10Policy1000EPdSC_iS9_ddNS7_10__identityEEEvT0_T1_T2_T3_T4_T6_E12temp_storage+120];
	add.f64 	%fd105, %fd103, %fd104;
	ld.shared.f64 	%fd106, [_ZZN3cub18CUB_300001_SM_10006detail6reduce28DeviceReduceSingleTileKernelINS2_10policy_hubIdjN4cuda3std3__44plusIdEEE10Policy1000EPdSC_iS9_ddNS7_10__identityEEEvT0_T1_T2_T3_T4_T6_E12temp_storage+128];
	add.f64 	%fd107, %fd105, %fd106;
	ld.shared.f64 	%fd108, [_ZZN3cub18CUB_300001_SM_10006detail6reduce28DeviceReduceSingleTileKernelINS2_10policy_hubIdjN4cuda3std3__44plusIdEEE10Policy1000EPdSC_iS9_ddNS7_10__identityEEEvT0_T1_T2_T3_T4_T6_E12temp_storage+136];
	add.f64 	%fd109, %fd107, %fd108;
	ld.shared.f64 	%fd110, [_ZZN3cub18CUB_300001_SM_10006detail6reduce28DeviceReduceSingleTileKernelINS2_10policy_hubIdjN4cuda3std3__44plusIdEEE10Policy1000EPdSC_iS9_ddNS7_10__identityEEEvT0_T1_T2_T3_T4_T6_E12temp_storage+144];
	add.f64 	%fd111, %fd109, %fd110;
	ld.shared.f64 	%fd112, [_ZZN3cub18CUB_300001_SM_10006detail6reduce28DeviceReduceSingleTileKernelINS2_10policy_hubIdjN4cuda3std3__44plusIdEEE10Policy1000EPdSC_iS9_ddNS7_10__identityEEEvT0_T1_T2_T3_T4_T6_E12temp_storage+152];
	add.f64 	%fd113, %fd111, %fd112;
	ld.shared.f64 	%fd114, [_ZZN3cub18CUB_300001_SM_10006detail6reduce28DeviceReduceSingleTileKernelINS2_10policy_hubIdjN4cuda3std3__44plusIdEEE10Policy1000EPdSC_iS9_ddNS7_10__identityEEEvT0_T1_T2_T3_T4_T6_E12temp_storage+160];
	add.f64 	%fd115, %fd113, %fd114;
	ld.shared.f64 	%fd116, [_ZZN3cub18CUB_300001_SM_10006detail6reduce28DeviceReduceSingleTileKernelINS2_10policy_hubIdjN4cuda3std3__44plusIdEEE10Policy1000EPdSC_iS9_ddNS7_10__identityEEEvT0_T1_T2_T3_T4_T6_E12temp_storage+168];
	add.f64 	%fd117, %fd115, %fd116;
	ld.shared.f64 	%fd118, [_ZZN3cub18CUB_300001_SM_10006detail6reduce28DeviceReduceSingleTileKernelINS2_10policy_hubIdjN4cuda3std3__44plusIdEEE10Policy1000EPdSC_iS9_ddNS7_10__identityEEEvT0_T1_T2_T3_T4_T6_E12temp_storage+176];
	add.f64 	%fd263, %fd117, %fd118;
$L__BB9_37:
	mov.u32 	%r224, %tid.x;
	setp.ne.s32 	%p60, %r224, 0;
	@%p60 bra 	$L__BB9_39;
	add.f64 	%fd249, %fd30, %fd263;
	st.global.f64 	[%rd1], %fd249;
$L__BB9_39:
	ret;

}
	// .globl	_ZN3cub18CUB_300001_SM_10006detail6reduce28DeviceReduceSingleTileKernelINS2_10policy_hubIdyN4cuda3std3__44plusIdEEE10Policy1000EN6thrust24THRUST_300001_SM_1000_NS6detail15normal_iteratorINSD_10device_ptrIdEEEEPdyS9_ddNS7_10__identityEEEvT0_T1_T2_T3_T4_T6_
.visible .entry _ZN3cub18CUB_300001_SM_10006detail6reduce28DeviceReduceSingleTileKernelINS2_10policy_hubIdyN4cuda3std3__44plusIdEEE10Policy1000EN6thrust24THRUST_300001_SM_1000_NS6detail15normal_iteratorINSD_10device_ptrIdEEEEPdyS9_ddNS7_10__identityEEEvT0_T1_T2_T3_T4_T6_(
	.param .align 8 .b8 _ZN3cub18CUB_300001_SM_10006detail6reduce28DeviceReduceSingleTileKernelINS2_10policy_hubIdyN4cuda3std3__44plusIdEEE10Policy1000EN6thrust24THRUST_300001_SM_1000_NS6detail15normal_iteratorINSD_10device_ptrIdEEEEPdyS9_ddNS7_10__identityEEEvT0_T1_T2_T3_T4_T6__param_0[8],
	.param .u64 .ptr .align 1 _ZN3cub18CUB_300001_SM_10006detail6reduce28DeviceReduceSingleTileKernelINS2_10policy_hubIdyN4cuda3std3__44plusIdEEE10Policy1000EN6thrust24THRUST_300001_SM_1000_NS6detail15normal_iteratorINSD_10device_ptrIdEEEEPdyS9_ddNS7_10__identityEEEvT0_T1_T2_T3_T4_T6__param_1,
	.param .u64 _ZN3cub18CUB_300001_SM_10006detail6reduce28DeviceReduceSingleTileKernelINS2_10policy_hubIdyN4cuda3std3__44plusIdEEE10Policy1000EN6thrust24THRUST_300001_SM_1000_NS6detail15normal_iteratorINSD_10device_ptrIdEEEEPdyS9_ddNS7_10__identityEEEvT0_T1_T2_T3_T4_T6__param_2,
	.param .align 1 .b8 _ZN3cub18CUB_300001_SM_10006detail6reduce28DeviceReduceSingleTileKernelINS2_10policy_hubIdyN4cuda3std3__44plusIdEEE10Policy1000EN6thrust24THRUST_300001_SM_1000_NS6detail15normal_iteratorINSD_10device_ptrIdEEEEPdyS9_ddNS7_10__identityEEEvT0_T1_T2_T3_T4_T6__param_3[1],
	.param .f64 _ZN3cub18CUB_300001_SM_10006detail6reduce28DeviceReduceSingleTileKernelINS2_10policy_hubIdyN4cuda3std3__44plusIdEEE10Policy1000EN6thrust24THRUST_300001_SM_1000_NS6detail15normal_iteratorINSD_10device_ptrIdEEEEPdyS9_ddNS7_10__identityEEEvT0_T1_T2_T3_T4_T6__param_4,
	.param .align 1 .b8 _ZN3cub18CUB_300001_SM_10006detail6reduce28DeviceReduceSingleTileKernelINS2_10policy_hubIdyN4cuda3std3__44plusIdEEE10Policy1000EN6thrust24THRUST_300001_SM_1000_NS6detail15normal_iteratorINSD_10device_ptrIdEEEEPdyS9_ddNS7_10__identityEEEvT0_T1_T2_T3_T4_T6__param_5[1]
)
.maxntid 512
.minnctapersm 1
{
	.reg .pred 	%p<67>;
	.reg .b32 	%r<246>;
	.reg .b64 	%rd<86>;
	.reg .b64 	%fd<348>;
	// demoted variable
	.shared .align 8 .b8 _ZZN3cub18CUB_300001_SM_10006detail6reduce28DeviceReduceSingleTileKernelINS2_10policy_hubIdyN4cuda3std3__44plusIdEEE10Policy1000EN6thrust24THRUST_300001_SM_1000_NS6detail15normal_iteratorINSD_10device_ptrIdEEEEPdyS9_ddNS7_10__identityEEEvT0_T1_T2_T3_T4_T6_E12temp_storage[152];
	ld.param.u64 	%rd18, [_ZN3cub18CUB_300001_SM_10006detail6reduce28DeviceReduceSingleTileKernelINS2_10policy_hubIdyN4cuda3std3__44plusIdEEE10Policy1000EN6thrust24THRUST_300001_SM_1000_NS6detail15normal_iteratorINSD_10device_ptrIdEEEEPdyS9_ddNS7_10__identityEEEvT0_T1_T2_T3_T4_T6__param_0];
	ld.param.u64 	%rd20, [_ZN3cub18CUB_300001_SM_10006detail6reduce28DeviceReduceSingleTileKernelINS2_10policy_hubIdyN4cuda3std3__44plusIdEEE10Policy1000EN6thrust24THRUST_300001_SM_1000_NS6detail15normal_iteratorINSD_10device_ptrIdEEEEPdyS9_ddNS7_10__identityEEEvT0_T1_T2_T3_T4_T6__param_1];
	ld.param.u64 	%rd19, [_ZN3cub18CUB_300001_SM_10006detail6reduce28DeviceReduceSingleTileKernelINS2_10policy_hubIdyN4cuda3std3__44plusIdEEE10Policy1000EN6thrust24THRUST_300001_SM_1000_NS6detail15normal_iteratorINSD_10device_ptrIdEEEEPdyS9_ddNS7_10__identityEEEvT0_T1_T2_T3_T4_T6__param_2];
	ld.param.f64 	%fd42, [_ZN3cub18CUB_300001_SM_10006detail6reduce28DeviceReduceSingleTileKernelINS2_10policy_hubIdyN4cuda3std3__44plusIdEEE10Policy1000EN6thrust24THRUST_300001_SM_1000_NS6detail15normal_iteratorINSD_10device_ptrIdEEEEPdyS9_ddNS7_10__identityEEEvT0_T1_T2_T3_T4_T6__param_4];
	cvta.to.global.u64 	%rd1, %rd20;
	setp.ne.s64 	%p1, %rd19, 0;
	@%p1 bra 	$L__BB10_3;
	mov.u32 	%r231, %tid.x;
	setp.ne.s32 	%p66, %r231, 0;
	@%p66 bra 	$L__BB10_51;
	st.global.f64 	[%rd1], %fd42;
	bra.uni 	$L__BB10_51;
$L__BB10_3:
	cvta.to.global.u64 	%rd2, %rd18;
	setp.gt.u64 	%p2, %rd19, 3583;
	@%p2 bra 	$L__BB10_28;
	cvt.u32.u64 	%r1, %rd19;
	mov.u32 	%r2, %tid.x;
	setp.ge.u32 	%p24, %r2, %r1;
	mov.f64 	%fd335, 0d0000000000000000;
	mov.u32 	%r235, %r2;
	@%p24 bra 	$L__BB10_6;
	mul.wide.u32 	%rd51, %r2, 8;
	add.s64 	%rd52, %rd2, %rd51;
	ld.global.f64 	%fd335, [%rd52];
	add.s32 	%r235, %r2, 512;
$L__BB10_6:
	setp.ge.u32 	%p25, %r235, %r1;
	@%p25 bra 	$L__BB10_19;
	not.b32 	%r108, %r235;
	add.s32 	%r109, %r108, %r1;
	shr.u32 	%r110, %r109, 9;
	add.s32 	%r5, %r110, 1;
	and.b32  	%r6, %r5, 15;
	setp.lt.u32 	%p26, %r109, 7680;
	@%p26 bra 	$L__BB10_10;
	and.b32  	%r111, %r5, 16777200;
	neg.s32 	%r233, %r111;
	mul.wide.u32 	%rd53, %r235, 8;
	add.s64 	%rd54, %rd53, %rd2;
	add.s64 	%rd81, %rd54, 32768;
$L__BB10_9:
	.pragma "nounroll";
	ld.global.f64 	%fd169, [%rd81+-32768];
	add.f64 	%fd170, %fd335, %fd169;
	ld.global.f64 	%fd171, [%rd81+-28672];
	add.f64 	%fd172, %fd170, %fd171;
	ld.global.f64 	%fd173, [%rd81+-24576];
	add.f64 	%fd174, %fd172, %fd173;
	ld.global.f64 	%fd175, [%rd81+-20480];
	add.f64 	%fd176, %fd174, %fd175;
	ld.global.f64 	%fd177, [%rd81+-16384];
	add.f64 	%fd178, %fd176, %fd177;
	ld.global.f64 	%fd179, [%rd81+-12288];
	add.f64 	%fd180, %fd178, %fd179;
	ld.global.f64 	%fd181, [%rd81+-8192];
	add.f64 	%fd182, %fd180, %fd181;
	ld.global.f64 	%fd183, [%rd81+-4096];
	add.f64 	%fd184, %fd182, %fd183;
	ld.global.f64 	%fd185, [%rd81];
	add.f64 	%fd186, %fd184, %fd185;
	ld.global.f64 	%fd187, [%rd81+4096];
	add.f64 	%fd188, %fd186, %fd187;
	ld.global.f64 	%fd189, [%rd81+8192];
	add.f64 	%fd190, %fd188, %fd189;
	ld.global.f64 	%fd191, [%rd81+12288];
	add.f64 	%fd192, %fd190, %fd191;
	ld.global.f64 	%fd193, [%rd81+16384];
	add.f64 	%fd194, %fd192, %fd193;
	ld.global.f64 	%fd195, [%rd81+20480];
	add.f64 	%fd196, %fd194, %fd195;
	ld.global.f64 	%fd197, [%rd81+24576];
	add.f64 	%fd198, %fd196, %fd197;
	ld.global.f64 	%fd199, [%rd81+28672];
	add.f64 	%fd335, %fd198, %fd199;
	add.s32 	%r235, %r235, 8192;
	add.s32 	%r233, %r233, 16;
	add.s64 	%rd81, %rd81, 65536;
	setp.ne.s32 	%p27, %r233, 0;
	@%p27 bra 	$L__BB10_9;
$L__BB10_10:
	setp.eq.s32 	%p28, %r6, 0;
	@%p28 bra 	$L__BB10_19;
	and.b32  	%r13, %r5, 7;
	setp.lt.u32 	%p29, %r6, 8;
	@%p29 bra 	$L__BB10_13;
	mul.wide.s32 	%rd55, %r235, 8;
	add.s64 	%rd56, %rd2, %rd55;
	ld.global.f64 	%fd201, [%rd56];
	add.f64 	%fd202, %fd335, %fd201;
	ld.global.f64 	%fd203, [%rd56+4096];
	add.f64 	%fd204, %fd202, %fd203;
	ld.global.f64 	%fd205, [%rd56+8192];
	add.f64 	%fd206, %fd204, %fd205;
	ld.global.f64 	%fd207, [%rd56+12288];
	add.f64 	%fd208, %fd206, %fd207;
	ld.global.f64 	%fd209, [%rd56+16384];
	add.f64 	%fd210, %fd208, %fd209;
	ld.global.f64 	%fd211, [%rd56+20480];
	add.f64 	%fd212, %fd210, %fd211;
	ld.global.f64 	%fd213, [%rd56+24576];
	add.f64 	%fd214, %fd212, %fd213;
	ld.global.f64 	%fd215, [%rd56+28672];
	add.f64 	%fd335, %fd214, %fd215;
	add.s32 	%r235, %r235, 4096;
$L__BB10_13:
	setp.eq.s32 	%p30, %r13, 0;
	@%p30 bra 	$L__BB10_19;
	and.b32  	%r16, %r5, 3;
	setp.lt.u32 	%p31, %r13, 4;
	@%p31 bra 	$L__BB10_16;
	mul.wide.s32 	%rd57, %r235, 8;
	add.s64 	%rd58, %rd2, %rd57;
	ld.global.f64 	%fd217, [%rd58];
	add.f64 	%fd218, %fd335, %fd217;
	ld.global.f64 	%fd219, [%rd58+4096];
	add.f64 	%fd220, %fd218, %fd219;
	ld.global.f64 	%fd221, [%rd58+8192];
	add.f64 	%fd222, %fd220, %fd221;
	ld.global.f64 	%fd223, [%rd58+12288];
	add.f64 	%fd335, %fd222, %fd223;
	add.s32 	%r235, %r235, 2048;
$L__BB10_16:
	setp.eq.s32 	%p32, %r16, 0;
	@%p32 bra 	$L__BB10_19;
	neg.s32 	%r238, %r16;
$L__BB10_18:
	.pragma "nounroll";
	mul.wide.s32 	%rd59, %r235, 8;
	add.s64 	%rd60, %rd2, %rd59;
	ld.global.f64 	%fd224, [%rd60];
	add.f64 	%fd335, %fd335, %fd224;
	add.s32 	%r235, %r235, 512;
	add.s32 	%r238, %r238, 1;
	setp.ne.s32 	%p33, %r238, 0;
	@%p33 bra 	$L__BB10_18;
$L__BB10_19:
	setp.lt.u64 	%p34, %rd19, 512;
	@%p34 bra 	$L__BB10_24;
	// begin inline asm
	mov.u32 %r175, %laneid;
	// end inline asm
	mov.b64 	%rd71, %fd335;
	mov.b64 	{%r177, %r182}, %rd71;
	mov.b32 	%r183, 1;
	mov.b32 	%r224, 31;
	mov.b32 	%r225, -1;
	// begin inline asm
	shfl.sync.down.b32 %r176, %r177, %r183, %r224, %r225;
	// end inline asm
	// begin inline asm
	shfl.sync.down.b32 %r181, %r182, %r183, %r224, %r225;
	// end inline asm
	mov.b64 	%rd72, {%r176, %r181};
	mov.b64 	%fd283, %rd72;
	setp.gt.s32 	%p58, %r175, 30;
	add.f64 	%fd284, %fd335, %fd283;
	selp.f64 	%fd285, %fd335, %fd284, %p58;
	mov.b64 	%rd73, %fd285;
	mov.b64 	{%r187, %r192}, %rd73;
	mov.b32 	%r193, 2;
	// begin inline asm
	shfl.sync.down.b32 %r186, %r187, %r193, %r224, %r225;
	// end inline asm
	// begin inline asm
	shfl.sync.down.b32 %r191, %r192, %r193, %r224, %r225;
	// end inline asm
	mov.b64 	%rd74, {%r186, %r191};
	mov.b64 	%fd286, %rd74;
	setp.gt.s32 	%p59, %r175, 29;
	add.f64 	%fd287, %fd285, %fd286;
	selp.f64 	%fd288, %fd285, %fd287, %p59;
	mov.b64 	%rd75, %fd288;
	mov.b64 	{%r197, %r202}, %rd75;
	mov.b32 	%r203, 4;
	// begin inline asm
	shfl.sync.down.b32 %r196, %r197, %r203, %r224, %r225;
	// end inline asm
	// begin inline asm
	shfl.sync.down.b32 %r201, %r202, %r203, %r224, %r225;
	// end inline asm
	mov.b64 	%rd76, {%r196, %r201};
	mov.b64 	%fd289, %rd76;
	setp.gt.s32 	%p60, %r175, 27;
	add.f64 	%fd290, %fd288, %fd289;
	selp.f64 	%fd291, %fd288, %fd290, %p60;
	mov.b64 	%rd77, %fd291;
	mov.b64 	{%r207, %r212}, %rd77;
	mov.b32 	%r213, 8;
	// begin inline asm
	shfl.sync.down.b32 %r206, %r207, %r213, %r224, %r225;
	// end inline asm
	// begin inline asm
	shfl.sync.down.b32 %r211, %r212, %r213, %r224, %r225;
	// end inline asm
	mov.b64 	%rd78, {%r206, %r211};
	mov.b64 	%fd292, %rd78;
	setp.gt.s32 	%p61, %r175, 23;
	add.f64 	%fd293, %fd291, %fd292;
	selp.f64 	%fd294, %fd291, %fd293, %p61;
	mov.b64 	%rd79, %fd294;
	mov.b64 	{%r217, %r222}, %rd79;
	mov.b32 	%r223, 16;
	// begin inline asm
	shfl.sync.down.b32 %r216, %r217, %r223, %r224, %r225;
	// end inline asm
	// begin inline asm
	shfl.sync.down.b32 %r221, %r222, %r223, %r224, %r225;
	// end inline asm
	mov.b64 	%rd80, {%r216, %r221};
	mov.b64 	%fd295, %rd80;
	setp.gt.s32 	%p62, %r175, 15;
	add.f64 	%fd16, %fd294, %fd295;
	selp.f64 	%fd347, %fd294, %fd16, %p62;
	setp.ne.s32 	%p63, %r175, 0;
	@%p63 bra 	$L__BB10_22;
	shr.u32 	%r226, %r2, 2;
	and.b32  	%r227, %r226, 248;
	mov.u32 	%r228, _ZZN3cub18CUB_300001_SM_10006detail6reduce28DeviceReduceSingleTileKernelINS2_10policy_hubIdyN4cuda3std3__44plusIdEEE10Policy1000EN6thrust24THRUST_300001_SM_1000_NS6detail15normal_iteratorINSD_10device_ptrIdEEEEPdyS9_ddNS7_10__identityEEEvT0_T1_T2_T3_T4_T6_E12temp_storage;
	add.s32 	%r229, %r228, %r227;
	st.shared.f64 	[%r229+16], %fd16;
$L__BB10_22:
	bar.sync 	0;
	setp.ne.s32 	%p64, %r2, 0;
	@%p64 bra 	$L__BB10_49;
	ld.shared.f64 	%fd296, [_ZZN3cub18CUB_300001_SM_10006detail6reduce28DeviceReduceSingleTileKernelINS2_10policy_hubIdyN4cuda3std3__44plusIdEEE10Policy1000EN6thrust24THRUST_300001_SM_1000_NS6detail15normal_iteratorINSD_10device_ptrIdEEEEPdyS9_ddNS7_10__identityEEEvT0_T1_T2_T3_T4_T6_E12temp_storage+24];
	add.f64 	%fd297, %fd347, %fd296;
	ld.shared.f64 	%fd298, [_ZZN3cub18CUB_300001_SM_10006detail6reduce28DeviceReduceSingleTileKernelINS2_10policy_hubIdyN4cuda3std3__44plusIdEEE10Policy1000EN6thrust24THRUST_300001_SM_1000_NS6detail15normal_iteratorINSD_10device_ptrIdEEEEPdyS9_ddNS7_10__identityEEEvT0_T1_T2_T3_T4_T6_E12temp_storage+32];
	add.f64 	%fd299, %fd297, %fd298;
	ld.shared.f64 	%fd300, [_ZZN3cub18CUB_300001_SM_10006detail6reduce28DeviceReduceSingleTileKernelINS2_10policy_hubIdyN4cuda3std3__44plusIdEEE10Policy1000EN6thrust24THRUST_300001_SM_1000_NS6detail15normal_iteratorINSD_10device_ptrIdEEEEPdyS9_ddNS7_10__identityEEEvT0_T1_T2_T3_T4_T6_E12temp_storage+40];
	add.f64 	%fd301, %fd299, %fd300;
	ld.shared.f64 	%fd302, [_ZZN3cub18CUB_300001_SM_10006detail6reduce28DeviceReduceSingleTileKernelINS2_10policy_hubIdyN4cuda3std3__44plusIdEEE10Policy1000EN6thrust24THRUST_300001_SM_1000_NS6detail15normal_iteratorINSD_10device_ptrIdEEEEPdyS9_ddNS7_10__identityEEEvT0_T1_T2_T3_T4_T6_E12temp_storage+48];
	add.f64 	%fd303, %fd301, %fd302;
	ld.shared.f64 	%fd304, [_ZZN3cub18CUB_300001_SM_10006detail6reduce28DeviceReduceSingleTileKernelINS2_10policy_hubIdyN4cuda3std3__44plusIdEEE10Policy1000EN6thrust24THRUST_300001_SM_1000_NS6detail15normal_iteratorINSD_10device_ptrIdEEEEPdyS9_ddNS7_10__identityEEEvT0_T1_T2_T3_T4_T6_E12temp_storage+56];
	add.f64 	%fd305, %fd303, %fd304;
	ld.shared.f64 	%fd306, [_ZZN3cub18CUB_300001_SM_10006detail6reduce28DeviceReduceSingleTileKernelINS2_10policy_hubIdyN4cuda3std3__44plusIdEEE10Policy1000EN6thrust24THRUST_300001_SM_1000_NS6detail15normal_iteratorINSD_10device_ptrIdEEEEPdyS9_ddNS7_10__identityEEEvT0_T1_T2_T3_T4_T6_E12temp_storage+64];
	add.f64 	%fd307, %fd305, %fd306;
	ld.shared.f64 	%fd308, [_ZZN3cub18CUB_300001_SM_10006detail6reduce28DeviceReduceSingleTileKernelINS2_10policy_hubIdyN4cuda3std3__44plusIdEEE10Policy1000EN6thrust24THRUST_300001_SM_1000_NS6detail15normal_iteratorINSD_10device_ptrIdEEEEPdyS9_ddNS7_10__identityEEEvT0_T1_T2_T3_T4_T6_E12temp_storage+72];
	add.f64 	%fd309, %fd307, %fd308;
	ld.shared.f64 	%fd310, [_ZZN3cub18CUB_300001_SM_10006detail6reduce28DeviceReduceSingleTileKernelINS2_10policy_hubIdyN4cuda3std3__44plusIdEEE10Policy1000EN6thrust24THRUST_300001_SM_1000_NS6detail15normal_iteratorINSD_10device_ptrIdEEEEPdyS9_ddNS7_10__identityEEEvT0_T1_T2_T3_T4_T6_E12temp_storage+80];
	add.f64 	%fd311, %fd309, %fd310;
	ld.shared.f64 	%fd312, [_ZZN3cub18CUB_300001_SM_10006detail6reduce28DeviceReduceSingleTileKernelINS2_10policy_hubIdyN4cuda3std3__44plusIdEEE10Policy1000EN6thrust24THRUST_300001_SM_1000_NS6detail15normal_iteratorINSD_10device_ptrIdEEEEPdyS9_ddNS7_10__identityEEEvT0_T1_T2_T3_T4_T6_E12temp_storage+88];
	add.f64 	%fd313, %fd311, %fd312;
	ld.shared.f64 	%fd314, [_ZZN3cub18CUB_300001_SM_10006detail6reduce28DeviceReduceSingleTileKernelINS2_10policy_hubIdyN4cuda3std3__44plusIdEEE10Policy1000EN6thrust24THRUST_300001_SM_1000_NS6detail15normal_iteratorINSD_10device_ptrIdEEEEPdyS9_ddNS7_10__identityEEEvT0_T1_T2_T3_T4_T6_E12temp_storage+96];
	add.f64 	%fd315, %fd313, %fd314;
	ld.shared.f64 	%fd316, [_ZZN3cub18CUB_300001_SM_10006detail6reduce28DeviceReduceSingleTileKernelINS2_10policy_hubIdyN4cuda3std3__44plusIdEEE10Policy1000EN6thrust24THRUST_300001_SM_1000_NS6detail15normal_iteratorINSD_10device_ptrIdEEEEPdyS9_ddNS7_10__identityEEEvT0_T1_T2_T3_T4_T6_E12temp_storage+104];
	add.f64 	%fd317, %fd315, %fd316;
	ld.shared.f64 	%fd318, [_ZZN3cub18CUB_300001_SM_10006detail6reduce28DeviceReduceSingleTileKernelINS2_10policy_hubIdyN4cuda3std3__44plusIdEEE10Policy1000EN6thrust24THRUST_300001_SM_1000_NS6detail15normal_iteratorINSD_10device_ptrIdEEEEPdyS9_ddNS7_10__identityEEEvT0_T1_T2_T3_T4_T6_E12temp_storage+112];
	add.f64 	%fd319, %fd317, %fd318;
	ld.shared.f64 	%fd320, [_ZZN3cub18CUB_300001_SM_10006detail6reduce28DeviceReduceSingleTileKernelINS2_10policy_hubIdyN4cuda3std3__44plusIdEEE10Policy1000EN6thrust24THRUST_300001_SM_1000_NS6detail15normal_iteratorINSD_10device_ptrIdEEEEPdyS9_ddNS7_10__identityEEEvT0_T1_T2_T3_T4_T6_E12temp_storage+120];
	add.f64 	%fd321, %fd319, %fd320;
	ld.shared.f64 	%fd322, [_ZZN3cub18CUB_300001_SM_10006detail6reduce28DeviceReduceSingleTileKernelINS2_10policy_hubIdyN4cuda3std3__44plusIdEEE10Policy1000EN6thrust24THRUST_300001_SM_1000_NS6detail15normal_iteratorINSD_10device_ptrIdEEEEPdyS9_ddNS7_10__identityEEEvT0_T1_T2_T3_T4_T6_E12temp_storage+128];
	add.f64 	%fd323, %fd321, %fd322;
	ld.shared.f64 	%fd324, [_ZZN3cub18CUB_300001_SM_10006detail6reduce28DeviceReduceSingleTileKernelINS2_10policy_hubIdyN4cuda3std3__44plusIdEEE10Policy1000EN6thrust24THRUST_300001_SM_1000_NS6detail15normal_iteratorINSD_10device_ptrIdEEEEPdyS9_ddNS7_10__identityEEEvT0_T1_T2_T3_T4_T6_E12temp_storage+136];
	add.f64 	%fd347, %fd323, %fd324;
	bra.uni 	$L__BB10_49;
$L__BB10_24:
	// begin inline asm
	mov.u32 %r112, %laneid;
	// end inline asm
	and.b32  	%r163, %r2, 992;
	add.s32 	%r164, %r163, 32;
	setp.gt.u32 	%p35, %r164, %r1;
	not.b32 	%r165, %r163;
	add.s32 	%r166, %r1, %r165;
	selp.b32 	%r161, %r166, 31, %p35;
	mov.b64 	%rd61, %fd335;
	mov.b64 	{%r114, %r119}, %rd61;
	mov.b32 	%r120, 1;
	mov.b32 	%r162, -1;
	// begin inline asm
	shfl.sync.down.b32 %r113, %r114, %r120, %r161, %r162;
	// end inline asm
	// begin inline asm
	shfl.sync.down.b32 %r118, %r119, %r120, %r161, %r162;
	// end inline asm
	mov.b64 	%rd62, {%r113, %r118};
	mov.b64 	%fd225, %rd62;
	setp.lt.s32 	%p36, %r112, %r161;
	add.f64 	%fd226, %fd335, %fd225;
	selp.f64 	%fd227, %fd226, %fd335, %p36;
	mov.b64 	%rd63, %fd227;
	mov.b64 	{%r124, %r129}, %rd63;
	mov.b32 	%r130, 2;
	// begin inline asm
	shfl.sync.down.b32 %r123, %r124, %r130, %r161, %r162;
	// end inline asm
	// begin inline asm
	shfl.sync.down.b32 %r128, %r129, %r130, %r161, %r162;
	// end inline asm
	mov.b64 	%rd64, {%r123, %r128};
	mov.b64 	%fd228, %rd64;
	add.s32 	%r167, %r112, 2;
	setp.gt.s32 	%p37, %r167, %r161;
	add.f64 	%fd229, %fd227, %fd228;
	selp.f64 	%fd230, %fd227, %fd229, %p37;
	mov.b64 	%rd65, %fd230;
	mov.b64 	{%r134, %r139}, %rd65;
	mov.b32 	%r140, 4;
	// begin inline asm
	shfl.sync.down.b32 %r133, %r134, %r140, %r161, %r162;
	// end inline asm
	// begin inline asm
	shfl.sync.down.b32 %r138, %r139, %r140, %r161, %r162;
	// end inline asm
	mov.b64 	%rd66, {%r133, %r138};
	mov.b64 	%fd231, %rd66;
	add.s32 	%r168, %r112, 4;
	setp.gt.s32 	%p38, %r168, %r161;
	add.f64 	%fd232, %fd230, %fd231;
	selp.f64 	%fd233, %fd230, %fd232, %p38;
	mov.b64 	%rd67, %fd233;
	mov.b64 	{%r144, %r149}, %rd67;
	mov.b32 	%r150, 8;
	// begin inline asm
	shfl.sync.down.b32 %r143, %r144, %r150, %r161, %r162;
	// end inline asm
	// begin inline asm
	shfl.sync.down.b32 %r148, %r149, %r150, %r161, %r162;
	// end inline asm
	mov.b64 	%rd68, {%r143, %r148};
	mov.b64 	%fd234, %rd68;
	add.s32 	%r169, %r112, 8;
	setp.gt.s32 	%p39, %r169, %r161;
	add.f64 	%fd235, %fd233, %fd234;
	selp.f64 	%fd236, %fd233, %fd235, %p39;
	mov.b64 	%rd69, %fd236;
	mov.b64 	{%r154, %r159}, %rd69;
	mov.b32 	%r160, 16;
	// begin inline asm
	shfl.sync.down.b32 %r153, %r154, %r160, %r161, %r162;
	// end inline asm
	// begin inline asm
	shfl.sync.down.b32 %r158, %r159, %r160, %r161, %r162;
	// end inline asm
	mov.b64 	%rd70, {%r153, %r158};
	mov.b64 	%fd237, %rd70;
	add.s32 	%r170, %r112, 16;
	setp.gt.s32 	%p40, %r170, %r161;
	add.f64 	%fd238, %fd236, %fd237;
	selp.f64 	%fd347, %fd236, %fd238, %p40;
	setp.ne.s32 	%p41, %r112, 0;
	@%p41 bra 	$L__BB10_26;
	shr.u32 	%r171, %r2, 2;
	and.b32  	%r172, %r171, 248;
	mov.u32 	%r173, _ZZN3cub18CUB_300001_SM_10006detail6reduce28DeviceReduceSingleTileKernelINS2_10policy_hubIdyN4cuda3std3__44plusIdEEE10Policy1000EN6thrust24THRUST_300001_SM_1000_NS6detail15normal_iteratorINSD_10device_ptrIdEEEEPdyS9_ddNS7_10__identityEEEvT0_T1_T2_T3_T4_T6_E12temp_storage;
	add.s32 	%r174, %r173, %r172;
	st.shared.f64 	[%r174+16], %fd347;
$L__BB10_26:
	bar.sync 	0;
	setp.ne.s32 	%p42, %r2, 0;
	@%p42 bra 	$L__BB10_49;
	setp.gt.u64 	%p43, %rd19, 32;
	ld.shared.f64 	%fd239, [_ZZN3cub18CUB_300001_SM_10006detail6reduce28DeviceReduceSingleTileKernelINS2_10policy_hubIdyN4cuda3std3__44plusIdEEE10Policy1000EN6thrust24THRUST_300001_SM_1000_NS6detail15normal_iteratorINSD_10device_ptrIdEEEEPdyS9_ddNS7_10__identityEEEvT0_T1_T2_T3_T4_T6_E12temp_storage+24];
	add.f64 	%fd240, %fd347, %fd239;
	selp.f64 	%fd241, %fd240, %fd347, %p43;
	setp.gt.u64 	%p44, %rd19, 64;
	ld.shared.f64 	%fd242, [_ZZN3cub18CUB_300001_SM_10006detail6reduce28DeviceReduceSingleTileKernelINS2_10policy_hubIdyN4cuda3std3__44plusIdEEE10Policy1000EN6thrust24THRUST_300001_SM_1000_NS6detail15normal_iteratorINSD_10device_ptrIdEEEEPdyS9_ddNS7_10__identityEEEvT0_T1_T2_T3_T4_T6_E12temp_storage+32];
	add.f64 	%fd243, %fd242, %fd241;
	selp.f64 	%fd244, %fd243, %fd241, %p44;
	setp.gt.u64 	%p45, %rd19, 96;
	ld.shared.f64 	%fd245, [_ZZN3cub18CUB_300001_SM_10006detail6reduce28DeviceReduceSingleTileKernelINS2_10policy_hubIdyN4cuda3std3__44plusIdEEE10Policy1000EN6thrust24THRUST_300001_SM_1000_NS6detail15normal_iteratorINSD_10device_ptrIdEEEEPdyS9_ddNS7_10__identityEEEvT0_T1_T2_T3_T4_T6_E12temp_storage+40];
	add.f64 	%fd246, %fd245, %fd244;
	selp.f64 	%fd247, %fd246, %fd244, %p45;
	setp.gt.u64 	%p46, %rd19, 128;
	ld.shared.f64 	%fd248, [_ZZN3cub18CUB_300001_SM_10006detail6reduce28DeviceReduceSingleTileKernelINS2_10policy_hubIdyN4cuda3std3__44plusIdEEE10Policy1000EN6thrust24THRUST_300001_SM_1000_NS6detail15normal_iteratorINSD_10device_ptrIdEEEEPdyS9_ddNS7_10__identityEEEvT0_T1_T2_T3_T4_T6_E12temp_storage+48];
	add.f64 	%fd249, %fd248, %fd247;
	selp.f64 	%fd250, %fd249, %fd247, %p46;
	setp.gt.u64 	%p47, %rd19, 160;
	ld.shared.f64 	%fd251, [_ZZN3cub18CUB_300001_SM_10006detail6reduce28DeviceReduceSingleTileKernelINS2_10policy_hubIdyN4cuda3std3__44plusIdEEE10Policy1000EN6thrust24THRUST_300001_SM_1000_NS6detail15normal_iteratorINSD_10device_ptrIdEEEEPdyS9_ddNS7_10__identityEEEvT0_T1_T2_T3_T4_T6_E12temp_storage+56];
	add.f64 	%fd252, %fd251, %fd250;
	selp.f64 	%fd253, %fd252, %fd250, %p47;
	setp.gt.u64 	%p48, %rd19, 192;
	ld.shared.f64 	%fd254, [_ZZN3cub18CUB_300001_SM_10006detail6reduce28DeviceReduceSingleTileKernelINS2_10policy_hubIdyN4cuda3std3__44plusIdEEE10Policy1000EN6thrust24THRUST_300001_SM_1000_NS6detail15normal_iteratorINSD_10device_ptrIdEEEEPdyS9_ddNS7_10__identityEEEvT0_T1_T2_T3_T4_T6_E12temp_storage+64];
	add.f64 	%fd255, %fd254, %fd253;
	selp.f64 	%fd256, %fd255, %fd253, %p48;
	setp.gt.u64 	%p49, %rd19, 224;
	ld.shared.f64 	%fd257, [_ZZN3cub18CUB_300001_SM_10006detail6reduce28DeviceReduceSingleTileKernelINS2_10policy_hubIdyN4cuda3std3__44plusIdEEE10Policy1000EN6thrust24THRUST_300001_SM_1000_NS6detail15normal_iteratorINSD_10device_ptrIdEEEEPdyS9_ddNS7_10__identityEEEvT0_T1_T2_T3_T4_T6_E12temp_storage+72];
	add.f64 	%fd258, %fd257, %fd256;
	selp.f64 	%fd259, %fd258, %fd256, %p49;
	setp.gt.u64 	%p50, %rd19, 256;
	ld.shared.f64 	%fd260, [_ZZN3cub18CUB_300001_SM_10006detail6reduce28DeviceReduceSingleTileKernelINS2_10policy_hubIdyN4cuda3std3__44plusIdEEE10Policy1000EN6thrust24THRUST_300001_SM_1000_NS6detail15normal_iteratorINSD_10device_ptrIdEEEEPdyS9_ddNS7_10__identityEEEvT0_T1_T2_T3_T4_T6_E12temp_storage+80];
	add.f64 	%fd261, %fd260, %fd259;
	selp.f64 	%fd262, %fd261, %fd259, %p50;
	setp.gt.u64 	%p51, %rd19, 288;
	ld.shared.f64 	%fd263, [_ZZN3cub18CUB_300001_SM_10006detail6reduce28DeviceReduceSingleTileKernelINS2_10policy_hubIdyN4cuda3std3__44plusIdEEE10Policy1000EN6thrust24THRUST_300001_SM_1000_NS6detail15normal_iteratorINSD_10device_ptrIdEEEEPdyS9_ddNS7_10__identityEEEvT0_T1_T2_T3_T4_T6_E12temp_storage+88];
	add.f64 	%fd264, %fd263, %fd262;
	selp.f64 	%fd265, %fd264, %fd262, %p51;
	setp.gt.u64 	%p52, %rd19, 320;
	ld.shared.f64 	%fd266, [_ZZN3cub18CUB_300001_SM_10006detail6reduce28DeviceReduceSingleTileKernelINS2_10policy_hubIdyN4cuda3std3__44plusIdEEE10Policy1000EN6thrust24THRUST_300001_SM_1000_NS6detail15normal_iteratorINSD_10device_ptrIdEEEEPdyS9_ddNS7_10__identityEEEvT0_T1_T2_T3_T4_T6_E12temp_storage+96];
	add.f64 	%fd267, %fd266, %fd265;
	selp.f64 	%fd268, %fd267, %fd265, %p52;
	setp.gt.u64 	%p53, %rd19, 352;
	ld.shared.f64 	%fd269, [_ZZN3cub18CUB_300001_SM_10006detail6reduce28DeviceReduceSingleTileKernelINS2_10policy_hubIdyN4cuda3std3__44plusIdEEE10Policy1000EN6thrust24THRUST_300001_SM_1000_NS6detail15normal_iteratorINSD_10device_ptrIdEEEEPdyS9_ddNS7_10__identityEEEvT0_T1_T2_T3_T4_T6_E12temp_storage+104];
	add.f64 	%fd270, %fd269, %fd268;
	selp.f64 	%fd271, %fd270, %fd268, %p53;
	setp.gt.u64 	%p54, %rd19, 384;
	ld.shared.f64 	%fd272, [_ZZN3cub18CUB_300001_SM_10006detail6reduce28DeviceReduceSingleTileKernelINS2_10policy_hubIdyN4cuda3std3__44plusIdEEE10Policy1000EN6thrust24THRUST_300001_SM_1000_NS6detail15normal_iteratorINSD_10device_ptrIdEEEEPdyS9_ddNS7_10__identityEEEvT0_T1_T2_T3_T4_T6_E12temp_storage+112];
	add.f64 	%fd273, %fd272, %fd271;
	selp.f64 	%fd274, %fd273, %fd271, %p54;
	setp.gt.u64 	%p55, %rd19, 416;
	ld.shared.f64 	%fd275, [_ZZN3cub18CUB_300001_SM_10006detail6reduce28DeviceReduceSingleTileKernelINS2_10policy_hubIdyN4cuda3std3__44plusIdEEE10Policy1000EN6thrust24THRUST_300001_SM_1000_NS6detail15normal_iteratorINSD_10device_ptrIdEEEEPdyS9_ddNS7_10__identityEEEvT0_T1_T2_T3_T4_T6_E12temp_storage+120];
	add.f64 	%fd276, %fd275, %fd274;
	selp.f64 	%fd277, %fd276, %fd274, %p55;
	setp.gt.u64 	%p56, %rd19, 448;
	ld.shared.f64 	%fd278, [_ZZN3cub18CUB_300001_SM_10006detail6reduce28DeviceReduceSingleTileKernelINS2_10policy_hubIdyN4cuda3std3__44plusIdEEE10Policy1000EN6thrust24THRUST_300001_SM_1000_NS6detail15normal_iteratorINSD_10device_ptrIdEEEEPdyS9_ddNS7_10__identityEEEvT0_T1_T2_T3_T4_T6_E12temp_storage+128];
	add.f64 	%fd279, %fd278, %fd277;
	selp.f64 	%fd280, %fd279, %fd277, %p56;
	setp.gt.u64 	%p57, %rd19, 480;
	ld.shared.f64 	%fd281, [_ZZN3cub18CUB_300001_SM_10006detail6reduce28DeviceReduceSingleTileKernelINS2_10policy_hubIdyN4cuda3std3__44plusIdEEE10Policy1000EN6thrust24THRUST_300001_SM_1000_NS6detail15normal_iteratorINSD_10device_ptrIdEEEEPdyS9_ddNS7_10__identityEEEvT0_T1_T2_T3_T4_T6_E12temp_storage+136];
	add.f64 	%fd282, %fd281, %fd280;
	selp.f64 	%fd347, %fd282, %fd280, %p57;
	bra.uni 	$L__BB10_49;
$L__BB10_28:
	mov.u32 	%r24, %tid.x;
	cvt.u64.u32 	%rd6, %r24;
	mul.wide.u32 	%rd22, %r24, 8;
	add.s64 	%rd7, %rd2, %rd22;
	ld.global.f64 	%fd43, [%rd7];
	ld.global.f64 	%fd44, [%rd7+4096];
	ld.global.f64 	%fd45, [%rd7+8192];
	ld.global.f64 	%fd46, [%rd7+12288];
	ld.global.f64 	%fd47, [%rd7+16384];
	ld.global.f64 	%fd48, [%rd7+20480];
	ld.global.f64 	%fd49, [%rd7+24576];
	add.f64 	%fd50, %fd43, %fd44;
	add.f64 	%fd51, %fd50, %fd45;
	add.f64 	%fd52, %fd51, %fd46;
	add.f64 	%fd53, %fd52, %fd47;
	add.f64 	%fd54, %fd53, %fd48;
	add.f64 	%fd346, %fd54, %fd49;
	add.s64 	%rd8, %rd19, -3584;
	setp.lt.u64 	%p3, %rd8, 3584;
	mov.b64 	%rd83, 3584;
	@%p3 bra 	$L__BB10_32;
	mov.b64 	%rd83, 3584;
$L__BB10_30:
	shl.b64 	%rd24, %rd83, 3;
	add.s64 	%rd25, %rd7, %rd24;
	ld.global.f64 	%fd55, [%rd25];
	ld.global.f64 	%fd56, [%rd25+4096];
	ld.global.f64 	%fd57, [%rd25+8192];
	ld.global.f64 	%fd58, [%rd25+12288];
	ld.global.f64 	%fd59, [%rd25+16384];
	ld.global.f64 	%fd60, [%rd25+20480];
	ld.global.f64 	%fd61, [%rd25+24576];
	add.f64 	%fd62, %fd346, %fd55;
	add.f64 	%fd63, %fd62, %fd56;
	add.f64 	%fd64, %fd63, %fd57;
	add.f64 	%fd65, %fd64, %fd58;
	add.f64 	%fd66, %fd65, %fd59;
	add.f64 	%fd67, %fd66, %fd60;
	add.f64 	%fd346, %fd67, %fd61;
	sub.s64 	%rd26, %rd19, %rd83;
	setp.lt.u64 	%p4, %rd26, 3584;
	@%p4 bra 	$L__BB10_45;
	add.s64 	%rd83, %rd83, 3584;
	setp.le.u64 	%p5, %rd83, %rd8;
	@%p5 bra 	$L__BB10_30;
$L__BB10_32:
	setp.le.u64 	%p6, %rd19, %rd83;
	cvt.u32.u64 	%r42, %rd83;
	cvt.u32.u64 	%r43, %rd19;
	sub.s32 	%r44, %r43, %r42;
	setp.ge.s32 	%p7, %r24, %r44;
	or.pred  	%p8, %p6, %p7;
	@%p8 bra 	$L__BB10_45;
	not.b32 	%r47, %r24;
	add.s32 	%r48, %r47, %r43;
	sub.s32 	%r50, %r48, %r42;
	shr.u32 	%r51, %r50, 9;
	add.s32 	%r25, %r51, 1;
	and.b32  	%r26, %r25, 15;
	setp.lt.u32 	%p9, %r50, 7680;
	mov.u32 	%r242, %r24;
	@%p9 bra 	$L__BB10_36;
	and.b32  	%r52, %r25, 16777200;
	neg.s32 	%r240, %r52;
	add.s64 	%rd27, %rd83, %rd6;
	shl.b64 	%rd28, %rd27, 3;
	add.s64 	%rd29, %rd28, %rd2;
	add.s64 	%rd84, %rd29, 32768;
	mov.u32 	%r242, %r24;
$L__BB10_35:
	.pragma "nounroll";
	ld.global.f64 	%fd69, [%rd84+-32768];
	add.f64 	%fd70, %fd346, %fd69;
	ld.global.f64 	%fd71, [%rd84+-28672];
	add.f64 	%fd72, %fd70, %fd71;
	ld.global.f64 	%fd73, [%rd84+-24576];
	add.f64 	%fd74, %fd72, %fd73;
	ld.global.f64 	%fd75, [%rd84+-20480];
	add.f64 	%fd76, %fd74, %fd75;
	ld.global.f64 	%fd77, [%rd84+-16384];
	add.f64 	%fd78, %fd76, %fd77;
	ld.global.f64 	%fd79, [%rd84+-12288];
	add.f64 	%fd80, %fd78, %fd79;
	ld.global.f64 	%fd81, [%rd84+-8192];
	add.f64 	%fd82, %fd80, %fd81;
	ld.global.f64 	%fd83, [%rd84+-4096];
	add.f64 	%fd84, %fd82, %fd83;
	ld.global.f64 	%fd85, [%rd84];
	add.f64 	%fd86, %fd84, %fd85;
	ld.global.f64 	%fd87, [%rd84+4096];
	add.f64 	%fd88, %fd86, %fd87;
	ld.global.f64 	%fd89, [%rd84+8192];
	add.f64 	%fd90, %fd88, %fd89;
	ld.global.f64 	%fd91, [%rd84+12288];
	add.f64 	%fd92, %fd90, %fd91;
	ld.global.f64 	%fd93, [%rd84+16384];
	add.f64 	%fd94, %fd92, %fd93;
	ld.global.f64 	%fd95, [%rd84+20480];
	add.f64 	%fd96, %fd94, %fd95;
	ld.global.f64 	%fd97, [%rd84+24576];
	add.f64 	%fd98, %fd96, %fd97;
	ld.global.f64 	%fd99, [%rd84+28672];
	add.f64 	%fd346, %fd98, %fd99;
	add.s32 	%r242, %r242, 8192;
	add.s32 	%r240, %r240, 16;
	add.s64 	%rd84, %rd84, 65536;
	setp.ne.s32 	%p10, %r240, 0;
	@%p10 bra 	$L__BB10_35;
$L__BB10_36:
	setp.eq.s32 	%p11, %r26, 0;
	@%p11 bra 	$L__BB10_45;
	and.b32  	%r33, %r25, 7;
	setp.lt.u32 	%p12, %r26, 8;
	@%p12 bra 	$L__BB10_39;
	cvt.u64.u32 	%rd30, %r242;
	add.s64 	%rd31, %rd83, %rd30;
	shl.b64 	%rd32, %rd31, 3;
	add.s64 	%rd33, %rd2, %rd32;
	ld.global.f64 	%fd101, [%rd33];
	add.f64 	%fd102, %fd346, %fd101;
	ld.global.f64 	%fd103, [%rd33+4096];
	add.f64 	%fd104, %fd102, %fd103;
	ld.global.f64 	%fd105, [%rd33+8192];
	add.f64 	%fd106, %fd104, %fd105;
	ld.global.f64 	%fd107, [%rd33+12288];
	add.f64 	%fd108, %fd106, %fd107;
	ld.global.f64 	%fd109, [%rd33+16384];
	add.f64 	%fd110, %fd108, %fd109;
	ld.global.f64 	%fd111, [%rd33+20480];
	add.f64 	%fd112, %fd110, %fd111;
	ld.global.f64 	%fd113, [%rd33+24576];
	add.f64 	%fd114, %fd112, %fd113;
	ld.global.f64 	%fd115, [%rd33+28672];
	add.f64 	%fd346, %fd114, %fd115;
	add.s32 	%r242, %r242, 4096;
$L__BB10_39:
	setp.eq.s32 	%p13, %r33, 0;
	@%p13 bra 	$L__BB10_45;
	and.b32  	%r36, %r25, 3;
	setp.lt.u32 	%p14, %r33, 4;
	@%p14 bra 	$L__BB10_42;
	cvt.u64.u32 	%rd34, %r242;
	add.s64 	%rd35, %rd83, %rd34;
	shl.b64 	%rd36, %rd35, 3;
	add.s64 	%rd37, %rd2, %rd36;
	ld.global.f64 	%fd117, [%rd37];
	add.f64 	%fd118, %fd346, %fd117;
	ld.global.f64 	%fd119, [%rd37+4096];
	add.f64 	%fd120, %fd118, %fd119;
	ld.global.f64 	%fd121, [%rd37+8192];
	add.f64 	%fd122, %fd120, %fd121;
	ld.global.f64 	%fd123, [%rd37+12288];
	add.f64 	%fd346, %fd122, %fd123;
	add.s32 	%r242, %r242, 2048;
$L__BB10_42:
	setp.eq.s32 	%p15, %r36, 0;
	@%p15 bra 	$L__BB10_45;
	cvt.u64.u32 	%rd38, %r242;
	add.s64 	%rd39, %rd83, %rd38;
	shl.b64 	%rd40, %rd39, 3;
	add.s64 	%rd85, %rd2, %rd40;
	neg.s32 	%r245, %r36;
$L__BB10_44:
	.pragma "nounroll";
	ld.global.f64 	%fd124, [%rd85];
	add.f64 	%fd346, %fd346, %fd124;
	add.s64 	%rd85, %rd85, 4096;
	add.s32 	%r245, %r245, 1;
	setp.ne.s32 	%p16, %r245, 0;
	@%p16 bra 	$L__BB10_44;
$L__BB10_45:
	// begin inline asm
	mov.u32 %r53, %laneid;
	// end inline asm
	mov.b64 	%rd41, %fd346;
	mov.b64 	{%r55, %r60}, %rd41;
	mov.b32 	%r61, 1;
	mov.b32 	%r102, 31;
	mov.b32 	%r103, -1;
	// begin inline asm
	shfl.sync.down.b32 %r54, %r55, %r61, %r102, %r103;
	// end inline asm
	// begin inline asm
	shfl.sync.down.b32 %r59, %r60, %r61, %r102, %r103;
	// end inline asm
	mov.b64 	%rd42, {%r54, %r59};
	mov.b64 	%fd125, %rd42;
	setp.gt.s32 	%p17, %r53, 30;
	add.f64 	%fd126, %fd346, %fd125;
	selp.f64 	%fd127, %fd346, %fd126, %p17;
	mov.b64 	%rd43, %fd127;
	mov.b64 	{%r65, %r70}, %rd43;
	mov.b32 	%r71, 2;
	// begin inline asm
	shfl.sync.down.b32 %r64, %r65, %r71, %r102, %r103;
	// end inline asm
	// begin inline asm
	shfl.sync.down.b32 %r69, %r70, %r71, %r102, %r103;
	// end inline asm
	mov.b64 	%rd44, {%r64, %r69};
	mov.b64 	%fd128, %rd44;
	setp.gt.s32 	%p18, %r53, 29;
	add.f64 	%fd129, %fd127, %fd128;
	selp.f64 	%fd130, %fd127, %fd129, %p18;
	mov.b64 	%rd45, %fd130;
	mov.b64 	{%r75, %r80}, %rd45;
	mov.b32 	%r81, 4;
	// begin inline asm
	shfl.sync.down.b32 %r74, %r75, %r81, %r102, %r103;
	// end inline asm
	// begin inline asm
	shfl.sync.down.b32 %r79, %r80, %r81, %r102, %r103;
	// end inline asm
	mov.b64 	%rd46, {%r74, %r79};
	mov.b64 	%fd131, %rd46;
	setp.gt.s32 	%p19, %r53, 27;
	add.f64 	%fd132, %fd130, %fd131;
	selp.f64 	%fd133, %fd130, %fd132, %p19;
	mov.b64 	%rd47, %fd133;
	mov.b64 	{%r85, %r90}, %rd47;
	mov.b32 	%r91, 8;
	// begin inline asm
	shfl.sync.down.b32 %r84, %r85, %r91, %r102, %r103;
	// end inline asm
	// begin inline asm
	shfl.sync.down.b32 %r89, %r90, %r91, %r102, %r103;
	// end inline asm
	mov.b64 	%rd48, {%r84, %r89};
	mov.b64 	%fd134, %rd48;
	setp.gt.s32 	%p20, %r53, 23;
	add.f64 	%fd135, %fd133, %fd134;
	selp.f64 	%fd136, %fd133, %fd135, %p20;
	mov.b64 	%rd49, %fd136;
	mov.b64 	{%r95, %r100}, %rd49;
	mov.b32 	%r101, 16;
	// begin inline asm
	shfl.sync.down.b32 %r94, %r95, %r101, %r102, %r103;
	// end inline asm
	// begin inline asm
	shfl.sync.down.b32 %r99, %r100, %r101, %r102, %r103;
	// end inline asm
	mov.b64 	%rd50, {%r94, %r99};
	mov.b64 	%fd137, %rd50;
	setp.gt.s32 	%p21, %r53, 15;
	add.f64 	%fd38, %fd136, %fd137;
	selp.f64 	%fd347, %fd136, %fd38, %p21;
	setp.ne.s32 	%p22, %r53, 0;
	@%p22 bra 	$L__BB10_47;
	shr.u32 	%r104, %r24, 2;
	and.b32  	%r105, %r104, 248;
	mov.u32 	%r106, _ZZN3cub18CUB_300001_SM_10006detail6reduce28DeviceReduceSingleTileKernelINS2_10policy_hubIdyN4cuda3std3__44plusIdEEE10Policy1000EN6thrust24THRUST_300001_SM_1000_NS6detail15normal_iteratorINSD_10device_ptrIdEEEEPdyS9_ddNS7_10__identityEEEvT0_T1_T2_T3_T4_T6_E12temp_storage;
	add.s32 	%r107, %r106, %r105;
	st.shared.f64 	[%r107+16], %fd38;
$L__BB10_47:
	bar.sync 	0;
	setp.ne.s32 	%p23, %r24, 0;
	@%p23 bra 	$L__BB10_49;
	ld.shared.f64 	%fd138, [_ZZN3cub18CUB_300001_SM_10006detail6reduce28DeviceReduceSingleTileKernelINS2_10policy_hubIdyN4cuda3std3__44plusIdEEE10Policy1000EN6thrust24THRUST_300001_SM_1000_NS6detail15normal_iteratorINSD_10device_ptrIdEEEEPdyS9_ddNS7_10__identityEEEvT0_T1_T2_T3_T4_T6_E12temp_storage+24];
	add.f64 	%fd139, %fd347, %fd138;
	ld.shared.f64 	%fd140, [_ZZN3cub18CUB_300001_SM_10006detail6reduce28DeviceReduceSingleTileKernelINS2_10policy_hubIdyN4cuda3std3__44plusIdEEE10Policy1000EN6thrust24THRUST_300001_SM_1000_NS6detail15normal_iteratorINSD_10device_ptrIdEEEEPdyS9_ddNS7_10__identityEEEvT0_T1_T2_T3_T4_T6_E12temp_storage+32];
	add.f64 	%fd141, %fd139, %fd140;
	ld.shared.f64 	%fd142, [_ZZN3cub18CUB_300001_SM_10006detail6reduce28DeviceReduceSingleTileKernelINS2_10policy_hubIdyN4cuda3std3__44plusIdEEE10Policy1000EN6thrust24THRUST_300001_SM_1000_NS6detail15normal_iteratorINSD_10device_ptrIdEEEEPdyS9_ddNS7_10__identityEEEvT0_T1_T2_T3_T4_T6_E12temp_storage+40];
	add.f64 	%fd143, %fd141, %fd142;
	ld.shared.f64 	%fd144, [_ZZN3cub18CUB_300001_SM_10006detail6reduce28DeviceReduceSingleTileKernelINS2_10policy_hubIdyN4cuda3std3__44plusIdEEE10Policy1000EN6thrust24THRUST_300001_SM_1000_NS6detail15normal_iteratorINSD_10device_ptrIdEEEEPdyS9_ddNS7_10__identityEEEvT0_T1_T2_T3_T4_T6_E12temp_storage+48];
	add.f64 	%fd145, %fd143, %fd144;
	ld.shared.f64 	%fd146, [_ZZN3cub18CUB_300001_SM_10006detail6reduce28DeviceReduceSingleTileKernelINS2_10policy_hubIdyN4cuda3std3__44plusIdEEE10Policy1000EN6thrust24THRUST_300001_SM_1000_NS6detail15normal_iteratorINSD_10device_ptrIdEEEEPdyS9_ddNS7_10__identityEEEvT0_T1_T2_T3_T4_T6_E12temp_storage+56];
	add.f64 	%fd147, %fd145, %fd146;
	ld.shared.f64 	%fd148, [_ZZN3cub18CUB_300001_SM_10006detail6reduce28DeviceReduceSingleTileKernelINS2_10policy_hubIdyN4cuda3std3__44plusIdEEE10Policy1000EN6thrust24THRUST_300001_SM_1000_NS6detail15normal_iteratorINSD_10device_ptrIdEEEEPdyS9_ddNS7_10__identityEEEvT0_T1_T2_T3_T4_T6_E12temp_storage+64];
	add.f64 	%fd149, %fd147, %fd148;
	ld.shared.f64 	%fd150, [_ZZN3cub18CUB_300001_SM_10006detail6reduce28DeviceReduceSingleTileKernelINS2_10policy_hubIdyN4cuda3std3__44plusIdEEE10Policy1000EN6thrust24THRUST_300001_SM_1000_NS6detail15normal_iteratorINSD_10device_ptrIdEEEEPdyS9_ddNS7_10__identityEEEvT0_T1_T2_T3_T4_T6_E12temp_storage+72];
	add.f64 	%fd151, %fd149, %fd150;
	ld.shared.f64 	%fd152, [_ZZN3cub18CUB_300001_SM_10006detail6reduce28DeviceReduceSingleTileKernelINS2_10policy_hubIdyN4cuda3std3__44plusIdEEE10Policy1000EN6thrust24THRUST_300001_SM_1000_NS6detail15normal_iteratorINSD_10device_ptrIdEEEEPdyS9_ddNS7_10__identityEEEvT0_T1_T2_T3_T4_T6_E12temp_storage+80];
	add.f64 	%fd153, %fd151, %fd152;
	ld.shared.f64 	%fd154, [_ZZN3cub18CUB_300001_SM_10006detail6reduce28DeviceReduceSingleTileKernelINS2_10policy_hubIdyN4cuda3std3__44plusIdEEE10Policy1000EN6thrust24THRUST_300001_SM_1000_NS6detail15normal_iteratorINSD_10device_ptrIdEEEEPdyS9_ddNS7_10__identityEEEvT0_T1_T2_T3_T4_T6_E12temp_storage+88];
	add.f64 	%fd155, %fd153, %fd154;
	ld.shared.f64 	%fd156, [_ZZN3cub18CUB_300001_SM_10006detail6reduce28DeviceReduceSingleTileKernelINS2_10policy_hubIdyN4cuda3std3__44plusIdEEE10Policy1000EN6thrust24THRUST_300001_SM_1000_NS6detail15normal_iteratorINSD_10device_ptrIdEEEEPdyS9_ddNS7_10__identityEEEvT0_T1_T2_T3_T4_T6_E12temp_storage+96];
	add.f64 	%fd157, %fd155, %fd156;
	ld.shared.f64 	%fd158, [_ZZN3cub18CUB_300001_SM_10006detail6reduce28DeviceReduceSingleTileKernelINS2_10policy_hubIdyN4cuda3std3__44plusIdEEE10Policy1000EN6thrust24THRUST_300001_SM_1000_NS6detail15normal_iteratorINSD_10device_ptrIdEEEEPdyS9_ddNS7_10__identityEEEvT0_T1_T2_T3_T4_T6_E12temp_storage+104];
	add.f64 	%fd159, %fd157, %fd158;
	ld.shared.f64 	%fd160, [_ZZN3cub18CUB_300001_SM_10006detail6reduce28DeviceReduceSingleTileKernelINS2_10policy_hubIdyN4cuda3std3__44plusIdEEE10Policy1000EN6thrust24THRUST_300001_SM_1000_NS6detail15normal_iteratorINSD_10device_ptrIdEEEEPdyS9_ddNS7_10__identityEEEvT0_T1_T2_T3_T4_T6_E12temp_storage+112];
	add.f64 	%fd161, %fd159, %fd160;
	ld.shared.f64 	%fd162, [_ZZN3cub18CUB_300001_SM_10006detail6reduce28DeviceReduceSingleTileKernelINS2_10policy_hubIdyN4cuda3std3__44plusIdEEE10Policy1000EN6thrust24THRUST_300001_SM_1000_NS6detail15normal_iteratorINSD_10device_ptrIdEEEEPdyS9_ddNS7_10__identityEEEvT0_T1_T2_T3_T4_T6_E12temp_storage+120];
	add.f64 	%fd163, %fd161, %fd162;
	ld.shared.f64 	%fd164, [_ZZN3cub18CUB_300001_SM_10006detail6reduce28DeviceReduceSingleTileKernelINS2_10policy_hubIdyN4cuda3std3__44plusIdEEE10Policy1000EN6thrust24THRUST_300001_SM_1000_NS6detail15normal_iteratorINSD_10device_ptrIdEEEEPdyS9_ddNS7_10__identityEEEvT0_T1_T2_T3_T4_T6_E12temp_storage+128];
	add.f64 	%fd165, %fd163, %fd164;
	ld.shared.f64 	%fd166, [_ZZN3cub18CUB_300001_SM_10006detail6reduce28DeviceReduceSingleTileKernelINS2_10policy_hubIdyN4cuda3std3__44plusIdEEE10Policy1000EN6thrust24THRUST_300001_SM_1000_NS6detail15normal_iteratorINSD_10device_ptrIdEEEEPdyS9_ddNS7_10__identityEEEvT0_T1_T2_T3_T4_T6_E12temp_storage+136];
	add.f64 	%fd347, %fd165, %fd166;
$L__BB10_49:
	mov.u32 	%r230, %tid.x;
	setp.ne.s32 	%p65, %r230, 0;
	@%p65 bra 	$L__BB10_51;
	add.f64 	%fd325, %fd42, %fd347;
	st.global.f64 	[%rd1], %fd325;
$L__BB10_51:
	ret;

}
	// .globl	_ZN3cub18CUB_300001_SM_10006detail6reduce18DeviceReduceKernelINS2_10policy_hubIdyN4cuda3std3__44plusIdEEE10Policy1000EN6thrust24THRUST_300001_SM_1000_NS6detail15normal_iteratorINSD_10device_ptrIdEEEEyS9_dNS7_10__identityEEEvT0_PT3_T1_NS0_13GridEvenShareISN_EET2_T4_
.visible .entry _ZN3cub18CUB_300001_SM_10006detail6reduce18DeviceReduceKernelINS2_10policy_hubIdyN4cuda3std3__44plusIdEEE10Policy1000EN6thrust24THRUST_300001_SM_1000_NS6detail15normal_iteratorINSD_10device_ptrIdEEEEyS9_dNS7_10__identityEEEvT0_PT3_T1_NS0_13GridEvenShareISN_EET2_T4_(
	.param .align 8 .b8 _ZN3cub18CUB_300001_SM_10006detail6reduce18DeviceReduceKernelINS2_10policy_hubIdyN4cuda3std3__44plusIdEEE10Policy1000EN6thrust24THRUST_300001_SM_1000_NS6detail15normal_iteratorINSD_10device_ptrIdEEEEyS9_dNS7_10__identityEEEvT0_PT3_T1_NS0_13GridEvenShareISN_EET2_T4__param_0[8],
	.param .u64 .ptr .align 1 _ZN3cub18CUB_300001_SM_10006detail6reduce18DeviceReduceKernelINS2_10policy_hubIdyN4cuda3std3__44plusIdEEE10Policy1000EN6thrust24THRUST_300001_SM_1000_NS6detail15normal_iteratorINSD_10device_ptrIdEEEEyS9_dNS7_10__identityEEEvT0_PT3_T1_NS0_13GridEvenShareISN_EET2_T4__param_1,
	.param .u64 _ZN3cub18CUB_300001_SM_10006detail6reduce18DeviceReduceKernelINS2_10policy_hubIdyN4cuda3std3__44plusIdEEE10Policy1000EN6thrust24THRUST_300001_SM_1000_NS6detail15normal_iteratorINSD_10device_ptrIdEEEEyS9_dNS7_10__identityEEEvT0_PT3_T1_NS0_13GridEvenShareISN_EET2_T4__param_2,
	.param .align 8 .b8 _ZN3cub18CUB_300001_SM_10006detail6reduce18DeviceReduceKernelINS2_10policy_hubIdyN4cuda3std3__44plusIdEEE10Policy1000EN6thrust24THRUST_300001_SM_1000_NS6detail15normal_iteratorINSD_10device_ptrIdEEEEyS9_dNS7_10__identityEEEvT0_PT3_T1_NS0_13GridEvenShareISN_EET2_T4__param_3[72],
	.param .align 1 .b8 _ZN3cub18CUB_300001_SM_10006detail6reduce18DeviceReduceKernelINS2_10policy_hubIdyN4cuda3std3__44plusIdEEE10Policy1000EN6thrust24THRUST_300001_SM_1000_NS6detail15normal_iteratorINSD_10device_ptrIdEEEEyS9_dNS7_10__identityEEEvT0_PT3_T1_NS0_13GridEvenShareISN_EET2_T4__param_4[1],
	.param .align 1 .b8 _ZN3cub18CUB_300001_SM_10006detail6reduce18DeviceReduceKernelINS2_10policy_hubIdyN4cuda3std3__44plusIdEEE10Policy1000EN6thrust24THRUST_300001_SM_1000_NS6detail15normal_iteratorINSD_10device_ptrIdEEEEyS9_dNS7_10__identityEEEvT0_PT3_T1_NS0_13GridEvenShareISN_EET2_T4__param_5[1]
)
.maxntid 512
{
	.reg .pred 	%p<65>;
	.reg .b16 	%rs<4>;
	.reg .b32 	%r<280>;
	.reg .b64 	%rd<107>;
	.reg .b64 	%fd<344>;
	// demoted variable
	.shared .align 8 .b8 _ZZN3cub18CUB_300001_SM_10006detail6reduce18DeviceReduceKernelINS2_10policy_hubIdyN4cuda3std3__44plusIdEEE10Policy1000EN6thrust24THRUST_300001_SM_1000_NS6detail15normal_iteratorINSD_10device_ptrIdEEEEyS9_dNS7_10__identityEEEvT0_PT3_T1_NS0_13GridEvenShareISN_EET2_T4_E12temp_storage[152];
	ld.param.u64 	%rd1, [_ZN3cub18CUB_300001_SM_10006detail6reduce18DeviceReduceKernelINS2_10policy_hubIdyN4cuda3std3__44plusIdEEE10Policy1000EN6thrust24THRUST_300001_SM_1000_NS6detail15normal_iteratorINSD_10device_ptrIdEEEEyS9_dNS7_10__identityEEEvT0_PT3_T1_NS0_13GridEvenShareISN_EET2_T4__param_3+32];
	ld.param.u32 	%r1, [_ZN3cub18CUB_300001_SM_10006detail6reduce18DeviceReduceKernelINS2_10policy_hubIdyN4cuda3std3__44plusIdEEE10Policy1000EN6thrust24THRUST_300001_SM_1000_NS6detail15normal_iteratorINSD_10device_ptrIdEEEEyS9_dNS7_10__identityEEEvT0_PT3_T1_NS0_13GridEvenShareISN_EET2_T4__param_3+40];
	ld.param.u64 	%rd26, [_ZN3cub18CUB_300001_SM_10006detail6reduce18DeviceReduceKernelINS2_10policy_hubIdyN4cuda3std3__44plusIdEEE10Policy1000EN6thrust24THRUST_300001_SM_1000_NS6detail15normal_iteratorINSD_10device_ptrIdEEEEyS9_dNS7_10__identityEEEvT0_PT3_T1_NS0_13GridEvenShareISN_EET2_T4__param_0];
	cvta.to.global.u64 	%rd2, %rd26;
	mov.u32 	%r2, %ctaid.x;
	mul.lo.s32 	%r50, %r1, 3584;
	cvt.s64.s32 	%rd3, %r50;
	mul.lo.s32 	%r51, %r2, 3584;
	cvt.u64.u32 	%rd4, %r51;
	sub.s64 	%rd5, %rd1, %rd4;
	setp.gt.u64 	%p1, %rd5, 3583;
	@%p1 bra 	$L__BB11_25;
	cvt.u32.u64 	%r136, %rd4;
	cvt.u32.u64 	%r3, %rd1;
	sub.s32 	%r4, %r3, %r136;
	mov.u32 	%r5, %tid.x;
	setp.ge.s32 	%p23, %r5, %r4;
	mov.f64 	%fd332, 0d0000000000000000;
	mov.u32 	%r267, %r5;
	@%p23 bra 	$L__BB11_3;
	add.s32 	%r138, %r136, %r5;
	mul.wide.u32 	%rd60, %r138, 8;
	add.s64 	%rd61, %rd2, %rd60;
	ld.global.f64 	%fd332, [%rd61];
	add.s32 	%r267, %r5, 512;
$L__BB11_3:
	setp.ge.s32 	%p24, %r267, %r4;
	@%p24 bra 	$L__BB11_16;
	not.b32 	%r140, %r267;
	add.s32 	%r141, %r140, %r3;
	sub.s32 	%r142, %r141, %r136;
	shr.u32 	%r143, %r142, 9;
	add.s32 	%r8, %r143, 1;
	and.b32  	%r9, %r8, 15;
	setp.lt.u32 	%p25, %r142, 7680;
	@%p25 bra 	$L__BB11_7;
	and.b32  	%r144, %r8, 16777200;
	neg.s32 	%r265, %r144;
	mul.wide.u32 	%rd62, %r2, 28672;
	mul.wide.u32 	%rd63, %r267, 8;
	add.s64 	%rd64, %rd62, %rd63;
	add.s64 	%rd65, %rd64, %rd2;
	add.s64 	%rd101, %rd65, 32768;
$L__BB11_6:
	.pragma "nounroll";
	ld.global.f64 	%fd167, [%rd101+-32768];
	add.f64 	%fd168, %fd332, %fd167;
	ld.global.f64 	%fd169, [%rd101+-28672];
	add.f64 	%fd170, %fd168, %fd169;
	ld.global.f64 	%fd171, [%rd101+-24576];
	add.f64 	%fd172, %fd170, %fd171;
	ld.global.f64 	%fd173, [%rd101+-20480];
	add.f64 	%fd174, %fd172, %fd173;
	ld.global.f64 	%fd175, [%rd101+-16384];
	add.f64 	%fd176, %fd174, %fd175;
	ld.global.f64 	%fd177, [%rd101+-12288];
	add.f64 	%fd178, %fd176, %fd177;
	ld.global.f64 	%fd179, [%rd101+-8192];
	add.f64 	%fd180, %fd178, %fd179;
	ld.global.f64 	%fd181, [%rd101+-4096];
	add.f64 	%fd182, %fd180, %fd181;
	ld.global.f64 	%fd183, [%rd101];
	add.f64 	%fd184, %fd182, %fd183;
	ld.global.f64 	%fd185, [%rd101+4096];
	add.f64 	%fd186, %fd184, %fd185;
	ld.global.f64 	%fd187, [%rd101+8192];
	add.f64 	%fd188, %fd186, %fd187;
	ld.global.f64 	%fd189, [%rd101+12288];
	add.f64 	%fd190, %fd188, %fd189;
	ld.global.f64 	%fd191, [%rd101+16384];
	add.f64 	%fd192, %fd190, %fd191;
	ld.global.f64 	%fd193, [%rd101+20480];
	add.f64 	%fd194, %fd192, %fd193;
	ld.global.f64 	%fd195, [%rd101+24576];
	add.f64 	%fd196, %fd194, %fd195;
	ld.global.f64 	%fd197, [%rd101+28672];
	add.f64 	%fd332, %fd196, %fd197;
	add.s32 	%r267, %r267, 8192;
	add.s32 	%r265, %r265, 16;
	add.s64 	%rd101, %rd101, 65536;
	setp.ne.s32 	%p26, %r265, 0;
	@%p26 bra 	$L__BB11_6;
$L__BB11_7:
	setp.eq.s32 	%p27, %r9, 0;
	@%p27 bra 	$L__BB11_16;
	and.b32  	%r16, %r8, 7;
	setp.lt.u32 	%p28, %r9, 8;
	@%p28 bra 	$L__BB11_10;
	cvt.s64.s32 	%rd66, %r267;
	add.s64 	%rd67, %rd66, %rd4;
	shl.b64 	%rd68, %rd67, 3;
	add.s64 	%rd69, %rd2, %rd68;
	ld.global.f64 	%fd199, [%rd69];
	add.f64 	%fd200, %fd332, %fd199;
	ld.global.f64 	%fd201, [%rd69+4096];
	add.f64 	%fd202, %fd200, %fd201;
	ld.global.f64 	%fd203, [%rd69+8192];
	add.f64 	%fd204, %fd202, %fd203;
	ld.global.f64 	%fd205, [%rd69+12288];
	add.f64 	%fd206, %fd204, %fd205;
	ld.global.f64 	%fd207, [%rd69+16384];
	add.f64 	%fd208, %fd206, %fd207;
	ld.global.f64 	%fd209, [%rd69+20480];
	add.f64 	%fd210, %fd208, %fd209;
	ld.global.f64 	%fd211, [%rd69+24576];
	add.f64 	%fd212, %fd210, %fd211;
	ld.global.f64 	%fd213, [%rd69+28672];
	add.f64 	%fd332, %fd212, %fd213;
	add.s32 	%r267, %r267, 4096;
$L__BB11_10:
	setp.eq.s32 	%p29, %r16, 0;
	@%p29 bra 	$L__BB11_16;
	and.b32  	%r19, %r8, 3;
	setp.lt.u32 	%p30, %r16, 4;
	@%p30 bra 	$L__BB11_13;
	cvt.s64.s32 	%rd70, %r267;
	add.s64 	%rd71, %rd70, %rd4;
	shl.b64 	%rd72, %rd71, 3;
	add.s64 	%rd73, %rd2, %rd72;
	ld.global.f64 	%fd215, [%rd73];
	add.f64 	%fd216, %fd332, %fd215;
	ld.global.f64 	%fd217, [%rd73+4096];
	add.f64 	%fd218, %fd216, %fd217;
	ld.global.f64 	%fd219, [%rd73+8192];
	add.f64 	%fd220, %fd218, %fd219;
	ld.global.f64 	%fd221, [%rd73+12288];
	add.f64 	%fd332, %fd220, %fd221;
	add.s32 	%r267, %r267, 2048;
$L__BB11_13:
	setp.eq.s32 	%p31, %r19, 0;
	@%p31 bra 	$L__BB11_16;
	mul.wide.u32 	%rd74, %r2, 28672;
	add.s64 	%rd9, %rd2, %rd74;
	neg.s32 	%r270, %r19;
$L__BB11_15:
	.pragma "nounroll";
	mul.wide.s32 	%rd75, %r267, 8;
	add.s64 	%rd76, %rd9, %rd75;
	ld.global.f64 	%fd222, [%rd76];
	add.f64 	%fd332, %fd332, %fd222;
	add.s32 	%r267, %r267, 512;
	add.s32 	%r270, %r270, 1;
	setp.ne.s32 	%p32, %r270, 0;
	@%p32 bra 	$L__BB11_15;
$L__BB11_16:
	setp.lt.s32 	%p33, %r4, 512;
	@%p33 bra 	$L__BB11_21;
	// begin inline asm
	mov.u32 %r208, %laneid;
	// end inline asm
	mov.b64 	%rd87, %fd332;
	mov.b64 	{%r210, %r215}, %rd87;
	mov.b32 	%r216, 1;
	mov.b32 	%r257, 31;
	mov.b32 	%r258, -1;
	// begin inline asm
	shfl.sync.down.b32 %r209, %r210, %r216, %r257, %r258;
	// end inline asm
	// begin inline asm
	shfl.sync.down.b32 %r214, %r215, %r216, %r257, %r258;
	// end inline asm
	mov.b64 	%rd88, {%r209, %r214};
	mov.b64 	%fd281, %rd88;
	setp.gt.s32 	%p57, %r208, 30;
	add.f64 	%fd282, %fd332, %fd281;
	selp.f64 	%fd283, %fd332, %fd282, %p57;
	mov.b64 	%rd89, %fd283;
	mov.b64 	{%r220, %r225}, %rd89;
	mov.b32 	%r226, 2;
	// begin inline asm
	shfl.sync.down.b32 %r219, %r220, %r226, %r257, %r258;
	// end inline asm
	// begin inline asm
	shfl.sync.down.b32 %r224, %r225, %r226, %r257, %r258;
	// end inline asm
	mov.b64 	%rd90, {%r219, %r224};
	mov.b64 	%fd284, %rd90;
	setp.gt.s32 	%p58, %r208, 29;
	add.f64 	%fd285, %fd283, %fd284;
	selp.f64 	%fd286, %fd283, %fd285, %p58;
	mov.b64 	%rd91, %fd286;
	mov.b64 	{%r230, %r235}, %rd91;
	mov.b32 	%r236, 4;
	// begin inline asm
	shfl.sync.down.b32 %r229, %r230, %r236, %r257, %r258;
	// end inline asm
	// begin inline asm
	shfl.sync.down.b32 %r234, %r235, %r236, %r257, %r258;
	// end inline asm
	mov.b64 	%rd92, {%r229, %r234};
	mov.b64 	%fd287, %rd92;
	setp.gt.s32 	%p59, %r208, 27;
	add.f64 	%fd288, %fd286, %fd287;
	selp.f64 	%fd289, %fd286, %fd288, %p59;
	mov.b64 	%rd93, %fd289;
	mov.b64 	{%r240, %r245}, %rd93;
	mov.b32 	%r246, 8;
	// begin inline asm
	shfl.sync.down.b32 %r239, %r240, %r246, %r257, %r258;
	// end inline asm
	// begin inline asm
	shfl.sync.down.b32 %r244, %r245, %r246, %r257, %r258;
	// end inline asm
	mov.b64 	%rd94, {%r239, %r244};
	mov.b64 	%fd290, %rd94;
	setp.gt.s32 	%p60, %r208, 23;
	add.f64 	%fd291, %fd289, %fd290;
	selp.f64 	%fd292, %fd289, %fd291, %p60;
	mov.b64 	%rd95, %fd292;
	mov.b64 	{%r250, %r255}, %rd95;
	mov.b32 	%r256, 16;
	// begin inline asm
	shfl.sync.down.b32 %r249, %r250, %r256, %r257, %r258;
	// end inline asm
	// begin inline asm
	shfl.sync.down.b32 %r254, %r255, %r256, %r257, %r258;
	// end inline asm
	mov.b64 	%rd96, {%r249, %r254};
	mov.b64 	%fd293, %rd96;
	setp.gt.s32 	%p61, %r208, 15;
	add.f64 	%fd16, %fd292, %fd293;
	selp.f64 	%fd343, %fd292, %fd16, %p61;
	setp.ne.s32 	%p62, %r208, 0;
	@%p62 bra 	$L__BB11_19;
	shr.u32 	%r259, %r5, 2;
	and.b32  	%r260, %r259, 248;
	mov.u32 	%r261, _ZZN3cub18CUB_300001_SM_10006detail6reduce18DeviceReduceKernelINS2_10policy_hubIdyN4cuda3std3__44plusIdEEE10Policy1000EN6thrust24THRUST_300001_SM_1000_NS6detail15normal_iteratorINSD_10device_ptrIdEEEEyS9_dNS7_10__identityEEEvT0_PT3_T1_NS0_13GridEvenShareISN_EET2_T4_E12temp_storage;
	add.s32 	%r262, %r261, %r260;
	st.shared.f64 	[%r262+16], %fd16;
$L__BB11_19:
	bar.sync 	0;
	setp.ne.s32 	%p63, %r5, 0;
	@%p63 bra 	$L__BB11_46;
	ld.shared.f64 	%fd294, [_ZZN3cub18CUB_300001_SM_10006detail6reduce18DeviceReduceKernelINS2_10policy_hubIdyN4cuda3std3__44plusIdEEE10Policy1000EN6thrust24THRUST_300001_SM_1000_NS6detail15normal_iteratorINSD_10device_ptrIdEEEEyS9_dNS7_10__identityEEEvT0_PT3_T1_NS0_13GridEvenShareISN_EET2_T4_E12temp_storage+24];
	add.f64 	%fd295, %fd343, %fd294;
	ld.shared.f64 	%fd296, [_ZZN3cub18CUB_300001_SM_10006detail6reduce18DeviceReduceKernelINS2_10policy_hubIdyN4cuda3std3__44plusIdEEE10Policy1000EN6thrust24THRUST_300001_SM_1000_NS6detail15normal_iteratorINSD_10device_ptrIdEEEEyS9_dNS7_10__identityEEEvT0_PT3_T1_NS0_13GridEvenShareISN_EET2_T4_E12temp_storage+32];
	add.f64 	%fd297, %fd295, %fd296;
	ld.shared.f64 	%fd298, [_ZZN3cub18CUB_300001_SM_10006detail6reduce18DeviceReduceKernelINS2_10policy_hubIdyN4cuda3std3__44plusIdEEE10Policy1000EN6thrust24THRUST_300001_SM_1000_NS6detail15normal_iteratorINSD_10device_ptrIdEEEEyS9_dNS7_10__identityEEEvT0_PT3_T1_NS0_13GridEvenShareISN_EET2_T4_E12temp_storage+40];
	add.f64 	%fd299, %fd297, %fd298;
	ld.shared.f64 	%fd300, [_ZZN3cub18CUB_300001_SM_10006detail6reduce18DeviceReduceKernelINS2_10policy_hubIdyN4cuda3std3__44plusIdEEE10Policy1000EN6thrust24THRUST_300001_SM_1000_NS6detail15normal_iteratorINSD_10device_ptrIdEEEEyS9_dNS7_10__identityEEEvT0_PT3_T1_NS0_13GridEvenShareISN_EET2_T4_E12temp_storage+48];
	add.f64 	%fd301, %fd299, %fd300;
	ld.shared.f64 	%fd302, [_ZZN3cub18CUB_300001_SM_10006detail6reduce18DeviceReduceKernelINS2_10policy_hubIdyN4cuda3std3__44plusIdEEE10Policy1000EN6thrust24THRUST_300001_SM_1000_NS6detail15normal_iteratorINSD_10device_ptrIdEEEEyS9_dNS7_10__identityEEEvT0_PT3_T1_NS0_13GridEvenShareISN_EET2_T4_E12temp_storage+56];
	add.f64 	%fd303, %fd301, %fd302;
	ld.shared.f64 	%fd304, [_ZZN3cub18CUB_300001_SM_10006detail6reduce18DeviceReduceKernelINS2_10policy_hubIdyN4cuda3std3__44plusIdEEE10Policy1000EN6thrust24THRUST_300001_SM_1000_NS6detail15normal_iteratorINSD_10device_ptrIdEEEEyS9_dNS7_10__identityEEEvT0_PT3_T1_NS0_13GridEvenShareISN_EET2_T4_E12temp_storage+64];
	add.f64 	%fd305, %fd303, %fd304;
	ld.shared.f64 	%fd306, [_ZZN3cub18CUB_300001_SM_10006detail6reduce18DeviceReduceKernelINS2_10policy_hubIdyN4cuda3std3__44plusIdEEE10Policy1000EN6thrust24THRUST_300001_SM_1000_NS6detail15normal_iteratorINSD_10device_ptrIdEEEEyS9_dNS7_10__identityEEEvT0_PT3_T1_NS0_13GridEvenShareISN_EET2_T4_E12temp_storage+72];
	add.f64 	%fd307, %fd305, %fd306;
	ld.shared.f64 	%fd308, [_ZZN3cub18CUB_300001_SM_10006detail6reduce18DeviceReduceKernelINS2_10policy_hubIdyN4cuda3std3__44plusIdEEE10Policy1000EN6thrust24THRUST_300001_SM_1000_NS6detail15normal_iteratorINSD_10device_ptrIdEEEEyS9_dNS7_10__identityEEEvT0_PT3_T1_NS0_13GridEvenShareISN_EET2_T4_E12temp_storage+80];
	add.f64 	%fd309, %fd307, %fd308;
	ld.shared.f64 	%fd310, [_ZZN3cub18CUB_300001_SM_10006detail6reduce18DeviceReduceKernelINS2_10policy_hubIdyN4cuda3std3__44plusIdEEE10Policy1000EN6thrust24THRUST_300001_SM_1000_NS6detail15normal_iteratorINSD_10device_ptrIdEEEEyS9_dNS7_10__identityEEEvT0_PT3_T1_NS0_13GridEvenShareISN_EET2_T4_E12temp_storage+88];
	add.f64 	%fd311, %fd309, %fd310;
	ld.shared.f64 	%fd312, [_ZZN3cub18CUB_300001_SM_10006detail6reduce18DeviceReduceKernelINS2_10policy_hubIdyN4cuda3std3__44plusIdEEE10Policy1000EN6thrust24THRUST_300001_SM_1000_NS6detail15normal_iteratorINSD_10device_ptrIdEEEEyS9_dNS7_10__identityEEEvT0_PT3_T1_NS0_13GridEvenShareISN_EET2_T4_E12temp_storage+96];
	add.f64 	%fd313, %fd311, %fd312;
	ld.shared.f64 	%fd314, [_ZZN3cub18CUB_300001_SM_10006detail6reduce18DeviceReduceKernelINS2_10policy_hubIdyN4cuda3std3__44plusIdEEE10Policy1000EN6thrust24THRUST_300001_SM_1000_NS6detail15normal_iteratorINSD_10device_ptrIdEEEEyS9_dNS7_10__identityEEEvT0_PT3_T1_NS0_13GridEvenShareISN_EET2_T4_E12temp_storage+104];
	add.f64 	%fd315, %fd313, %fd314;
	ld.shared.f64 	%fd316, [_ZZN3cub18CUB_300001_SM_10006detail6reduce18DeviceReduceKernelINS2_10policy_hubIdyN4cuda3std3__44plusIdEEE10Policy1000EN6thrust24THRUST_300001_SM_1000_NS6detail15normal_iteratorINSD_10device_ptrIdEEEEyS9_dNS7_10__identityEEEvT0_PT3_T1_NS0_13GridEvenShareISN_EET2_T4_E12temp_storage+112];
	add.f64 	%fd317, %fd315, %fd316;
	ld.shared.f64 	%fd318, [_ZZN3cub18CUB_300001_SM_10006detail6reduce18DeviceReduceKernelINS2_10policy_hubIdyN4cuda3std3__44plusIdEEE10Policy1000EN6thrust24THRUST_300001_SM_1000_NS6detail15normal_iteratorINSD_10device_ptrIdEEEEyS9_dNS7_10__identityEEEvT0_PT3_T1_NS0_13GridEvenShareISN_EET2_T4_E12temp_storage+120];
	add.f64 	%fd319, %fd317, %fd318;
	ld.shared.f64 	%fd320, [_ZZN3cub18CUB_300001_SM_10006detail6reduce18DeviceReduceKernelINS2_10policy_hubIdyN4cuda3std3__44plusIdEEE10Policy1000EN6thrust24THRUST_300001_SM_1000_NS6detail15normal_iteratorINSD_10device_ptrIdEEEEyS9_dNS7_10__identityEEEvT0_PT3_T1_NS0_13GridEvenShareISN_EET2_T4_E12temp_storage+128];
	add.f64 	%fd321, %fd319, %fd320;
	ld.shared.f64 	%fd322, [_ZZN3cub18CUB_300001_SM_10006detail6reduce18DeviceReduceKernelINS2_10policy_hubIdyN4cuda3std3__44plusIdEEE10Policy1000EN6thrust24THRUST_300001_SM_1000_NS6detail15normal_iteratorINSD_10device_ptrIdEEEEyS9_dNS7_10__identityEEEvT0_PT3_T1_NS0_13GridEvenShareISN_EET2_T4_E12temp_storage+136];
	add.f64 	%fd343, %fd321, %fd322;
	bra.uni 	$L__BB11_46;
$L__BB11_21:
	// begin inline asm
	mov.u32 %r145, %laneid;
	// end inline asm
	and.b32  	%r196, %r5, 992;
	add.s32 	%r197, %r196, 32;
	setp.gt.s32 	%p34, %r197, %r4;
	not.b32 	%r198, %r196;
	add.s32 	%r199, %r4, %r198;
	selp.b32 	%r194, %r199, 31, %p34;
	mov.b64 	%rd77, %fd332;
	mov.b64 	{%r147, %r152}, %rd77;
	mov.b32 	%r153, 1;
	mov.b32 	%r195, -1;
	// begin inline asm
	shfl.sync.down.b32 %r146, %r147, %r153, %r194, %r195;
	// end inline asm
	// begin inline asm
	shfl.sync.down.b32 %r151, %r152, %r153, %r194, %r195;
	// end inline asm
	mov.b64 	%rd78, {%r146, %r151};
	mov.b64 	%fd223, %rd78;
	setp.lt.s32 	%p35, %r145, %r194;
	add.f64 	%fd224, %fd332, %fd223;
	selp.f64 	%fd225, %fd224, %fd332, %p35;
	mov.b64 	%rd79, %fd225;
	mov.b64 	{%r157, %r162}, %rd79;
	mov.b32 	%r163, 2;
	// begin inline asm
	shfl.sync.down.b32 %r156, %r157, %r163, %r194, %r195;
	// end inline asm
	// begin inline asm
	shfl.sync.down.b32 %r161, %r162, %r163, %r194, %r195;
	// end inline asm
	mov.b64 	%rd80, {%r156, %r161};
	mov.b64 	%fd226, %rd80;
	add.s32 	%r200, %r145, 2;
	setp.gt.s32 	%p36, %r200, %r194;
	add.f64 	%fd227, %fd225, %fd226;
	selp.f64 	%fd228, %fd225, %fd227, %p36;
	mov.b64 	%rd81, %fd228;
	mov.b64 	{%r167, %r172}, %rd81;
	mov.b32 	%r173, 4;
	// begin inline asm
	shfl.sync.down.b32 %r166, %r167, %r173, %r194, %r195;
	// end inline asm
	// begin inline asm
	shfl.sync.down.b32 %r171, %r172, %r173, %r194, %r195;
	// end inline asm
	mov.b64 	%rd82, {%r166, %r171};
	mov.b64 	%fd229, %rd82;
	add.s32 	%r201, %r145, 4;
	setp.gt.s32 	%p37, %r201, %r194;
	add.f64 	%fd230, %fd228, %fd229;
	selp.f64 	%fd231, %fd228, %fd230, %p37;
	mov.b64 	%rd83, %fd231;
	mov.b64 	{%r177, %r182}, %rd83;
	mov.b32 	%r183, 8;
	// begin inline asm
	shfl.sync.down.b32 %r176, %r177, %r183, %r194, %r195;
	// end inline asm
	// begin inline asm
	shfl.sync.down.b32 %r181, %r182, %r183, %r194, %r195;
	// end inline asm
	mov.b64 	%rd84, {%r176, %r181};
	mov.b64 	%fd232, %rd84;
	add.s32 	%r202, %r145, 8;
	setp.gt.s32 	%p38, %r202, %r194;
	add.f64 	%fd233, %fd231, %fd232;
	selp.f64 	%fd234, %fd231, %fd233, %p38;
	mov.b64 	%rd85, %fd234;
	mov.b64 	{%r187, %r192}, %rd85;
	mov.b32 	%r193, 16;
	// begin inline asm
	shfl.sync.down.b32 %r186, %r187, %r193, %r194, %r195;
	// end inline asm
	// begin inline asm
	shfl.sync.down.b32 %r191, %r192, %r193, %r194, %r195;
	// end inline asm
	mov.b64 	%rd86, {%r186, %r191};
	mov.b64 	%fd235, %rd86;
	add.s32 	%r203, %r145, 16;
	setp.gt.s32 	%p39, %r203, %r194;
	add.f64 	%fd236, %fd234, %fd235;
	selp.f64 	%fd343, %fd234, %fd236, %p39;
	setp.ne.s32 	%p40, %r145, 0;
	@%p40 bra 	$L__BB11_23;
	shr.u32 	%r204, %r5, 2;
	and.b32  	%r205, %r204, 248;
	mov.u32 	%r206, _ZZN3cub18CUB_300001_SM_10006detail6reduce18DeviceReduceKernelINS2_10policy_hubIdyN4cuda3std3__44plusIdEEE10Policy1000EN6thrust24THRUST_300001_SM_1000_NS6detail15normal_iteratorINSD_10device_ptrIdEEEEyS9_dNS7_10__identityEEEvT0_PT3_T1_NS0_13GridEvenShareISN_EET2_T4_E12temp_storage;
	add.s32 	%r207, %r206, %r205;
	st.shared.f64 	[%r207+16], %fd343;
$L__BB11_23:
	bar.sync 	0;
	setp.ne.s32 	%p41, %r5, 0;
	@%p41 bra 	$L__BB11_46;
	setp.gt.s32 	%p42, %r4, 32;
	ld.shared.f64 	%fd237, [_ZZN3cub18CUB_300001_SM_10006detail6reduce18DeviceReduceKernelINS2_10policy_hubIdyN4cuda3std3__44plusIdEEE10Policy1000EN6thrust24THRUST_300001_SM_1000_NS6detail15normal_iteratorINSD_10device_ptrIdEEEEyS9_dNS7_10__identityEEEvT0_PT3_T1_NS0_13GridEvenShareISN_EET2_T4_E12temp_storage+24];
	add.f64 	%fd238, %fd343, %fd237;
	selp.f64 	%fd239, %fd238, %fd343, %p42;
	setp.gt.s32 	%p43, %r4, 64;
	ld.shared.f64 	%fd240, [_ZZN3cub18CUB_300001_SM_10006detail6reduce18DeviceReduceKernelINS2_10policy_hubIdyN4cuda3std3__44plusIdEEE10Policy1000EN6thrust24THRUST_300001_SM_1000_NS6detail15normal_iteratorINSD_10device_ptrIdEEEEyS9_dNS7_10__identityEEEvT0_PT3_T1_NS0_13GridEvenShareISN_EET2_T4_E12temp_storage+32];
	add.f64 	%fd241, %fd240, %fd239;
	selp.f64 	%fd242, %fd241, %fd239, %p43;
	setp.gt.s32 	%p44, %r4, 96;
	ld.shared.f64 	%fd243, [_ZZN3cub18CUB_300001_SM_10006detail6reduce18DeviceReduceKernelINS2_10policy_hubIdyN4cuda3std3__44plusIdEEE10Policy1000EN6thrust24THRUST_300001_SM_1000_NS6detail15normal_iteratorINSD_10device_ptrIdEEEEyS9_dNS7_10__identityEEEvT0_PT3_T1_NS0_13GridEvenShareISN_EET2_T4_E12temp_storage+40];
	add.f64 	%fd244, %fd243, %fd242;
	selp.f64 	%fd245, %fd244, %fd242, %p44;
	setp.gt.s32 	%p45, %r4, 128;
	ld.shared.f64 	%fd246, [_ZZN3cub18CUB_300001_SM_10006detail6reduce18DeviceReduceKernelINS2_10policy_hubIdyN4cuda3std3__44plusIdEEE10Policy1000EN6thrust24THRUST_300001_SM_1000_NS6detail15normal_iteratorINSD_10device_ptrIdEEEEyS9_dNS7_10__identityEEEvT0_PT3_T1_NS0_13GridEvenShareISN_EET2_T4_E12temp_storage+48];
	add.f64 	%fd247, %fd246, %fd245;
	selp.f64 	%fd248, %fd247, %fd245, %p45;
	setp.gt.s32 	%p46, %r4, 160;
	ld.shared.f64 	%fd249, [_ZZN3cub18CUB_300001_SM_10006detail6reduce18DeviceReduceKernelINS2_10policy_hubIdyN4cuda3std3__44plusIdEEE10Policy1000EN6thrust24THRUST_300001_SM_1000_NS6detail15normal_iteratorINSD_10device_ptrIdEEEEyS9_dNS7_10__identityEEEvT0_PT3_T1_NS0_13GridEvenShareISN_EET2_T4_E12temp_storage+56];
	add.f64 	%fd250, %fd249, %fd248;
	selp.f64 	%fd251, %fd250, %fd248, %p46;
	setp.gt.s32 	%p47, %r4, 192;
	ld.shared.f64 	%fd252, [_ZZN3cub18CUB_300001_SM_10006detail6reduce18DeviceReduceKernelINS2_10policy_hubIdyN4cuda3std3__44plusIdEEE10Policy1000EN6thrust24THRUST_300001_SM_1000_NS6detail15normal_iteratorINSD_10device_ptrIdEEEEyS9_dNS7_10__identityEEEvT0_PT3_T1_NS0_13GridEvenShareISN_EET2_T4_E12temp_storage+64];
	add.f64 	%fd253, %fd252, %fd251;
	selp.f64 	%fd254, %fd253, %fd251, %p47;
	setp.gt.s32 	%p48, %r4, 224;
	ld.shared.f64 	%fd255, [_ZZN3cub18CUB_300001_SM_10006detail6reduce18DeviceReduceKernelINS2_10policy_hubIdyN4cuda3std3__44plusIdEEE10Policy1000EN6thrust24THRUST_300001_SM_1000_NS6detail15normal_iteratorINSD_10device_ptrIdEEEEyS9_dNS7_10__identityEEEvT0_PT3_T1_NS0_13GridEvenShareISN_EET2_T4_E12temp_storage+72];
	add.f64 	%fd256, %fd255, %fd254;
	selp.f64 	%fd257, %fd256, %fd254, %p48;
	setp.gt.s32 	%p49, %r4, 256;
	ld.shared.f64 	%fd258, [_ZZN3cub18CUB_300001_SM_10006detail6reduce18DeviceReduceKernelINS2_10policy_hubIdyN4cuda3std3__44plusIdEEE10Policy1000EN6thrust24THRUST_300001_SM_1000_NS6detail15normal_iteratorINSD_10device_ptrIdEEEEyS9_dNS7_10__identityEEEvT0_PT3_T1_NS0_13GridEvenShareISN_EET2_T4_E12temp_storage+80];
	add.f64 	%fd259, %fd258, %fd257;
	selp.f64 	%fd260, %fd259, %fd257, %p49;
	setp.gt.s32 	%p50, %r4, 288;
	ld.shared.f64 	%fd261, [_ZZN3cub18CUB_300001_SM_10006detail6reduce18DeviceReduceKernelINS2_10policy_hubIdyN4cuda3std3__44plusIdEEE10Policy1000EN6thrust24THRUST_300001_SM_1000_NS6detail15normal_iteratorINSD_10device_ptrIdEEEEyS9_dNS7_10__identityEEEvT0_PT3_T1_NS0_13GridEvenShareISN_EET2_T4_E12temp_storage+88];
	add.f64 	%fd262, %fd261, %fd260;
	selp.f64 	%fd263, %fd262, %fd260, %p50;
	setp.gt.s32 	%p51, %r4, 320;
	ld.shared.f64 	%fd264, [_ZZN3cub18CUB_300001_SM_10006detail6reduce18DeviceReduceKernelINS2_10policy_hubIdyN4cuda3std3__44plusIdEEE10Policy1000EN6thrust24THRUST_300001_SM_1000_NS6detail15normal_iteratorINSD_10device_ptrIdEEEEyS9_dNS7_10__identityEEEvT0_PT3_T1_NS0_13GridEvenShareISN_EET2_T4_E12temp_storage+96];
	add.f64 	%fd265, %fd264, %fd263;
	selp.f64 	%fd266, %fd265, %fd263, %p51;
	setp.gt.s32 	%p52, %r4, 352;
	ld.shared.f64 	%fd267, [_ZZN3cub18CUB_300001_SM_10006detail6reduce18DeviceReduceKernelINS2_10policy_hubIdyN4cuda3std3__44plusIdEEE10Policy1000EN6thrust24THRUST_300001_SM_1000_NS6detail15normal_iteratorINSD_10device_ptrIdEEEEyS9_dNS7_10__identityEEEvT0_PT3_T1_NS0_13GridEvenShareISN_EET2_T4_E12temp_storage+104];
	add.f64 	%fd268, %fd267, %fd266;
	selp.f64 	%fd269, %fd268, %fd266, %p52;
	setp.gt.s32 	%p53, %r4, 384;
	ld.shared.f64 	%fd270, [_ZZN3cub18CUB_300001_SM_10006detail6reduce18DeviceReduceKernelINS2_10policy_hubIdyN4cuda3std3__44plusIdEEE10Policy1000EN6thrust24THRUST_300001_SM_1000_NS6detail15normal_iteratorINSD_10device_ptrIdEEEEyS9_dNS7_10__identityEEEvT0_PT3_T1_NS0_13GridEvenShareISN_EET2_T4_E12temp_storage+112];
	add.f64 	%fd271, %fd270, %fd269;
	selp.f64 	%fd272, %fd271, %fd269, %p53;
	setp.gt.s32 	%p54, %r4, 416;
	ld.shared.f64 	%fd273, [_ZZN3cub18CUB_300001_SM_10006detail6reduce18DeviceReduceKernelINS2_10policy_hubIdyN4cuda3std3__44plusIdEEE10Policy1000EN6thrust24THRUST_300001_SM_1000_NS6detail15normal_iteratorINSD_10device_ptrIdEEEEyS9_dNS7_10__identityEEEvT0_PT3_T1_NS0_13GridEvenShareISN_EET2_T4_E12temp_storage+120];
	add.f64 	%fd274, %fd273, %fd272;
	selp.f64 	%fd275, %fd274, %fd272, %p54;
	setp.gt.s32 	%p55, %r4, 448;
	ld.shared.f64 	%fd276, [_ZZN3cub18CUB_300001_SM_10006detail6reduce18DeviceReduceKernelINS2_10policy_hubIdyN4cuda3std3__44plusIdEEE10Policy1000EN6thrust24THRUST_300001_SM_1000_NS6detail15normal_iteratorINSD_10device_ptrIdEEEEyS9_dNS7_10__identityEEEvT0_PT3_T1_NS0_13GridEvenShareISN_EET2_T4_E12temp_storage+128];
	add.f64 	%fd277, %fd276, %fd275;
	selp.f64 	%fd278, %fd277, %fd275, %p55;
	setp.gt.s32 	%p56, %r4, 480;
	ld.shared.f64 	%fd279, [_ZZN3cub18CUB_300001_SM_10006detail6reduce18DeviceReduceKernelINS2_10policy_hubIdyN4cuda3std3__44plusIdEEE10Policy1000EN6thrust24THRUST_300001_SM_1000_NS6detail15normal_iteratorINSD_10device_ptrIdEEEEyS9_dNS7_10__identityEEEvT0_PT3_T1_NS0_13GridEvenShareISN_EET2_T4_E12temp_storage+136];
	add.f64 	%fd280, %fd279, %fd278;
	selp.f64 	%fd343, %fd280, %fd278, %p56;
	bra.uni 	$L__BB11_46;
$L__BB11_25:
	cvt.u32.u64 	%r52, %rd4;
	mov.u32 	%r27, %tid.x;
	add.s32 	%r53, %r52, %r27;
	mul.wide.u32 	%rd27, %r53, 8;
	add.s64 	%rd28, %rd2, %rd27;
	ld.global.f64 	%fd41, [%rd28];
	ld.global.f64 	%fd42, [%rd28+4096];
	ld.global.f64 	%fd43, [%rd28+8192];
	ld.global.f64 	%fd44, [%rd28+12288];
	ld.global.f64 	%fd45, [%rd28+16384];
	ld.global.f64 	%fd46, [%rd28+20480];
	ld.global.f64 	%fd47, [%rd28+24576];
	add.f64 	%fd48, %fd41, %fd42;
	add.f64 	%fd49, %fd48, %fd43;
	add.f64 	%fd50, %fd49, %fd44;
	add.f64 	%fd51, %fd50, %fd45;
	add.f64 	%fd52, %fd51, %fd46;
	add.f64 	%fd342, %fd52, %fd47;
	setp.lt.u64 	%p2, %rd5, %rd3;
	@%p2 bra 	$L__BB11_42;
	cvt.u32.u64 	%r55, %rd3;
	cvt.u64.u32 	%rd10, %r27;
	add.s64 	%rd103, %rd4, %rd3;
	cvt.u32.u64 	%r28, %rd1;
	not.b32 	%r57, %r27;
	add.s32 	%r58, %r57, %r28;
	sub.s32 	%r59, %r58, %r55;
	sub.s32 	%r272, %r59, %r52;
	add.s64 	%rd29, %rd103, %rd10;
	shl.b64 	%rd30, %rd29, 3;
	add.s64 	%rd31, %rd30, %rd2;
	add.s64 	%rd102, %rd31, 32768;
	mov.b32 	%r273, 0;
	mov.u64 	%rd104, %rd4;
$L__BB11_27:
	cvt.s64.s32 	%rd16, %r50;
	add.s64 	%rd104, %rd104, %rd16;
	add.s64 	%rd32, %rd1, -3584;
	setp.gt.u64 	%p3, %rd104, %rd32;
	@%p3 bra 	$L__BB11_29;
	mul.lo.s32 	%r61, %r1, 3584;
	cvt.s64.s32 	%rd33, %r61;
	add.s64 	%rd34, %rd104, %rd10;
	shl.b64 	%rd35, %rd34, 3;
	add.s64 	%rd36, %rd2, %rd35;
	ld.global.f64 	%fd53, [%rd36];
	ld.global.f64 	%fd54, [%rd36+4096];
	ld.global.f64 	%fd55, [%rd36+8192];
	ld.global.f64 	%fd56, [%rd36+12288];
	ld.global.f64 	%fd57, [%rd36+16384];
	ld.global.f64 	%fd58, [%rd36+20480];
	ld.global.f64 	%fd59, [%rd36+24576];
	add.f64 	%fd60, %fd342, %fd53;
	add.f64 	%fd61, %fd60, %fd54;
	add.f64 	%fd62, %fd61, %fd55;
	add.f64 	%fd63, %fd62, %fd56;
	add.f64 	%fd64, %fd63, %fd57;
	add.f64 	%fd65, %fd64, %fd58;
	add.f64 	%fd342, %fd65, %fd59;
	sub.s64 	%rd37, %rd1, %rd104;
	setp.lt.u64 	%p4, %rd37, %rd33;
	add.s32 	%r273, %r273, 1;
	add.s64 	%rd103, %rd103, %rd33;
	sub.s32 	%r272, %r272, %r61;
	mul.wide.s32 	%rd38, %r61, 8;
	add.s64 	%rd102, %rd102, %rd38;
	@%p4 bra 	$L__BB11_42;
	bra.uni 	$L__BB11_27;
$L__BB11_29:
	setp.le.u64 	%p5, %rd1, %rd104;
	cvt.u32.u64 	%r62, %rd104;
	cvt.u32.u64 	%r63, %rd1;
	sub.s32 	%r64, %r63, %r62;
	setp.ge.s32 	%p6, %r27, %r64;
	or.pred  	%p7, %p5, %p6;
	@%p7 bra 	$L__BB11_42;
	cvt.u32.u64 	%r66, %rd16;
	cvt.u32.u64 	%r67, %rd4;
	not.b32 	%r68, %r27;
	add.s32 	%r69, %r68, %r28;
	add.s32 	%r70, %r66, %r67;
	sub.s32 	%r71, %r69, %r70;
	mul.lo.s32 	%r72, %r1, %r273;
	mad.lo.s32 	%r73, %r72, -3584, %r71;
	shr.u32 	%r74, %r73, 9;
	add.s32 	%r34, %r74, 1;
	and.b32  	%r35, %r34, 15;
	setp.lt.u32 	%p8, %r73, 7680;
	mov.u32 	%r276, %r27;
	@%p8 bra 	$L__BB11_33;
	shr.u32 	%r75, %r272, 9;
	add.s32 	%r76, %r75, 1;
	and.b32  	%r77, %r76, 16777200;
	neg.s32 	%r274, %r77;
	mov.u32 	%r276, %r27;
$L__BB11_32:
	.pragma "nounroll";
	ld.global.f64 	%fd67, [%rd102+-32768];
	add.f64 	%fd68, %fd342, %fd67;
	ld.global.f64 	%fd69, [%rd102+-28672];
	add.f64 	%fd70, %fd68, %fd69;
	ld.global.f64 	%fd71, [%rd102+-24576];
	add.f64 	%fd72, %fd70, %fd71;
	ld.global.f64 	%fd73, [%rd102+-20480];
	add.f64 	%fd74, %fd72, %fd73;
	ld.global.f64 	%fd75, [%rd102+-16384];
	add.f64 	%fd76, %fd74, %fd75;
	ld.global.f64 	%fd77, [%rd102+-12288];
	add.f64 	%fd78, %fd76, %fd77;
	ld.global.f64 	%fd79, [%rd102+-8192];
	add.f64 	%fd80, %fd78, %fd79;
	ld.global.f64 	%fd81, [%rd102+-4096];
	add.f64 	%fd82, %fd80, %fd81;
	ld.global.f64 	%fd83, [%rd102];
	add.f64 	%fd84, %fd82, %fd83;
	ld.global.f64 	%fd85, [%rd102+4096];
	add.f64 	%fd86, %fd84, %fd85;
	ld.global.f64 	%fd87, [%rd102+8192];
	add.f64 	%fd88, %fd86, %fd87;
	ld.global.f64 	%fd89, [%rd102+12288];
	add.f64 	%fd90, %fd88, %fd89;
	ld.global.f64 	%fd91, [%rd102+16384];
	add.f64 	%fd92, %fd90, %fd91;
	ld.global.f64 	%fd93, [%rd102+20480];
	add.f64 	%fd94, %fd92, %fd93;
	ld.global.f64 	%fd95, [%rd102+24576];
	add.f64 	%fd96, %fd94, %fd95;
	ld.global.f64 	%fd97, [%rd102+28672];
	add.f64 	%fd342, %fd96, %fd97;
	add.s32 	%r276, %r276, 8192;
	add.s32 	%r274, %r274, 16;
	add.s64 	%rd102, %rd102, 65536;
	setp.ne.s32 	%p9, %r274, 0;
	@%p9 bra 	$L__BB11_32;
$L__BB11_33:
	setp.eq.s32 	%p10, %r35, 0;
	@%p10 bra 	$L__BB11_42;
	and.b32  	%r42, %r34, 7;
	setp.lt.u32 	%p11, %r35, 8;
	@%p11 bra 	$L__BB11_36;
	cvt.u64.u32 	%rd39, %r276;
	add.s64 	%rd40, %rd104, %rd39;
	shl.b64 	%rd41, %rd40, 3;
	add.s64 	%rd42, %rd2, %rd41;
	ld.global.f64 	%fd99, [%rd42];
	add.f64 	%fd100, %fd342, %fd99;
	ld.global.f64 	%fd101, [%rd42+4096];
	add.f64 	%fd102, %fd100, %fd101;
	ld.global.f64 	%fd103, [%rd42+8192];
	add.f64 	%fd104, %fd102, %fd103;
	ld.global.f64 	%fd105, [%rd42+12288];
	add.f64 	%fd106, %fd104, %fd105;
	ld.global.f64 	%fd107, [%rd42+16384];
	add.f64 	%fd108, %fd106, %fd107;
	ld.global.f64 	%fd109, [%rd42+20480];
	add.f64 	%fd110, %fd108, %fd109;
	ld.global.f64 	%fd111, [%rd42+24576];
	add.f64 	%fd112, %fd110, %fd111;
	ld.global.f64 	%fd113, [%rd42+28672];
	add.f64 	%fd342, %fd112, %fd113;
	add.s32 	%r276, %r276, 4096;
$L__BB11_36:
	setp.eq.s32 	%p12, %r42, 0;
	@%p12 bra 	$L__BB11_42;
	setp.lt.u32 	%p13, %r42, 4;
	@%p13 bra 	$L__BB11_39;
	cvt.u64.u32 	%rd43, %r276;
	add.s64 	%rd44, %rd104, %rd43;
	shl.b64 	%rd45, %rd44, 3;
	add.s64 	%rd46, %rd2, %rd45;
	ld.global.f64 	%fd115, [%rd46];
	add.f64 	%fd116, %fd342, %fd115;
	ld.global.f64 	%fd117, [%rd46+4096];
	add.f64 	%fd118, %fd116, %fd117;
	ld.global.f64 	%fd119, [%rd46+8192];
	add.f64 	%fd120, %fd118, %fd119;
	ld.global.f64 	%fd121, [%rd46+12288];
	add.f64 	%fd342, %fd120, %fd121;
	add.s32 	%r276, %r276, 2048;
$L__BB11_39:
	and.b32  	%r78, %r34, 3;
	setp.eq.s32 	%p14, %r78, 0;
	@%p14 bra 	$L__BB11_42;
	cvt.u64.u32 	%rd47, %r276;
	add.s64 	%rd48, %rd47, %rd103;
	shl.b64 	%rd49, %rd48, 3;
	add.s64 	%rd106, %rd2, %rd49;
	cvt.u16.u32 	%rs1, %r272;
	shr.u16 	%rs2, %rs1, 9;
	add.s16 	%rs3, %rs2, 1;
	cvt.u32.u16 	%r79, %rs3;
	and.b32  	%r80, %r79, 3;
	neg.s32 	%r279, %r80;
$L__BB11_41:
	.pragma "nounroll";
	ld.global.f64 	%fd122, [%rd106];
	add.f64 	%fd342, %fd342, %fd122;
	add.s64 	%rd106, %rd106, 4096;
	add.s32 	%r279, %r279, 1;
	setp.ne.s32 	%p15, %r279, 0;
	@%p15 bra 	$L__BB11_41;
$L__BB11_42:
	// begin inline asm
	mov.u32 %r81, %laneid;
	// end inline asm
	mov.b64 	%rd50, %fd342;
	mov.b64 	{%r83, %r88}, %rd50;
	mov.b32 	%r89, 1;
	mov.b32 	%r130, 31;
	mov.b32 	%r131, -1;
	// begin inline asm
	shfl.sync.down.b32 %r82, %r83, %r89, %r130, %r131;
	// end inline asm
	// begin inline asm
	shfl.sync.down.b32 %r87, %r88, %r89, %r130, %r131;
	// end inline asm
	mov.b64 	%rd51, {%r82, %r87};
	mov.b64 	%fd123, %rd51;
	setp.gt.s32 	%p16, %r81, 30;
	add.f64 	%fd124, %fd342, %fd123;
	selp.f64 	%fd125, %fd342, %fd124, %p16;
	mov.b64 	%rd52, %fd125;
	mov.b64 	{%r93, %r98}, %rd52;
	mov.b32 	%r99, 2;
	// begin inline asm
	shfl.sync.down.b32 %r92, %r93, %r99, %r130, %r131;
	// end inline asm
	// begin inline asm
	shfl.sync.down.b32 %r97, %r98, %r99, %r130, %r131;
	// end inline asm
	mov.b64 	%rd53, {%r92, %r97};
	mov.b64 	%fd126, %rd53;
	setp.gt.s32 	%p17, %r81, 29;
	add.f64 	%fd127, %fd125, %fd126;
	selp.f64 	%fd128, %fd125, %fd127, %p17;
	mov.b64 	%rd54, %fd128;
	mov.b64 	{%r103, %r108}, %rd54;
	mov.b32 	%r109, 4;
	// begin inline asm
	shfl.sync.down.b32 %r102, %r103, %r109, %r130, %r131;
	// end inline asm
	// begin inline asm
	shfl.sync.down.b32 %r107, %r108, %r109, %r130, %r131;
	// end inline asm
	mov.b64 	%rd55, {%r102, %r107};
	mov.b64 	%fd129, %rd55;
	setp.gt.s32 	%p18, %r81, 27;
	add.f64 	%fd130, %fd128, %fd129;
	selp.f64 	%fd131, %fd128, %fd130, %p18;
	mov.b64 	%rd56, %fd131;
	mov.b64 	{%r113, %r118}, %rd56;
	mov.b32 	%r119, 8;
	// begin inline asm
	shfl.sync.down.b32 %r112, %r113, %r119, %r130, %r131;
	// end inline asm
	// begin inline asm
	shfl.sync.down.b32 %r117, %r118, %r119, %r130, %r131;
	// end inline asm
	mov.b64 	%rd57, {%r112, %r117};
	mov.b64 	%fd132, %rd57;
	setp.gt.s32 	%p19, %r81, 23;
	add.f64 	%fd133, %fd131, %fd132;
	selp.f64 	%fd134, %fd131, %fd133, %p19;
	mov.b64 	%rd58, %fd134;
	mov.b64 	{%r123, %r128}, %rd58;
	mov.b32 	%r129, 16;
	// begin inline asm
	shfl.sync.down.b32 %r122, %r123, %r129, %r130, %r131;
	// end inline asm
	// begin inline asm
	shfl.sync.down.b32 %r127, %r128, %r129, %r130, %r131;
	// end inline asm
	mov.b64 	%rd59, {%r122, %r127};
	mov.b64 	%fd135, %rd59;
	setp.gt.s32 	%p20, %r81, 15;
	add.f64 	%fd37, %fd134, %fd135;
	selp.f64 	%fd343, %fd134, %fd37, %p20;
	setp.ne.s32 	%p21, %r81, 0;
	@%p21 bra 	$L__BB11_44;
	shr.u32 	%r132, %r27, 2;
	and.b32  	%r133, %r132, 248;
	mov.u32 	%r134, _ZZN3cub18CUB_300001_SM_10006detail6reduce18DeviceReduceKernelINS2_10policy_hubIdyN4cuda3std3__44plusIdEEE10Policy1000EN6thrust24THRUST_300001_SM_1000_NS6detail15normal_iteratorINSD_10device_ptrIdEEEEyS9_dNS7_10__identityEEEvT0_PT3_T1_NS0_13GridEvenShareISN_EET2_T4_E12temp_storage;
	add.s32 	%r135, %r134, %r133;
	st.shared.f64 	[%r135+16], %fd37;
$L__BB11_44:
	bar.sync 	0;
	setp.ne.s32 	%p22, %r27, 0;
	@%p22 bra 	$L__BB11_46;
	ld.shared.f64 	%fd136, [_ZZN3cub18CUB_300001_SM_10006detail6reduce18DeviceReduceKernelINS2_10policy_hubIdyN4cuda3std3__44plusIdEEE10Policy1000EN6thrust24THRUST_300001_SM_1000_NS6detail15normal_iteratorINSD_10device_ptrIdEEEEyS9_dNS7_10__identityEEEvT0_PT3_T1_NS0_13GridEvenShareISN_EET2_T4_E12temp_storage+24];
	add.f64 	%fd137, %fd343, %fd136;
	ld.shared.f64 	%fd138, [_ZZN3cub18CUB_300001_SM_10006detail6reduce18DeviceReduceKernelINS2_10policy_hubIdyN4cuda3std3__44plusIdEEE10Policy1000EN6thrust24THRUST_300001_SM_1000_NS6detail15normal_iteratorINSD_10device_ptrIdEEEEyS9_dNS7_10__identityEEEvT0_PT3_T1_NS0_13GridEvenShareISN_EET2_T4_E12temp_storage+32];
	add.f64 	%fd139, %fd137, %fd138;
	ld.shared.f64 	%fd140, [_ZZN3cub18CUB_300001_SM_10006detail6reduce18DeviceReduceKernelINS2_10policy_hubIdyN4cuda3std3__44plusIdEEE10Policy1000EN6thrust24THRUST_300001_SM_1000_NS6detail15normal_iteratorINSD_10device_ptrIdEEEEyS9_dNS7_10__identityEEEvT0_PT3_T1_NS0_13GridEvenShareISN_EET2_T4_E12temp_storage+40];
	add.f64 	%fd141, %fd139, %fd140;
	ld.shared.f64 	%fd142, [_ZZN3cub18CUB_300001_SM_10006detail6reduce18DeviceReduceKernelINS2_10policy_hubIdyN4cuda3std3__44plusIdEEE10Policy1000EN6thrust24THRUST_300001_SM_1000_NS6detail15normal_iteratorINSD_10device_ptrIdEEEEyS9_dNS7_10__identityEEEvT0_PT3_T1_NS0_13GridEvenShareISN_EET2_T4_E12temp_storage+48];
	add.f64 	%fd143, %fd141, %fd142;
	ld.shared.f64 	%fd144, [_ZZN3cub18CUB_300001_SM_10006detail6reduce18DeviceReduceKernelINS2_10policy_hubIdyN4cuda3std3__44plusIdEEE10Policy1000EN6thrust24THRUST_300001_SM_1000_NS6detail15normal_iteratorINSD_10device_ptrIdEEEEyS9_dNS7_10__identityEEEvT0_PT3_T1_NS0_13GridEvenShareISN_EET2_T4_E12temp_storage+56];
	add.f64 	%fd145, %fd143, %fd144;
	ld.shared.f64 	%fd146, [_ZZN3cub18CUB_300001_SM_10006detail6reduce18DeviceReduceKernelINS2_10policy_hubIdyN4cuda3std3__44plusIdEEE10Policy1000EN6thrust24THRUST_300001_SM_1000_NS6detail15normal_iteratorINSD_10device_ptrIdEEEEyS9_dNS7_10__identityEEEvT0_PT3_T1_NS0_13GridEvenShareISN_EET2_T4_E12temp_storage+64];
	add.f64 	%fd147, %fd145, %fd146;
	ld.shared.f64 	%fd148, [_ZZN3cub18CUB_300001_SM_10006detail6reduce18DeviceReduceKernelINS2_10policy_hubIdyN4cuda3std3__44plusIdEEE10Policy1000EN6thrust24THRUST_300001_SM_1000_NS6detail15normal_iteratorINSD_10device_ptrIdEEEEyS9_dNS7_10__identityEEEvT0_PT3_T1_NS0_13GridEvenShareISN_EET2_T4_E12temp_storage+72];
	add.f64 	%fd149, %fd147, %fd148;
	ld.shared.f64 	%fd150, [_ZZN3cub18CUB_300001_SM_10006detail6reduce18DeviceReduceKernelINS2_10policy_hubIdyN4cuda3std3__44plusIdEEE10Policy1000EN6thrust24THRUST_300001_SM_1000_NS6detail15normal_iteratorINSD_10device_ptrIdEEEEyS9_dNS7_10__identityEEEvT0_PT3_T1_NS0_13GridEvenShareISN_EET2_T4_E12temp_storage+80];
	add.f64 	%fd151, %fd149, %fd150;
	ld.shared.f64 	%fd152, [_ZZN3cub18CUB_300001_SM_10006detail6reduce18DeviceReduceKernelINS2_10policy_hubIdyN4cuda3std3__44plusIdEEE10Policy1000EN6thrust24THRUST_300001_SM_1000_NS6detail15normal_iteratorINSD_10device_ptrIdEEEEyS9_dNS7_10__identityEEEvT0_PT3_T1_NS0_13GridEvenShareISN_EET2_T4_E12temp_storage+88];
	add.f64 	%fd153, %fd151, %fd152;
	ld.shared.f64 	%fd154, [_ZZN3cub18CUB_300001_SM_10006detail6reduce18DeviceReduceKernelINS2_10policy_hubIdyN4cuda3std3__44plusIdEEE10Policy1000EN6thrust24THRUST_300001_SM_1000_NS6detail15normal_iteratorINSD_10device_ptrIdEEEEyS9_dNS7_10__identityEEEvT0_PT3_T1_NS0_13GridEvenShareISN_EET2_T4_E12temp_storage+96];
	add.f64 	%fd155, %fd153, %fd154;
	ld.shared.f64 	%fd156, [_ZZN3cub18CUB_300001_SM_10006detail6reduce18DeviceReduceKernelINS2_10policy_hubIdyN4cuda3std3__44plusIdEEE10Policy1000EN6thrust24THRUST_300001_SM_1000_NS6detail15normal_iteratorINSD_10device_ptrIdEEEEyS9_dNS7_10__identityEEEvT0_PT3_T1_NS0_13GridEvenShareISN_EET2_T4_E12temp_storage+104];
	add.f64 	%fd157, %fd155, %fd156;
	ld.shared.f64 	%fd158, [_ZZN3cub18CUB_300001_SM_10006detail6reduce18DeviceReduceKernelINS2_10policy_hubIdyN4cuda3std3__44plusIdEEE10Policy1000EN6thrust24THRUST_300001_SM_1000_NS6detail15normal_iteratorINSD_10device_ptrIdEEEEyS9_dNS7_10__identityEEEvT0_PT3_T1_NS0_13GridEvenShareISN_EET2_T4_E12temp_storage+112];
	add.f64 	%fd159, %fd157, %fd158;
	ld.shared.f64 	%fd160, [_ZZN3cub18CUB_300001_SM_10006detail6reduce18DeviceReduceKernelINS2_10policy_hubIdyN4cuda3std3__44plusIdEEE10Policy1000EN6thrust24THRUST_300001_SM_1000_NS6detail15normal_iteratorINSD_10device_ptrIdEEEEyS9_dNS7_10__identityEEEvT0_PT3_T1_NS0_13GridEvenShareISN_EET2_T4_E12temp_storage+120];
	add.f64 	%fd161, %fd159, %fd160;
	ld.shared.f64 	%fd162, [_ZZN3cub18CUB_300001_SM_10006detail6reduce18DeviceReduceKernelINS2_10policy_hubIdyN4cuda3std3__44plusIdEEE10Policy1000EN6thrust24THRUST_300001_SM_1000_NS6detail15normal_iteratorINSD_10device_ptrIdEEEEyS9_dNS7_10__identityEEEvT0_PT3_T1_NS0_13GridEvenShareISN_EET2_T4_E12temp_storage+128];
	add.f64 	%fd163, %fd161, %fd162;
	ld.shared.f64 	%fd164, [_ZZN3cub18CUB_300001_SM_10006detail6reduce18DeviceReduceKernelINS2_10policy_hubIdyN4cuda3std3__44plusIdEEE10Policy1000EN6thrust24THRUST_300001_SM_1000_NS6detail15normal_iteratorINSD_10device_ptrIdEEEEyS9_dNS7_10__identityEEEvT0_PT3_T1_NS0_13GridEvenShareISN_EET2_T4_E12temp_storage+136];
	add.f64 	%fd343, %fd163, %fd164;
$L__BB11_46:
	mov.u32 	%r263, %tid.x;
	setp.ne.s32 	%p64, %r263, 0;
	@%p64 bra 	$L__BB11_48;
	ld.param.u64 	%rd100, [_ZN3cub18CUB_300001_SM_10006detail6reduce18DeviceReduceKernelINS2_10policy_hubIdyN4cuda3std3__44plusIdEEE10Policy1000EN6thrust24THRUST_300001_SM_1000_NS6detail15normal_iteratorINSD_10device_ptrIdEEEEyS9_dNS7_10__identityEEEvT0_PT3_T1_NS0_13GridEvenShareISN_EET2_T4__param_1];
	cvta.to.global.u64 	%rd97, %rd100;
	mul.wide.u32 	%rd98, %r2, 8;
	add.s64 	%rd99, %rd97, %rd98;
	st.global.f64 	[%rd99], %fd343;
$L__BB11_48:
	ret;

}
	// .globl	_ZN3cub18CUB_300001_SM_10006detail6reduce28DeviceReduceSingleTileKernelINS2_10policy_hubIdyN4cuda3std3__44plusIdEEE10Policy1000EPdSC_iS9_ddNS7_10__identityEEEvT0_T1_T2_T3_T4_T6_
.visible .entry _ZN3cub18CUB_300001_SM_10006detail6reduce28DeviceReduceSingleTileKernelINS2_10policy_hubIdyN4cuda3std3__44plusIdEEE10Policy1000EPdSC_iS9_ddNS7_10__identityEEEvT0_T1_T2_T3_T4_T6_(
	.param .u64 .ptr .align 1 _ZN3cub18CUB_300001_SM_10006detail6reduce28DeviceReduceSingleTileKernelINS2_10policy_hubIdyN4cuda3std3__44plusIdEEE10Policy1000EPdSC_iS9_ddNS7_10__identityEEEvT0_T1_T2_T3_T4_T6__param_0,
	.param .u64 .ptr .align 1 _ZN3cub18CUB_300001_SM_10006detail6reduce28DeviceReduceSingleTileKernelINS2_10policy_hubIdyN4cuda3std3__44plusIdEEE10Policy1000EPdSC_iS9_ddNS7_10__identityEEEvT0_T1_T2_T3_T4_T6__param_1,
	.param .u32 _ZN3cub18CUB_300001_SM_10006detail6reduce28DeviceReduceSingleTileKernelINS2_10policy_hubIdyN4cuda3std3__44plusIdEEE10Policy1000EPdSC_iS9_ddNS7_10__identityEEEvT0_T1_T2_T3_T4_T6__param_2,
	.param .align 1 .b8 _ZN3cub18CUB_300001_SM_10006detail6reduce28DeviceReduceSingleTileKernelINS2_10policy_hubIdyN4cuda3std3__44plusIdEEE10Policy1000EPdSC_iS9_ddNS7_10__identityEEEvT0_T1_T2_T3_T4_T6__param_3[1],
	.param .f64 _ZN3cub18CUB_300001_SM_10006detail6reduce28DeviceReduceSingleTileKernelINS2_10policy_hubIdyN4cuda3std3__44plusIdEEE10Policy1000EPdSC_iS9_ddNS7_10__identityEEEvT0_T1_T2_T3_T4_T6__param_4,
	.param .align 1 .b8 _ZN3cub18CUB_300001_SM_10006detail6reduce28DeviceReduceSingleTileKernelINS2_10policy_hubIdyN4cuda3std3__44plusIdEEE10Policy1000EPdSC_iS9_ddNS7_10__identityEEEvT0_T1_T2_T3_T4_T6__param_5[1]
)
.maxntid 512
.minnctapersm 1
{
	.reg .pred 	%p<58>;
	.reg .b32 	%r<238>;
	.reg .b64 	%rd<104>;
	.reg .b64 	%fd<232>;
	// demoted variable
	.shared .align 8 .b8 _ZZN3cub18CUB_300001_SM_10006detail6reduce28DeviceReduceSingleTileKernelINS2_10policy_hubIdyN4cuda3std3__44plusIdEEE10Policy1000EPdSC_iS9_ddNS7_10__identityEEEvT0_T1_T2_T3_T4_T6_E12temp_storage[152];
	ld.param.u64 	%rd8, [_ZN3cub18CUB_300001_SM_10006detail6reduce28DeviceReduceSingleTileKernelINS2_10policy_hubIdyN4cuda3std3__44plusIdEEE10Policy1000EPdSC_iS9_ddNS7_10__identityEEEvT0_T1_T2_T3_T4_T6__param_0];
	ld.param.u64 	%rd9, [_ZN3cub18CUB_300001_SM_10006detail6reduce28DeviceReduceSingleTileKernelINS2_10policy_hubIdyN4cuda3std3__44plusIdEEE10Policy1000EPdSC_iS9_ddNS7_10__identityEEEvT0_T1_T2_T3_T4_T6__param_1];
	ld.param.u32 	%r34, [_ZN3cub18CUB_300001_SM_10006detail6reduce28DeviceReduceSingleTileKernelINS2_10policy_hubIdyN4cuda3std3__44plusIdEEE10Policy1000EPdSC_iS9_ddNS7_10__identityEEEvT0_T1_T2_T3_T4_T6__param_2];
	ld.param.f64 	%fd30, [_ZN3cub18CUB_300001_SM_10006detail6reduce28DeviceReduceSingleTileKernelINS2_10policy_hubIdyN4cuda3std3__44plusIdEEE10Policy1000EPdSC_iS9_ddNS7_10__identityEEEvT0_T1_T2_T3_T4_T6__param_4];
	cvta.to.global.u64 	%rd1, %rd9;
	setp.ne.s32 	%p1, %r34, 0;
	@%p1 bra 	$L__BB12_3;
	mov.u32 	%r224, %tid.x;
	setp.ne.s32 	%p57, %r224, 0;
	@%p57 bra 	$L__BB12_39;
	st.global.f64 	[%rd1], %fd30;
	bra.uni 	$L__BB12_39;
$L__BB12_3:
	setp.gt.s32 	%p2, %r34, 3583;
	@%p2 bra 	$L__BB12_21;
	mov.u32 	%r1, %tid.x;
	setp.ge.s32 	%p19, %r1, %r34;
	mov.f64 	%fd223, 0d0000000000000000;
	mov.u32 	%r228, %r1;
	@%p19 bra 	$L__BB12_6;
	mul.wide.u32 	%rd69, %r1, 8;
	add.s64 	%rd68, %rd8, %rd69;
	// begin inline asm
	ld.global.nc.u64 %rd67, [%rd68];
	// end inline asm
	mov.b64 	%fd223, %rd67;
	add.s32 	%r228, %r1, 512;
$L__BB12_6:
	setp.ge.s32 	%p20, %r228, %r34;
	@%p20 bra 	$L__BB12_12;
	not.b32 	%r100, %r228;
	add.s32 	%r4, %r34, %r100;
	and.b32  	%r101, %r4, 1536;
	setp.eq.s32 	%p21, %r101, 1536;
	@%p21 bra 	$L__BB12_10;
	mul.wide.u32 	%rd70, %r228, 8;
	add.s64 	%rd102, %rd8, %rd70;
	shr.u32 	%r102, %r4, 9;
	add.s32 	%r103, %r102, 1;
	and.b32  	%r104, %r103, 3;
	neg.s32 	%r226, %r104;
$L__BB12_9:
	.pragma "nounroll";
	// begin inline asm
	ld.global.nc.u64 %rd71, [%rd102];
	// end inline asm
	mov.b64 	%fd109, %rd71;
	add.f64 	%fd223, %fd223, %fd109;
	add.s32 	%r228, %r228, 512;
	add.s64 	%rd102, %rd102, 4096;
	add.s32 	%r226, %r226, 1;
	setp.ne.s32 	%p22, %r226, 0;
	@%p22 bra 	$L__BB12_9;
$L__BB12_10:
	setp.lt.u32 	%p23, %r4, 1536;
	@%p23 bra 	$L__BB12_12;
$L__BB12_11:
	mul.wide.s32 	%rd81, %r228, 8;
	add.s64 	%rd74, %rd8, %rd81;
	// begin inline asm
	ld.global.nc.u64 %rd73, [%rd74];
	// end inline asm
	mov.b64 	%fd110, %rd73;
	add.f64 	%fd111, %fd223, %fd110;
	add.s64 	%rd76, %rd74, 4096;
	// begin inline asm
	ld.global.nc.u64 %rd75, [%rd76];
	// end inline asm
	mov.b64 	%fd112, %rd75;
	add.f64 	%fd113, %fd111, %fd112;
	add.s64 	%rd78, %rd74, 8192;
	// begin inline asm
	ld.global.nc.u64 %rd77, [%rd78];
	// end inline asm
	mov.b64 	%fd114, %rd77;
	add.f64 	%fd115, %fd113, %fd114;
	add.s64 	%rd80, %rd74, 12288;
	// begin inline asm
	ld.global.nc.u64 %rd79, [%rd80];
	// end inline asm
	mov.b64 	%fd116, %rd79;
	add.f64 	%fd223, %fd115, %fd116;
	add.s32 	%r228, %r228, 2048;
	setp.lt.s32 	%p24, %r228, %r34;
	@%p24 bra 	$L__BB12_11;
$L__BB12_12:
	setp.lt.s32 	%p25, %r34, 512;
	@%p25 bra 	$L__BB12_17;
	// begin inline asm
	mov.u32 %r168, %laneid;
	// end inline asm
	mov.b64 	%rd92, %fd223;
	mov.b64 	{%r170, %r175}, %rd92;
	mov.b32 	%r176, 1;
	mov.b32 	%r217, 31;
	mov.b32 	%r218, -1;
	// begin inline asm
	shfl.sync.down.b32 %r169, %r170, %r176, %r217, %r218;
	// end inline asm
	// begin inline asm
	shfl.sync.down.b32 %r174, %r175, %r176, %r217, %r218;
	// end inline asm
	mov.b64 	%rd93, {%r169, %r174};
	mov.b64 	%fd175, %rd93;
	setp.gt.s32 	%p49, %r168, 30;
	add.f64 	%fd176, %fd223, %fd175;
	selp.f64 	%fd177, %fd223, %fd176, %p49;
	mov.b64 	%rd94, %fd177;
	mov.b64 	{%r180, %r185}, %rd94;
	mov.b32 	%r186, 2;
	// begin inline asm
	shfl.sync.down.b32 %r179, %r180, %r186, %r217, %r218;
	// end inline asm
	// begin inline asm
	shfl.sync.down.b32 %r184, %r185, %r186, %r217, %r218;
	// end inline asm
	mov.b64 	%rd95, {%r179, %r184};
	mov.b64 	%fd178, %rd95;
	setp.gt.s32 	%p50, %r168, 29;
	add.f64 	%fd179, %fd177, %fd178;
	selp.f64 	%fd180, %fd177, %fd179, %p50;
	mov.b64 	%rd96, %fd180;
	mov.b64 	{%r190, %r195}, %rd96;
	mov.b32 	%r196, 4;
	// begin inline asm
	shfl.sync.down.b32 %r189, %r190, %r196, %r217, %r218;
	// end inline asm
	// begin inline asm
	shfl.sync.down.b32 %r194, %r195, %r196, %r217, %r218;
	// end inline asm
	mov.b64 	%rd97, {%r189, %r194};
	mov.b64 	%fd181, %rd97;
	setp.gt.s32 	%p51, %r168, 27;
	add.f64 	%fd182, %fd180, %fd181;
	selp.f64 	%fd183, %fd180, %fd182, %p51;
	mov.b64 	%rd98, %fd183;
	mov.b64 	{%r200, %r205}, %rd98;
	mov.b32 	%r206, 8;
	// begin inline asm
	shfl.sync.down.b32 %r199, %r200, %r206, %r217, %r218;
	// end inline asm
	// begin inline asm
	shfl.sync.down.b32 %r204, %r205, %r206, %r217, %r218;
	// end inline asm
	mov.b64 	%rd99, {%r199, %r204};
	mov.b64 	%fd184, %rd99;
	setp.gt.s32 	%p52, %r168, 23;
	add.f64 	%fd185, %fd183, %fd184;
	selp.f64 	%fd186, %fd183, %fd185, %p52;
	mov.b64 	%rd100, %fd186;
	mov.b64 	{%r210, %r215}, %rd100;
	mov.b32 	%r216, 16;
	// begin inline asm
	shfl.sync.down.b32 %r209, %r210, %r216, %r217, %r218;
	// end inline asm
	// begin inline asm
	shfl.sync.down.b32 %r214, %r215, %r216, %r217, %r218;
	// end inline asm
	mov.b64 	%rd101, {%r209, %r214};
	mov.b64 	%fd187, %rd101;
	setp.gt.s32 	%p53, %r168, 15;
	add.f64 	%fd10, %fd186, %fd187;
	selp.f64 	%fd231, %fd186, %fd10, %p53;
	setp.ne.s32 	%p54, %r168, 0;
	@%p54 bra 	$L__BB12_15;
	shr.u32 	%r219, %r1, 2;
	and.b32  	%r220, %r219, 248;
	mov.u32 	%r221, _ZZN3cub18CUB_300001_SM_10006detail6reduce28DeviceReduceSingleTileKernelINS2_10policy_hubIdyN4cuda3std3__44plusIdEEE10Policy1000EPdSC_iS9_ddNS7_10__identityEEEvT0_T1_T2_T3_T4_T6_E12temp_storage;
	add.s32 	%r222, %r221, %r220;
	st.shared.f64 	[%r222+16], %fd10;
$L__BB12_15:
	bar.sync 	0;
	setp.ne.s32 	%p55, %r1, 0;
	@%p55 bra 	$L__BB12_37;
	ld.shared.f64 	%fd188, [_ZZN3cub18CUB_300001_SM_10006detail6reduce28DeviceReduceSingleTileKernelINS2_10policy_hubIdyN4cuda3std3__44plusIdEEE10Policy1000EPdSC_iS9_ddNS7_10__identityEEEvT0_T1_T2_T3_T4_T6_E12temp_storage+24];
	add.f64 	%fd189, %fd231, %fd188;
	ld.shared.f64 	%fd190, [_ZZN3cub18CUB_300001_SM_10006detail6reduce28DeviceReduceSingleTileKernelINS2_10policy_hubIdyN4cuda3std3__44plusIdEEE10Policy1000EPdSC_iS9_ddNS7_10__identityEEEvT0_T1_T2_T3_T4_T6_E12temp_storage+32];
	add.f64 	%fd191, %fd189, %fd190;
	ld.shared.f64 	%fd192, [_ZZN3cub18CUB_300001_SM_10006detail6reduce28DeviceReduceSingleTileKernelINS2_10policy_hubIdyN4cuda3std3__44plusIdEEE10Policy1000EPdSC_iS9_ddNS7_10__identityEEEvT0_T1_T2_T3_T4_T6_E12temp_storage+40];
	add.f64 	%fd193, %fd191, %fd192;
	ld.shared.f64 	%fd194, [_ZZN3cub18CUB_300001_SM_10006detail6reduce28DeviceReduceSingleTileKernelINS2_10policy_hubIdyN4cuda3std3__44plusIdEEE10Policy1000EPdSC_iS9_ddNS7_10__identityEEEvT0_T1_T2_T3_T4_T6_E12temp_storage+48];
	add.f64 	%fd195, %fd193, %fd194;
	ld.shared.f64 	%fd196, [_ZZN3cub18CUB_300001_SM_10006detail6reduce28DeviceReduceSingleTileKernelINS2_10policy_hubIdyN4cuda3std3__44plusIdEEE10Policy1000EPdSC_iS9_ddNS7_10__identityEEEvT0_T1_T2_T3_T4_T6_E12temp_storage+56];
	add.f64 	%fd197, %fd195, %fd196;
	ld.shared.f64 	%fd198, [_ZZN3cub18CUB_300001_SM_10006detail6reduce28DeviceReduceSingleTileKernelINS2_10policy_hubIdyN4cuda3std3__44plusIdEEE10Policy1000EPdSC_iS9_ddNS7_10__identityEEEvT0_T1_T2_T3_T4_T6_E12temp_storage+64];
	add.f64 	%fd199, %fd197, %fd198;
	ld.shared.f64 	%fd200, [_ZZN3cub18CUB_300001_SM_10006detail6reduce28DeviceReduceSingleTileKernelINS2_10policy_hubIdyN4cuda3std3__44plusIdEEE10Policy1000EPdSC_iS9_ddNS7_10__identityEEEvT0_T1_T2_T3_T4_T6_E12temp_storage+72];
	add.f64 	%fd201, %fd199, %fd200;
	ld.shared.f64 	%fd202, [_ZZN3cub18CUB_300001_SM_10006detail6reduce28DeviceReduceSingleTileKernelINS2_10policy_hubIdyN4cuda3std3__44plusIdEEE10Policy1000EPdSC_iS9_ddNS7_10__identityEEEvT0_T1_T2_T3_T4_T6_E12temp_storage+80];
	add.f64 	%fd203, %fd201, %fd202;
	ld.shared.f64 	%fd204, [_ZZN3cub18CUB_300001_SM_10006detail6reduce28DeviceReduceSingleTileKernelINS2_10policy_hubIdyN4cuda3std3__44plusIdEEE10Policy1000EPdSC_iS9_ddNS7_10__identityEEEvT0_T1_T2_T3_T4_T6_E12temp_storage+88];
	add.f64 	%fd205, %fd203, %fd204;
	ld.shared.f64 	%fd206, [_ZZN3cub18CUB_300001_SM_10006detail6reduce28DeviceReduceSingleTileKernelINS2_10policy_hubIdyN4cuda3std3__44plusIdEEE10Policy1000EPdSC_iS9_ddNS7_10__identityEEEvT0_T1_T2_T3_T4_T6_E12temp_storage+96];
	add.f64 	%fd207, %fd205, %fd206;
	ld.shared.f64 	%fd208, [_ZZN3cub18CUB_300001_SM_10006detail6reduce28DeviceReduceSingleTileKernelINS2_10policy_hubIdyN4cuda3std3__44plusIdEEE10Policy1000EPdSC_iS9_ddNS7_10__identityEEEvT0_T1_T2_T3_T4_T6_E12temp_storage+104];
	add.f64 	%fd209, %fd207, %fd208;
	ld.shared.f64 	%fd210, [_ZZN3cub18CUB_300001_SM_10006detail6reduce28DeviceReduceSingleTileKernelINS2_10policy_hubIdyN4cuda3std3__44plusIdEEE10Policy1000EPdSC_iS9_ddNS7_10__identityEEEvT0_T1_T2_T3_T4_T6_E12temp_storage+112];
	add.f64 	%fd211, %fd209, %fd210;
	ld.shared.f64 	%fd212, [_ZZN3cub18CUB_300001_SM_10006detail6reduce28DeviceReduceSingleTileKernelINS2_10policy_hubIdyN4cuda3std3__44plusIdEEE10Policy1000EPdSC_iS9_ddNS7_10__identityEEEvT0_T1_T2_T3_T4_T6_E12temp_storage+120];
	add.f64 	%fd213, %fd211, %fd212;
	ld.shared.f64 	%fd214, [_ZZN3cub18CUB_300001_SM_10006detail6reduce28DeviceReduceSingleTileKernelINS2_10policy_hubIdyN4cuda3std3__44plusIdEEE10Policy1000EPdSC_iS9_ddNS7_10__identityEEEvT0_T1_T2_T3_T4_T6_E12temp_storage+128];
	add.f64 	%fd215, %fd213, %fd214;
	ld.shared.f64 	%fd216, [_ZZN3cub18CUB_300001_SM_10006detail6reduce28DeviceReduceSingleTileKernelINS2_10policy_hubIdyN4cuda3std3__44plusIdEEE10Policy1000EPdSC_iS9_ddNS7_10__identityEEEvT0_T1_T2_T3_T4_T6_E12temp_storage+136];
	add.f64 	%fd231, %fd215, %fd216;
	bra.uni 	$L__BB12_37;
$L__BB12_17:
	// begin inline asm
	mov.u32 %r105, %laneid;
	// end inline asm
	and.b32  	%r156, %r1, 992;
	add.s32 	%r157, %r156, 32;
	setp.gt.s32 	%p26, %r157, %r34;
	not.b32 	%r158, %r156;
	add.s32 	%r159, %r34, %r158;
	selp.b32 	%r154, %r159, 31, %p26;
	mov.b64 	%rd82, %fd223;
	mov.b64 	{%r107, %r112}, %rd82;
	mov.b32 	%r113, 1;
	mov.b32 	%r155, -1;
	// begin inline asm
	shfl.sync.down.b32 %r106, %r107, %r113, %r154, %r155;
	// end inline asm
	// begin inline asm
	shfl.sync.down.b32 %r111, %r112, %r113, %r154, %r155;
	// end inline asm
	mov.b64 	%rd83, {%r106, %r111};
	mov.b64 	%fd117, %rd83;
	setp.lt.s32 	%p27, %r105, %r154;
	add.f64 	%fd118, %fd223, %fd117;
	selp.f64 	%fd119, %fd118, %fd223, %p27;
	mov.b64 	%rd84, %fd119;
	mov.b64 	{%r117, %r122}, %rd84;
	mov.b32 	%r123, 2;
	// begin inline asm
	shfl.sync.down.b32 %r116, %r117, %r123, %r154, %r155;
	// end inline asm
	// begin inline asm
	shfl.sync.down.b32 %r121, %r122, %r123, %r154, %r155;
	// end inline asm
	mov.b64 	%rd85, {%r116, %r121};
	mov.b64 	%fd120, %rd85;
	add.s32 	%r160, %r105, 2;
	setp.gt.s32 	%p28, %r160, %r154;
	add.f64 	%fd121, %fd119, %fd120;
	selp.f64 	%fd122, %fd119, %fd121, %p28;
	mov.b64 	%rd86, %fd122;
	mov.b64 	{%r127, %r132}, %rd86;
	mov.b32 	%r133, 4;
	// begin inline asm
	shfl.sync.down.b32 %r126, %r127, %r133, %r154, %r155;
	// end inline asm
	// begin inline asm
	shfl.sync.down.b32 %r131, %r132, %r133, %r154, %r155;
	// end inline asm
	mov.b64 	%rd87, {%r126, %r131};
	mov.b64 	%fd123, %rd87;
	add.s32 	%r161, %r105, 4;
	setp.gt.s32 	%p29, %r161, %r154;
	add.f64 	%fd124, %fd122, %fd123;
	selp.f64 	%fd125, %fd122, %fd124, %p29;
	mov.b64 	%rd88, %fd125;
	mov.b64 	{%r137, %r142}, %rd88;
	mov.b32 	%r143, 8;
	// begin inline asm
	shfl.sync.down.b32 %r136, %r137, %r143, %r154, %r155;
	// end inline asm
	// begin inline asm
	shfl.sync.down.b32 %r141, %r142, %r143, %r154, %r155;
	// end inline asm
	mov.b64 	%rd89, {%r136, %r141};
	mov.b64 	%fd126, %rd89;
	add.s32 	%r162, %r105, 8;
	setp.gt.s32 	%p30, %r162, %r154;
	add.f64 	%fd127, %fd125, %fd126;
	selp.f64 	%fd128, %fd125, %fd127, %p30;
	mov.b64 	%rd90, %fd128;
	mov.b64 	{%r147, %r152}, %rd90;
	mov.b32 	%r153, 16;
	// begin inline asm
	shfl.sync.down.b32 %r146, %r147, %r153, %r154, %r155;
	// end inline asm
	// begin inline asm
	shfl.sync.down.b32 %r151, %r152, %r153, %r154, %r155;
	// end inline asm
	mov.b64 	%rd91, {%r146, %r151};
	mov.b64 	%fd129, %rd91;
	add.s32 	%r163, %r105, 16;
	setp.gt.s32 	%p31, %r163, %r154;
	add.f64 	%fd130, %fd128, %fd129;
	selp.f64 	%fd231, %fd128, %fd130, %p31;
	setp.ne.s32 	%p32, %r105, 0;
	@%p32 bra 	$L__BB12_19;
	shr.u32 	%r164, %r1, 2;
	and.b32  	%r165, %r164, 248;
	mov.u32 	%r166, _ZZN3cub18CUB_300001_SM_10006detail6reduce28DeviceReduceSingleTileKernelINS2_10policy_hubIdyN4cuda3std3__44plusIdEEE10Policy1000EPdSC_iS9_ddNS7_10__identityEEEvT0_T1_T2_T3_T4_T6_E12temp_storage;
	add.s32 	%r167, %r166, %r165;
	st.shared.f64 	[%r167+16], %fd231;
$L__BB12_19:
	bar.sync 	0;
	setp.ne.s32 	%p33, %r1, 0;
	@%p33 bra 	$L__BB12_37;
	setp.gt.s32 	%p34, %r34, 32;
	ld.shared.f64 	%fd131, [_ZZN3cub18CUB_300001_SM_10006detail6reduce28DeviceReduceSingleTileKernelINS2_10policy_hubIdyN4cuda3std3__44plusIdEEE10Policy1000EPdSC_iS9_ddNS7_10__identityEEEvT0_T1_T2_T3_T4_T6_E12temp_storage+24];
	add.f64 	%fd132, %fd231, %fd131;
	selp.f64 	%fd133, %fd132, %fd231, %p34;
	setp.gt.s32 	%p35, %r34, 64;
	ld.shared.f64 	%fd134, [_ZZN3cub18CUB_300001_SM_10006detail6reduce28DeviceReduceSingleTileKernelINS2_10policy_hubIdyN4cuda3std3__44plusIdEEE10Policy1000EPdSC_iS9_ddNS7_10__identityEEEvT0_T1_T2_T3_T4_T6_E12temp_storage+32];
	add.f64 	%fd135, %fd134, %fd133;
	selp.f64 	%fd136, %fd135, %fd133, %p35;
	setp.gt.s32 	%p36, %r34, 96;
	ld.shared.f64 	%fd137, [_ZZN3cub18CUB_300001_SM_10006detail6reduce28DeviceReduceSingleTileKernelINS2_10policy_hubIdyN4cuda3std3__44plusIdEEE10Policy1000EPdSC_iS9_ddNS7_10__identityEEEvT0_T1_T2_T3_T4_T6_E12temp_storage+40];
	add.f64 	%fd138, %fd137, %fd136;
	selp.f64 	%fd139, %fd138, %fd136, %p36;
	setp.gt.s32 	%p37, %r34, 128;
	ld.shared.f64 	%fd140, [_ZZN3cub18CUB_300001_SM_10006detail6reduce28DeviceReduceSingleTileKernelINS2_10policy_hubIdyN4cuda3std3__44plusIdEEE10Policy1000EPdSC_iS9_ddNS7_10__identityEEEvT0_T1_T2_T3_T4_T6_E12temp_storage+48];
	add.f64 	%fd141, %fd140, %fd139;
	selp.f64 	%fd142, %fd141, %fd139, %p37;
	setp.gt.s32 	%p38, %r34, 160;
	ld.shared.f64 	%fd143, [_ZZN3cub18CUB_300001_SM_10006detail6reduce28DeviceReduceSingleTileKernelINS2_10policy_hubIdyN4cuda3std3__44plusIdEEE10Policy1000EPdSC_iS9_ddNS7_10__identityEEEvT0_T1_T2_T3_T4_T6_E12temp_storage+56];
	add.f64 	%fd144, %fd143, %fd142;
	selp.f64 	%fd145, %fd144, %fd142, %p38;
	setp.gt.s32 	%p39, %r34, 192;
	ld.shared.f64 	%fd146, [_ZZN3cub18CUB_300001_SM_10006detail6reduce28DeviceReduceSingleTileKernelINS2_10policy_hubIdyN4cuda3std3__44plusIdEEE10Policy1000EPdSC_iS9_ddNS7_10__identityEEEvT0_T1_T2_T3_T4_T6_E12temp_storage+64];
	add.f64 	%fd147, %fd146, %fd145;
	selp.f64 	%fd148, %fd147, %fd145, %p39;
	setp.gt.s32 	%p40, %r34, 224;
	ld.shared.f64 	%fd149, [_ZZN3cub18CUB_300001_SM_10006detail6reduce28DeviceReduceSingleTileKernelINS2_10policy_hubIdyN4cuda3std3__44plusIdEEE10Policy1000EPdSC_iS9_ddNS7_10__identityEEEvT0_T1_T2_T3_T4_T6_E12temp_storage+72];
	add.f64 	%fd150, %fd149, %fd148;
	selp.f64 	%fd151, %fd150, %fd148, %p40;
	setp.gt.s32 	%p41, %r34, 256;
	ld.shared.f64 	%fd152, [_ZZN3cub18CUB_300001_SM_10006detail6reduce28DeviceReduceSingleTileKernelINS2_10policy_hubIdyN4cuda3std3__44plusIdEEE10Policy1000EPdSC_iS9_ddNS7_10__identityEEEvT0_T1_T2_T3_T4_T6_E12temp_storage+80];
	add.f64 	%fd153, %fd152, %fd151;
	selp.f64 	%fd154, %fd153, %fd151, %p41;
	setp.gt.s32 	%p42, %r34, 288;
	ld.shared.f64 	%fd155, [_ZZN3cub18CUB_300001_SM_10006detail6reduce28DeviceReduceSingleTileKernelINS2_10policy_hubIdyN4cuda3std3__44plusIdEEE10Policy1000EPdSC_iS9_ddNS7_10__identityEEEvT0_T1_T2_T3_T4_T6_E12temp_storage+88];
	add.f64 	%fd156, %fd155, %fd154;
	selp.f64 	%fd157, %fd156, %fd154, %p42;
	setp.gt.s32 	%p43, %r34, 320;
	ld.shared.f64 	%fd158, [_ZZN3cub18CUB_300001_SM_10006detail6reduce28DeviceReduceSingleTileKernelINS2_10policy_hubIdyN4cuda3std3__44plusIdEEE10Policy1000EPdSC_iS9_ddNS7_10__identityEEEvT0_T1_T2_T3_T4_T6_E12temp_storage+96];
	add.f64 	%fd159, %fd158, %fd157;
	selp.f64 	%fd160, %fd159, %fd157, %p43;
	setp.gt.s32 	%p44, %r34, 352;
	ld.shared.f64 	%fd161, [_ZZN3cub18CUB_300001_SM_10006detail6reduce28DeviceReduceSingleTileKernelINS2_10policy_hubIdyN4cuda3std3__44plusIdEEE10Policy1000EPdSC_iS9_ddNS7_10__identityEEEvT0_T1_T2_T3_T4_T6_E12temp_storage+104];
	add.f64 	%fd162, %fd161, %fd160;
	selp.f64 	%fd163, %fd162, %fd160, %p44;
	setp.gt.s32 	%p45, %r34, 384;
	ld.shared.f64 	%fd164, [_ZZN3cub18CUB_300001_SM_10006detail6reduce28DeviceReduceSingleTileKernelINS2_10policy_hubIdyN4cuda3std3__44plusIdEEE10Policy1000EPdSC_iS9_ddNS7_10__identityEEEvT0_T1_T2_T3_T4_T6_E12temp_storage+112];
	add.f64 	%fd165, %fd164, %fd163;
	selp.f64 	%fd166, %fd165, %fd163, %p45;
	setp.gt.s32 	%p46, %r34, 416;
	ld.shared.f64 	%fd167, [_ZZN3cub18CUB_300001_SM_10006detail6reduce28DeviceReduceSingleTileKernelINS2_10policy_hubIdyN4cuda3std3__44plusIdEEE10Policy1000EPdSC_iS9_ddNS7_10__identityEEEvT0_T1_T2_T3_T4_T6_E12temp_storage+120];
	add.f64 	%fd168, %fd167, %fd166;
	selp.f64 	%fd169, %fd168, %fd166, %p46;
	setp.gt.s32 	%p47, %r34, 448;
	ld.shared.f64 	%fd170, [_ZZN3cub18CUB_300001_SM_10006detail6reduce28DeviceReduceSingleTileKernelINS2_10policy_hubIdyN4cuda3std3__44plusIdEEE10Policy1000EPdSC_iS9_ddNS7_10__identityEEEvT0_T1_T2_T3_T4_T6_E12temp_storage+128];
	add.f64 	%fd171, %fd170, %fd169;
	selp.f64 	%fd172, %fd171, %fd169, %p47;
	setp.gt.s32 	%p48, %r34, 480;
	ld.shared.f64 	%fd173, [_ZZN3cub18CUB_300001_SM_10006detail6reduce28DeviceReduceSingleTileKernelINS2_10policy_hubIdyN4cuda3std3__44plusIdEEE10Policy1000EPdSC_iS9_ddNS7_10__identityEEEvT0_T1_T2_T3_T4_T6_E12temp_storage+136];
	add.f64 	%fd174, %fd173, %fd172;
	selp.f64 	%fd231, %fd174, %fd172, %p48;
	bra.uni 	$L__BB12_37;
$L__BB12_21:
	mov.u32 	%r13, %tid.x;
	mul.wide.u32 	%rd24, %r13, 8;
	add.s64 	%rd11, %rd8, %rd24;
	// begin inline asm
	ld.global.nc.u64 %rd10, [%rd11];
	// end inline asm
	mov.b64 	%fd31, %rd10;
	add.s64 	%rd13, %rd11, 4096;
	// begin inline asm
	ld.global.nc.u64 %rd12, [%rd13];
	// end inline asm
	mov.b64 	%fd32, %rd12;
	add.s64 	%rd15, %rd11, 8192;
	// begin inline asm
	ld.global.nc.u64 %rd14, [%rd15];
	// end inline asm
	mov.b64 	%fd33, %rd14;
	add.s64 	%rd17, %rd11, 12288;
	// begin inline asm
	ld.global.nc.u64 %rd16, [%rd17];
	// end inline asm
	mov.b64 	%fd34, %rd16;
	add.s64 	%rd19, %rd11, 16384;
	// begin inline asm
	ld.global.nc.u64 %rd18, [%rd19];
	// end inline asm
	mov.b64 	%fd35, %rd18;
	add.s64 	%rd21, %rd11, 20480;
	// begin inline asm
	ld.global.nc.u64 %rd20, [%rd21];
	// end inline asm
	mov.b64 	%fd36, %rd20;
	add.s64 	%rd23, %rd11, 24576;
	// begin inline asm
	ld.global.nc.u64 %rd22, [%rd23];
	// end inline asm
	mov.b64 	%fd37, %rd22;
	add.f64 	%fd38, %fd31, %fd32;
	add.f64 	%fd39, %fd38, %fd33;
	add.f64 	%fd40, %fd39, %fd34;
	add.f64 	%fd41, %fd40, %fd35;
	add.f64 	%fd42, %fd41, %fd36;
	add.f64 	%fd230, %fd42, %fd37;
	setp.lt.u32 	%p3, %r34, 7168;
	mov.b32 	%r231, 3584;
	@%p3 bra 	$L__BB12_25;
	add.s32 	%r14, %r34, -3584;
	mov.b32 	%r231, 3584;
$L__BB12_23:
	add.s32 	%r37, %r231, %r13;
	mul.wide.u32 	%rd39, %r37, 8;
	add.s64 	%rd26, %rd8, %rd39;
	// begin inline asm
	ld.global.nc.u64 %rd25, [%rd26];
	// end inline asm
	mov.b64 	%fd43, %rd25;
	add.s64 	%rd28, %rd26, 4096;
	// begin inline asm
	ld.global.nc.u64 %rd27, [%rd28];
	// end inline asm
	mov.b64 	%fd44, %rd27;
	add.s64 	%rd30, %rd26, 8192;
	// begin inline asm
	ld.global.nc.u64 %rd29, [%rd30];
	// end inline asm
	mov.b64 	%fd45, %rd29;
	add.s64 	%rd32, %rd26, 12288;
	// begin inline asm
	ld.global.nc.u64 %rd31, [%rd32];
	// end inline asm
	mov.b64 	%fd46, %rd31;
	add.s64 	%rd34, %rd26, 16384;
	// begin inline asm
	ld.global.nc.u64 %rd33, [%rd34];
	// end inline asm
	mov.b64 	%fd47, %rd33;
	add.s64 	%rd36, %rd26, 20480;
	// begin inline asm
	ld.global.nc.u64 %rd35, [%rd36];
	// end inline asm
	mov.b64 	%fd48, %rd35;
	add.s64 	%rd38, %rd26, 24576;
	// begin inline asm
	ld.global.nc.u64 %rd37, [%rd38];
	// end inline asm
	mov.b64 	%fd49, %rd37;
	add.f64 	%fd50, %fd230, %fd43;
	add.f64 	%fd51, %fd50, %fd44;
	add.f64 	%fd52, %fd51, %fd45;
	add.f64 	%fd53, %fd52, %fd46;
	add.f64 	%fd54, %fd53, %fd47;
	add.f64 	%fd55, %fd54, %fd48;
	add.f64 	%fd230, %fd55, %fd49;
	sub.s32 	%r38, %r34, %r231;
	setp.lt.s32 	%p4, %r38, 3584;
	@%p4 bra 	$L__BB12_33;
	add.s32 	%r231, %r231, 3584;
	setp.le.s32 	%p5, %r231, %r14;
	@%p5 bra 	$L__BB12_23;
$L__BB12_25:
	setp.le.s32 	%p6, %r34, %r231;
	@%p6 bra 	$L__BB12_33;
	sub.s32 	%r18, %r34, %r231;
	setp.ge.s32 	%p7, %r13, %r18;
	@%p7 bra 	$L__BB12_33;
	not.b32 	%r39, %r13;
	add.s32 	%r40, %r34, %r39;
	sub.s32 	%r19, %r40, %r231;
	and.b32  	%r41, %r19, 1536;
	setp.eq.s32 	%p8, %r41, 1536;
	mov.u32 	%r235, %r13;
	@%p8 bra 	$L__BB12_30;
	add.s32 	%r233, %r13, %r231;
	shr.u32 	%r42, %r19, 9;
	add.s32 	%r43, %r42, 1;
	and.b32  	%r44, %r43, 3;
	neg.s32 	%r232, %r44;
	mov.u32 	%r235, %r13;
$L__BB12_29:
	.pragma "nounroll";
	mul.wide.u32 	%rd42, %r233, 8;
	add.s64 	%rd41, %rd8, %rd42;
	// begin inline asm
	ld.global.nc.u64 %rd40, [%rd41];
	// end inline asm
	mov.b64 	%fd57, %rd40;
	add.f64 	%fd230, %fd230, %fd57;
	add.s32 	%r235, %r235, 512;
	add.s32 	%r233, %r233, 512;
	add.s32 	%r232, %r232, 1;
	setp.ne.s32 	%p9, %r232, 0;
	@%p9 bra 	$L__BB12_29;
$L__BB12_30:
	setp.lt.u32 	%p10, %r19, 1536;
	@%p10 bra 	$L__BB12_33;
	cvt.u64.u32 	%rd43, %r235;
	cvt.u64.u32 	%rd44, %r231;
	add.s64 	%rd45, %rd43, %rd44;
	shl.b64 	%rd46, %rd45, 3;
	add.s64 	%rd47, %rd46, %rd8;
	add.s64 	%rd103, %rd47, 8192;
	add.s32 	%r236, %r235, %r231;
$L__BB12_32:
	mul.wide.u32 	%rd56, %r236, 8;
	add.s64 	%rd49, %rd8, %rd56;
	// begin inline asm
	ld.global.nc.u64 %rd48, [%rd49];
	// end inline asm
	mov.b64 	%fd58, %rd48;
	add.f64 	%fd59, %fd230, %fd58;
	add.s64 	%rd51, %rd103, -4096;
	// begin inline asm
	ld.global.nc.u64 %rd50, [%rd51];
	// end inline asm
	mov.b64 	%fd60, %rd50;
	add.f64 	%fd61, %fd59, %fd60;
	// begin inline asm
	ld.global.nc.u64 %rd52, [%rd103];
	// end inline asm
	mov.b64 	%fd62, %rd52;
	add.f64 	%fd63, %fd61, %fd62;
	add.s64 	%rd55, %rd103, 4096;
	// begin inline asm
	ld.global.nc.u64 %rd54, [%rd55];
	// end inline asm
	mov.b64 	%fd64, %rd54;
	add.f64 	%fd230, %fd63, %fd64;
	add.s32 	%r235, %r235, 2048;
	add.s64 	%rd103, %rd103, 16384;
	add.s32 	%r236, %r236, 2048;
	setp.lt.s32 	%p11, %r235, %r18;
	@%p11 bra 	$L__BB12_32;
$L__BB12_33:
	// begin inline asm
	mov.u32 %r45, %laneid;
	// end inline asm
	mov.b64 	%rd57, %fd230;
	mov.b64 	{%r47, %r52}, %rd57;
	mov.b32 	%r53, 1;
	mov.b32 	%r94, 31;
	mov.b32 	%r95, -1;
	// begin inline asm
	shfl.sync.down.b32 %r46, %r47, %r53, %r94, %r95;
	// end inline asm
	// begin inline asm
	shfl.sync.down.b32 %r51, %r52, %r53, %r94, %r95;
	// end inline asm
	mov.b64 	%rd58, {%r46, %r51};
	mov.b64 	%fd65, %rd58;
	setp.gt.s32 	%p12, %r45, 30;
	add.f64 	%fd66, %fd230, %fd65;
	selp.f64 	%fd67, %fd230, %fd66, %p12;
	mov.b64 	%rd59, %fd67;
	mov.b64 	{%r57, %r62}, %rd59;
	mov.b32 	%r63, 2;
	// begin inline asm
	shfl.sync.down.b32 %r56, %r57, %r63, %r94, %r95;
	// end inline asm
	// begin inline asm
	shfl.sync.down.b32 %r61, %r62, %r63, %r94, %r95;
	// end inline asm
	mov.b64 	%rd60, {%r56, %r61};
	mov.b64 	%fd68, %rd60;
	setp.gt.s32 	%p13, %r45, 29;
	add.f64 	%fd69, %fd67, %fd68;
	selp.f64 	%fd70, %fd67, %fd69, %p13;
	mov.b64 	%rd61, %fd70;
	mov.b64 	{%r67, %r72}, %rd61;
	mov.b32 	%r73, 4;
	// begin inline asm
	shfl.sync.down.b32 %r66, %r67, %r73, %r94, %r95;
	// end inline asm
	// begin inline asm
	shfl.sync.down.b32 %r71, %r72, %r73, %r94, %r95;
	// end inline asm
	mov.b64 	%rd62, {%r66, %r71};
	mov.b64 	%fd71, %rd62;
	setp.gt.s32 	%p14, %r45, 27;
	add.f64 	%fd72, %fd70, %fd71;
	selp.f64 	%fd73, %fd70, %fd72, %p14;
	mov.b64 	%rd63, %fd73;
	mov.b64 	{%r77, %r82}, %rd63;
	mov.b32 	%r83, 8;
	// begin inline asm
	shfl.sync.down.b32 %r76, %r77, %r83, %r94, %r95;
	// end inline asm
	// begin inline asm
	shfl.sync.down.b32 %r81, %r82, %r83, %r94, %r95;
	// end inline asm
	mov.b64 	%rd64, {%r76, %r81};
	mov.b64 	%fd74, %rd64;
	setp.gt.s32 	%p15, %r45, 23;
	add.f64 	%fd75, %fd73, %fd74;
	selp.f64 	%fd76, %fd73, %fd75, %p15;
	mov.b64 	%rd65, %fd76;
	mov.b64 	{%r87, %r92}, %rd65;
	mov.b32 	%r93, 16;
	// begin inline asm
	shfl.sync.down.b32 %r86, %r87, %r93, %r94, %r95;
	// end inline asm
	// begin inline asm
	shfl.sync.down.b32 %r91, %r92, %r93, %r94, %r95;
	// end inline asm
	mov.b64 	%rd66, {%r86, %r91};
	mov.b64 	%fd77, %rd66;
	setp.gt.s32 	%p16, %r45, 15;
	add.f64 	%fd26, %fd76, %fd77;
	selp.f64 	%fd231, %fd76, %fd26, %p16;
	setp.ne.s32 	%p17, %r45, 0;
	@%p17 bra 	$L__BB12_35;
	shr.u32 	%r96, %r13, 2;
	and.b32  	%r97, %r96, 248;
	mov.u32 	%r98, _ZZN3cub18CUB_300001_SM_10006detail6reduce28DeviceReduceSingleTileKernelINS2_10policy_hubIdyN4cuda3std3__44plusIdEEE10Policy1000EPdSC_iS9_ddNS7_10__identityEEEvT0_T1_T2_T3_T4_T6_E12temp_storage;
	add.s32 	%r99, %r98, %r97;
	st.shared.f64 	[%r99+16], %fd26;
$L__BB12_35:
	bar.sync 	0;
	setp.ne.s32 	%p18, %r13, 0;
	@%p18 bra 	$L__BB12_37;
	ld.shared.f64 	%fd78, [_ZZN3cub18CUB_300001_SM_10006detail6reduce28DeviceReduceSingleTileKernelINS2_10policy_hubIdyN4cuda3std3__44plusIdEEE10Policy1000EPdSC_iS9_ddNS7_10__identityEEEvT0_T1_T2_T3_T4_T6_E12temp_storage+24];
	add.f64 	%fd79, %fd231, %fd78;
	ld.shared.f64 	%fd80, [_ZZN3cub18CUB_300001_SM_10006detail6reduce28DeviceReduceSingleTileKernelINS2_10policy_hubIdyN4cuda3std3__44plusIdEEE10Policy1000EPdSC_iS9_ddNS7_10__identityEEEvT0_T1_T2_T3_T4_T6_E12temp_storage+32];
	add.f64 	%fd81, %fd79, %fd80;
	ld.shared.f64 	%fd82, [_ZZN3cub18CUB_300001_SM_10006detail6reduce28DeviceReduceSingleTileKernelINS2_10policy_hubIdyN4cuda3std3__44plusIdEEE10Policy1000EPdSC_iS9_ddNS7_10__identityEEEvT0_T1_T2_T3_T4_T6_E12temp_storage+40];
	add.f64 	%fd83, %fd81, %fd82;
	ld.shared.f64 	%fd84, [_ZZN3cub18CUB_300001_SM_10006detail6reduce28DeviceReduceSingleTileKernelINS2_10policy_hubIdyN4cuda3std3__44plusIdEEE10Policy1000EPdSC_iS9_ddNS7_10__identityEEEvT0_T1_T2_T3_T4_T6_E12temp_storage+48];
	add.f64 	%fd85, %fd83, %fd84;
	ld.shared.f64 	%fd86, [_ZZN3cub18CUB_300001_SM_10006detail6reduce28DeviceReduceSingleTileKernelINS2_10policy_hubIdyN4cuda3std3__44plusIdEEE10Policy1000EPdSC_iS9_ddNS7_10__identityEEEvT0_T1_T2_T3_T4_T6_E12temp_storage+56];
	add.f64 	%fd87, %fd85, %fd86;
	ld.shared.f64 	%fd88, [_ZZN3cub18CUB_300001_SM_10006detail6reduce28DeviceReduceSingleTileKernelINS2_10policy_hubIdyN4cuda3std3__44plusIdEEE10Policy1000EPdSC_iS9_ddNS7_10__identityEEEvT0_T1_T2_T3_T4_T6_E12temp_storage+64];
	add.f64 	%fd89, %fd87, %fd88;
	ld.shared.f64 	%fd90, [_ZZN3cub18CUB_300001_SM_10006detail6reduce28DeviceReduceSingleTileKernelINS2_10policy_hubIdyN4cuda3std3__44plusIdEEE10Policy1000EPdSC_iS9_ddNS7_10__identityEEEvT0_T1_T2_T3_T4_T6_E12temp_storage+72];
	add.f64 	%fd91, %fd89, %fd90;
	ld.shared.f64 	%fd92, [_ZZN3cub18CUB_300001_SM_10006detail6reduce28DeviceReduceSingleTileKernelINS2_10policy_hubIdyN4cuda3std3__44plusIdEEE10Policy1000EPdSC_iS9_ddNS7_10__identityEEEvT0_T1_T2_T3_T4_T6_E12temp_storage+80];
	add.f64 	%fd93, %fd91, %fd92;
	ld.shared.f64 	%fd94, [_ZZN3cub18CUB_300001_SM_10006detail6reduce28DeviceReduceSingleTileKernelINS2_10policy_hubIdyN4cuda3std3__44plusIdEEE10Policy1000EPdSC_iS9_ddNS7_10__identityEEEvT0_T1_T2_T3_T4_T6_E12temp_storage+88];
	add.f64 	%fd95, %fd93, %fd94;
	ld.shared.f64 	%fd96, [_ZZN3cub18CUB_300001_SM_10006detail6reduce28DeviceReduceSingleTileKernelINS2_10policy_hubIdyN4cuda3std3__44plusIdEEE10Policy1000EPdSC_iS9_ddNS7_10__identityEEEvT0_T1_T2_T3_T4_T6_E12temp_storage+96];
	add.f64 	%fd97, %fd95, %fd96;
	ld.shared.f64 	%fd98, [_ZZN3cub18CUB_300001_SM_10006detail6reduce28DeviceReduceSingleTileKernelINS2_10policy_hubIdyN4cuda3std3__44plusIdEEE10Policy1000EPdSC_iS9_ddNS7_10__identityEEEvT0_T1_T2_T3_T4_T6_E12temp_storage+104];
	add.f64 	%fd99, %fd97, %fd98;
	ld.shared.f64 	%fd100, [_ZZN3cub18CUB_300001_SM_10006detail6reduce28DeviceReduceSingleTileKernelINS2_10policy_hubIdyN4cuda3std3__44plusIdEEE10Policy1000EPdSC_iS9_ddNS7_10__identityEEEvT0_T1_T2_T3_T4_T6_E12temp_storage+112];
	add.f64 	%fd101, %fd99, %fd100;
	ld.shared.f64 	%fd102, [_ZZN3cub18CUB_300001_SM_10006detail6reduce28DeviceReduceSingleTileKernelINS2_10policy_hubIdyN4cuda3std3__44plusIdEEE10Policy1000EPdSC_iS9_ddNS7_10__identityEEEvT0_T1_T2_T3_T4_T6_E12temp_storage+120];
	add.f64 	%fd103, %fd101, %fd102;
	ld.shared.f64 	%fd104, [_ZZN3cub18CUB_300001_SM_10006detail6reduce28DeviceReduceSingleTileKernelINS2_10policy_hubIdyN4cuda3std3__44plusIdEEE10Policy1000EPdSC_iS9_ddNS7_10__identityEEEvT0_T1_T2_T3_T4_T6_E12temp_storage+128];
	add.f64 	%fd105, %fd103, %fd104;
	ld.shared.f64 	%fd106, [_ZZN3cub18CUB_300001_SM_10006detail6reduce28DeviceReduceSingleTileKernelINS2_10policy_hubIdyN4cuda3std3__44plusIdEEE10Policy1000EPdSC_iS9_ddNS7_10__identityEEEvT0_T1_T2_T3_T4_T6_E12temp_storage+136];
	add.f64 	%fd231, %fd105, %fd106;
$L__BB12_37:
	mov.u32 	%r223, %tid.x;
	setp.ne.s32 	%p56, %r223, 0;
	@%p56 bra 	$L__BB12_39;
	add.f64 	%fd217, %fd30, %fd231;
	st.global.f64 	[%rd1], %fd217;
$L__BB12_39:
	ret;

}


// ===== COMPILED SASS (sm_100) =====

	.target	sm_100

	.elftype	@"ET_EXEC"


//--------------------- .note.nv.tkinfo           --------------------------
	.section	.note.nv.tkinfo,"",@"SHT_NOTE"
	.sectionflags	@"SHF_NOTE_NV_TKINFO"
	.tkinfo
        /*0018*/ 	.word	0x00000002
        /*0030*/ 	.string	""
        /*0030*/ 	.string	"ptxas"
        /*0030*/ 	.string	"Cuda compilation tools, release 13.0, V13.0.88"
        /*0030*/ 	.string	"Build cuda_13.0.r13.0/compiler.36424714_0"
        /*0030*/ 	.string	"-arch sm_100 -m 64 "



//--------------------- .note.nv.cuinfo           --------------------------
	.section	.note.nv.cuinfo,"",@"SHT_NOTE"
	.sectionflags	@"SHF_NOTE_NV_CUINFO"
        /*0018*/ 	.short	0x0002
        /*001a*/ 	.short	0x0064
        /*001c*/ 	.short	0x0082
	.zero		2


//--------------------- .nv.info                  --------------------------
	.section	.nv.info,"",@"SHT_CUDA_INFO"
	.align	4


	//----- nvinfo : EIATTR_REGCOUNT
	.align		4
        /*0000*/ 	.byte	0x04, 0x2f
        /*0002*/ 	.short	(.L_46 - .L_45)
	.align		4
.L_45:
        /*0004*/ 	.word	index@(_Z13cudaTestFREXPIdEviPKT_PS0_Pi)
        /*0008*/ 	.word	0x00000012


	//----- nvinfo : EIATTR_FRAME_SIZE
	.align		4
.L_46:
        /*000c*/ 	.byte	0x04, 0x11
        /*000e*/ 	.short	(.L_48 - .L_47)
	.align		4
.L_47:
        /*0010*/ 	.word	index@(_Z13cudaTestFREXPIdEviPKT_PS0_Pi)
        /*0014*/ 	.word	0x00000000


	//----- nvinfo : EIATTR_REGCOUNT
	.align		4
.L_48:
        /*0018*/ 	.byte	0x04, 0x2f
        /*001a*/ 	.short	(.L_50 - .L_49)
	.align		4
.L_49:
        /*001c*/ 	.word	index@(_Z13cudaTestLDEXPIdEviPKT_PS0_)
        /*0020*/ 	.word	0x0000000c


	//----- nvinfo : EIATTR_FRAME_SIZE
	.align		4
.L_50:
        /*0024*/ 	.byte	0x04, 0x11
        /*0026*/ 	.short	(.L_52 - .L_51)
	.align		4
.L_51:
        /*0028*/ 	.word	index@(_Z13cudaTestLDEXPIdEviPKT_PS0_)
        /*002c*/ 	.word	0x00000000


	//----- nvinfo : EIATTR_REGCOUNT
	.align		4
.L_52:
        /*0030*/ 	.byte	0x04, 0x2f
        /*0032*/ 	.short	(.L_54 - .L_53)
	.align		4
.L_53:
        /*0034*/ 	.word	index@(_ZN3cub18CUB_300001_SM_10006detail11EmptyKernelIvEEvv)
        /*0038*/ 	.word	0x00000004


	//----- nvinfo : EIATTR_FRAME_SIZE
	.align		4
.L_54:
        /*003c*/ 	.byte	0x04, 0x11
        /*003e*/ 	.short	(.L_56 - .L_55)
	.align		4
.L_55:
        /*0040*/ 	.word	index@(_ZN3cub18CUB_300001_SM_10006detail11EmptyKernelIvEEvv)
        /*0044*/ 	.word	0x00000000


	//----- nvinfo : EIATTR_REGCOUNT
	.align		4
.L_56:
        /*0048*/ 	.byte	0x04, 0x2f
        /*004a*/ 	.short	(.L_58 - .L_57)
	.align		4
.L_57:
        /*004c*/ 	.word	index@(_ZN3cub18CUB_300001_SM_10006detail8for_each13static_kernelINS2_12policy_hub_t12policy_500_tEmN6thrust24THRUST_300001_SM_1000_NS8cuda_cub20__uninitialized_fill7functorINS7_10device_ptrIdEEdEEEEvT0_T1_)
        /*0050*/ 	.word	0x00000009


	//----- nvinfo : EIATTR_FRAME_SIZE
	.align		4
.L_58:
        /*0054*/ 	.byte	0x04, 0x11
        /*0056*/ 	.short	(.L_60 - .L_59)
	.align		4
.L_59:
        /*0058*/ 	.word	index@(_ZN3cub18CUB_300001_SM_10006detail8for_each13static_kernelINS2_12policy_hub_t12policy_500_tEmN6thrust24THRUST_300001_SM_1000_NS8cuda_cub20__uninitialized_fill7functorINS7_10device_ptrIdEEdEEEEvT0_T1_)
        /*005c*/ 	.word	0x00000000


	//----- nvinfo : EIATTR_REGCOUNT
	.align		4
.L_60:
        /*0060*/ 	.byte	0x04, 0x2f
        /*0062*/ 	.short	(.L_62 - .L_61)
	.align		4
.L_61:
        /*0064*/ 	.word	index@(_ZN3cub18CUB_300001_SM_10006detail8for_each13static_kernelINS2_12policy_hub_t12policy_500_tEmN6thrust24THRUST_300001_SM_1000_NS8cuda_cub20__uninitialized_fill7functorINS7_10device_ptrIiEEiEEEEvT0_T1_)
        /*0068*/ 	.word	0x00000008


	//----- nvinfo : EIATTR_FRAME_SIZE
	.align		4
.L_62:
        /*006c*/ 	.byte	0x04, 0x11
        /*006e*/ 	.short	(.L_64 - .L_63)
	.align		4
.L_63:
        /*0070*/ 	.word	index@(_ZN3cub18CUB_300001_SM_10006detail8for_each13static_kernelINS2_12policy_hub_t12policy_500_tEmN6thrust24THRUST_300001_SM_1000_NS8cuda_cub20__uninitialized_fill7functorINS7_10device_ptrIiEEiEEEEvT0_T1_)
        /*0074*/ 	.word	0x00000000


	//----- nvinfo : EIATTR_REGCOUNT
	.align		4
.L_64:
        /*0078*/ 	.byte	0x04, 0x2f
        /*007a*/ 	.short	(.L_66 - .L_65)
	.align		4
.L_65:
        /*007c*/ 	.word	index@(_ZN3cub18CUB_300001_SM_10006detail9transform16transform_kernelINS2_10policy_hubILb1EN4cuda3std3__45tupleIJN6thrust24THRUST_300001_SM_1000_NS17counting_iteratorIjNSA_11use_defaultESC_SC_EEEEEE10policy1000Ei7RandGenNSA_6detail15normal_iteratorINSA_10device_ptrIdEEEEJSD_EEEvT0_iT1_T2_DpNS2_10kernel_argIT3_EE)
        /*0080*/ 	.word	0x00000019


	//----- nvinfo : EIATTR_FRAME_SIZE
	.align		4
.L_66:
        /*0084*/ 	.byte	0x04, 0x11
        /*0086*/ 	.short	(.L_68 - .L_67)
	.align		4
.L_67:
        /*0088*/ 	.word	index@(_ZN3cub18CUB_300001_SM_10006detail9transform16transform_kernelINS2_10policy_hubILb1EN4cuda3std3__45tupleIJN6thrust24THRUST_300001_SM_1000_NS17counting_iteratorIjNSA_11use_defaultESC_SC_EEEEEE10policy1000Ei7RandGenNSA_6detail15normal_iteratorINSA_10device_ptrIdEEEEJSD_EEEvT0_iT1_T2_DpNS2_10kernel_argIT3_EE)
        /*008c*/ 	.word	0x00000000


	//----- nvinfo : EIATTR_REGCOUNT
	.align		4
.L_68:
        /*0090*/ 	.byte	0x04, 0x2f
        /*0092*/ 	.short	(.L_70 - .L_69)
	.align		4
.L_69:
        /*0094*/ 	.word	index@(_ZN3cub18CUB_300001_SM_10006detail9transform16transform_kernelINS2_10policy_hubILb1EN4cuda3std3__45tupleIJN6thrust24THRUST_300001_SM_1000_NS17counting_iteratorIjNSA_11use_defaultESC_SC_EEEEEE10policy1000El7RandGenNSA_6detail15normal_iteratorINSA_10device_ptrIdEEEEJSD_EEEvT0_iT1_T2_DpNS2_10kernel_argIT3_EE)
        /*0098*/ 	.word	0x00000019


	//----- nvinfo : EIATTR_FRAME_SIZE
	.align		4
.L_70:
        /*009c*/ 	.byte	0x04, 0x11
        /*009e*/ 	.short	(.L_72 - .L_71)
	.align		4
.L_71:
        /*00a0*/ 	.word	index@(_ZN3cub18CUB_300001_SM_10006detail9transform16transform_kernelINS2_10policy_hubILb1EN4cuda3std3__45tupleIJN6thrust24THRUST_300001_SM_1000_NS17counting_iteratorIjNSA_11use_defaultESC_SC_EEEEEE10policy1000El7RandGenNSA_6detail15normal_iteratorINSA_10device_ptrIdEEEEJSD_EEEvT0_iT1_T2_DpNS2_10kernel_argIT3_EE)
        /*00a4*/ 	.word	0x00000000


	//----- nvinfo : EIATTR_REGCOUNT
	.align		4
.L_72:
        /*00a8*/ 	.byte	0x04, 0x2f
        /*00aa*/ 	.short	(.L_74 - .L_73)
	.align		4
.L_73:
        /*00ac*/ 	.word	index@(_ZN3cub18CUB_300001_SM_10006detail6reduce28DeviceReduceSingleTileKernelINS2_10policy_hubIdjN4cuda3std3__44plusIdEEE10Policy1000EN6thrust24THRUST_300001_SM_1000_NS6detail15normal_iteratorINSD_10device_ptrIdEEEEPdjS9_ddNS7_10__identityEEEvT0_T1_T2_T3_T4_T6_)
        /*00b0*/ 	.word	0x0000002d


	//----- nvinfo : EIATTR_FRAME_SIZE
	.align		4
.L_74:
        /*00b4*/ 	.byte	0x04, 0x11
        /*00b6*/ 	.short	(.L_76 - .L_75)
	.align		4
.L_75:
        /*00b8*/ 	.word	index@(_ZN3cub18CUB_300001_SM_10006detail6reduce28DeviceReduceSingleTileKernelINS2_10policy_hubIdjN4cuda3std3__44plusIdEEE10Policy1000EN6thrust24THRUST_300001_SM_1000_NS6detail15normal_iteratorINSD_10device_ptrIdEEEEPdjS9_ddNS7_10__identityEEEvT0_T1_T2_T3_T4_T6_)
        /*00bc*/ 	.word	0x00000000


	//----- nvinfo : EIATTR_REGCOUNT
	.align		4
.L_76:
        /*00c0*/ 	.byte	0x04, 0x2f
        /*00c2*/ 	.short	(.L_78 - .L_77)
	.align		4
.L_77:
        /*00c4*/ 	.word	index@(_ZN3cub18CUB_300001_SM_10006detail6reduce18DeviceReduceKernelINS2_10policy_hubIdjN4cuda3std3__44plusIdEEE10Policy1000EN6thrust24THRUST_300001_SM_1000_NS6detail15normal_iteratorINSD_10device_ptrIdEEEEjS9_dNS7_10__identityEEEvT0_PT3_T1_NS0_13GridEvenShareISN_EET2_T4_)
        /*00c8*/ 	.word	0x00000020


	//----- nvinfo : EIATTR_FRAME_SIZE
	.align		4
.L_78:
        /*00cc*/ 	.byte	0x04, 0x11
        /*00ce*/ 	.short	(.L_80 - .L_79)
	.align		4
.L_79:
        /*00d0*/ 	.word	index@(_ZN3cub18CUB_300001_SM_10006detail6reduce18DeviceReduceKernelINS2_10policy_hubIdjN4cuda3std3__44plusIdEEE10Policy1000EN6thrust24THRUST_300001_SM_1000_NS6detail15normal_iteratorINSD_10device_ptrIdEEEEjS9_dNS7_10__identityEEEvT0_PT3_T1_NS0_13GridEvenShareISN_EET2_T4_)
        /*00d4*/ 	.word	0x00000000


	//----- nvinfo : EIATTR_REGCOUNT
	.align		4
.L_80:
        /*00d8*/ 	.byte	0x04, 0x2f
        /*00da*/ 	.short	(.L_82 - .L_81)
	.align		4
.L_81:
        /*00dc*/ 	.word	index@(_ZN3cub18CUB_300001_SM_10006detail6reduce28DeviceReduceSingleTileKernelINS2_10policy_hubIdjN4cuda3std3__44plusIdEEE10Policy1000EPdSC_iS9_ddNS7_10__identityEEEvT0_T1_T2_T3_T4_T6_)
        /*00e0*/ 	.word	0x00000030


	//----- nvinfo : EIATTR_FRAME_SIZE
	.align		4
.L_82:
        /*00e4*/ 	.byte	0x04, 0x11
        /*00e6*/ 	.short	(.L_84 - .L_83)
	.align		4
.L_83:
        /*00e8*/ 	.word	index@(_ZN3cub18CUB_300001_SM_10006detail6reduce28DeviceReduceSingleTileKernelINS2_10policy_hubIdjN4cuda3std3__44plusIdEEE10Policy1000EPdSC_iS9_ddNS7_10__identityEEEvT0_T1_T2_T3_T4_T6_)
        /*00ec*/ 	.word	0x00000000


	//----- nvinfo : EIATTR_REGCOUNT
	.align		4
.L_84:
        /*00f0*/ 	.byte	0x04, 0x2f
        /*00f2*/ 	.short	(.L_86 - .L_85)
	.align		4
.L_85:
        /*00f4*/ 	.word	index@(_ZN3cub18CUB_300001_SM_10006detail6reduce28DeviceReduceSingleTileKernelINS2_10policy_hubIdyN4cuda3std3__44plusIdEEE10Policy1000EN6thrust24THRUST_300001_SM_1000_NS6detail15normal_iteratorINSD_10device_ptrIdEEEEPdyS9_ddNS7_10__identityEEEvT0_T1_T2_T3_T4_T6_)
        /*00f8*/ 	.word	0x0000002e


	//----- nvinfo : EIATTR_FRAME_SIZE
	.align		4
.L_86:
        /*00fc*/ 	.byte	0x04, 0x11
        /*00fe*/ 	.short	(.L_88 - .L_87)
	.align		4
.L_87:
        /*0100*/ 	.word	index@(_ZN3cub18CUB_300001_SM_10006detail6reduce28DeviceReduceSingleTileKernelINS2_10policy_hubIdyN4cuda3std3__44plusIdEEE10Policy1000EN6thrust24THRUST_300001_SM_1000_NS6detail15normal_iteratorINSD_10device_ptrIdEEEEPdyS9_ddNS7_10__identityEEEvT0_T1_T2_T3_T4_T6_)
        /*0104*/ 	.word	0x00000000


	//----- nvinfo : EIATTR_REGCOUNT
	.align		4
.L_88:
        /*0108*/ 	.byte	0x04, 0x2f
        /*010a*/ 	.short	(.L_90 - .L_89)
	.align		4
.L_89:
        /*010c*/ 	.word	index@(_ZN3cub18CUB_300001_SM_10006detail6reduce18DeviceReduceKernelINS2_10policy_hubIdyN4cuda3std3__44plusIdEEE10Policy1000EN6thrust24THRUST_300001_SM_1000_NS6detail15normal_iteratorINSD_10device_ptrIdEEEEyS9_dNS7_10__identityEEEvT0_PT3_T1_NS0_13GridEvenShareISN_EET2_T4_)
        /*0110*/ 	.word	0x0000001d


	//----- nvinfo : EIATTR_FRAME_SIZE
	.align		4
.L_90:
        /*0114*/ 	.byte	0x04, 0x11
        /*0116*/ 	.short	(.L_92 - .L_91)
	.align		4
.L_91:
        /*0118*/ 	.word	index@(_ZN3cub18CUB_300001_SM_10006detail6reduce18DeviceReduceKernelINS2_10policy_hubIdyN4cuda3std3__44plusIdEEE10Policy1000EN6thrust24THRUST_300001_SM_1000_NS6detail15normal_iteratorINSD_10device_ptrIdEEEEyS9_dNS7_10__identityEEEvT0_PT3_T1_NS0_13GridEvenShareISN_EET2_T4_)
        /*011c*/ 	.word	0x00000000


	//----- nvinfo : EIATTR_REGCOUNT
	.align		4
.L_92:
        /*0120*/ 	.byte	0x04, 0x2f
        /*0122*/ 	.short	(.L_94 - .L_93)
	.align		4
.L_93:
        /*0124*/ 	.word	index@(_ZN3cub18CUB_300001_SM_10006detail6reduce28DeviceReduceSingleTileKernelINS2_10policy_hubIdyN4cuda3std3__44plusIdEEE10Policy1000EPdSC_iS9_ddNS7_10__identityEEEvT0_T1_T2_T3_T4_T6_)
        /*0128*/ 	.word	0x00000030


	//----- nvinfo : EIATTR_FRAME_SIZE
	.align		4
.L_94:
        /*012c*/ 	.byte	0x04, 0x11
        /*012e*/ 	.short	(.L_96 - .L_95)
	.align		4
.L_95:
        /*0130*/ 	.word	index@(_ZN3cub18CUB_300001_SM_10006detail6reduce28DeviceReduceSingleTileKernelINS2_10policy_hubIdyN4cuda3std3__44plusIdEEE10Policy1000EPdSC_iS9_ddNS7_10__identityEEEvT0_T1_T2_T3_T4_T6_)
        /*0134*/ 	.word	0x00000000


	//----- nvinfo : EIATTR_MIN_STACK_SIZE
	.align		4
.L_96:
        /*0138*/ 	.byte	0x04, 0x12
        /*013a*/ 	.short	(.L_98 - .L_97)
	.align		4
.L_97:
        /*013c*/ 	.word	index@(_ZN3cub18CUB_300001_SM_10006detail6reduce28DeviceReduceSingleTileKernelINS2_10policy_hubIdyN4cuda3std3__44plusIdEEE10Policy1000EPdSC_iS9_ddNS7_10__identityEEEvT0_T1_T2_T3_T4_T6_)
        /*0140*/ 	.word	0x00000000


	//----- nvinfo : EIATTR_MIN_STACK_SIZE
	.align		4
.L_98:
        /*0144*/ 	.byte	0x04, 0x12
        /*0146*/ 	.short	(.L_100 - .L_99)
	.align		4
.L_99:
        /*0148*/ 	.word	index@(_ZN3cub18CUB_300001_SM_10006detail6reduce18DeviceReduceKernelINS2_10policy_hubIdyN4cuda3std3__44plusIdEEE10Policy1000EN6thrust24THRUST_300001_SM_1000_NS6detail15normal_iteratorINSD_10device_ptrIdEEEEyS9_dNS7_10__identityEEEvT0_PT3_T1_NS0_13GridEvenShareISN_EET2_T4_)
        /*014c*/ 	.word	0x00000000


	//----- nvinfo : EIATTR_MIN_STACK_SIZE
	.align		4
.L_100:
        /*0150*/ 	.byte	0x04, 0x12
        /*0152*/ 	.short	(.L_102 - .L_101)
	.align		4
.L_101:
        /*0154*/ 	.word	index@(_ZN3cub18CUB_300001_SM_10006detail6reduce28DeviceReduceSingleTileKernelINS2_10policy_hubIdyN4cuda3std3__44plusIdEEE10Policy1000EN6thrust24THRUST_300001_SM_1000_NS6detail15normal_iteratorINSD_10device_ptrIdEEEEPdyS9_ddNS7_10__identityEEEvT0_T1_T2_T3_T4_T6_)
        /*0158*/ 	.word	0x00000000


	//----- nvinfo : EIATTR_MIN_STACK_SIZE
	.align		4
.L_102:
        /*015c*/ 	.byte	0x04, 0x12
        /*015e*/ 	.short	(.L_104 - .L_103)
	.align		4
.L_103:
        /*0160*/ 	.word	index@(_ZN3cub18CUB_300001_SM_10006detail6reduce28DeviceReduceSingleTileKernelINS2_10policy_hubIdjN4cuda3std3__44plusIdEEE10Policy1000EPdSC_iS9_ddNS7_10__identityEEEvT0_T1_T2_T3_T4_T6_)
        /*0164*/ 	.word	0x00000000


	//----- nvinfo : EIATTR_MIN_STACK_SIZE
	.align		4
.L_104:
        /*0168*/ 	.byte	0x04, 0x12
        /*016a*/ 	.short	(.L_106 - .L_105)
	.align		4
.L_105:
        /*016c*/ 	.word	index@(_ZN3cub18CUB_300001_SM_10006detail6reduce18DeviceReduceKernelINS2_10policy_hubIdjN4cuda3std3__44plusIdEEE10Policy1000EN6thrust24THRUST_300001_SM_1000_NS6detail15normal_iteratorINSD_10device_ptrIdEEEEjS9_dNS7_10__identityEEEvT0_PT3_T1_NS0_13GridEvenShareISN_EET2_T4_)
        /*0170*/ 	.word	0x00000000


	//----- nvinfo : EIATTR_MIN_STACK_SIZE
	.align		4
.L_106:
        /*0174*/ 	.byte	0x04, 0x12
        /*0176*/ 	.short	(.L_108 - .L_107)
	.align		4
.L_107:
        /*0178*/ 	.word	index@(_ZN3cub18CUB_300001_SM_10006detail6reduce28DeviceReduceSingleTileKernelINS2_10policy_hubIdjN4cuda3std3__44plusIdEEE10Policy1000EN6thrust24THRUST_300001_SM_1000_NS6detail15normal_iteratorINSD_10device_ptrIdEEEEPdjS9_ddNS7_10__identityEEEvT0_T1_T2_T3_T4_T6_)
        /*017c*/ 	.word	0x00000000


	//----- nvinfo : EIATTR_MIN_STACK_SIZE
	.align		4
.L_108:
        /*0180*/ 	.byte	0x04, 0x12
        /*0182*/ 	.short	(.L_110 - .L_109)
	.align		4
.L_109:
        /*0184*/ 	.word	index@(_ZN3cub18CUB_300001_SM_10006detail9transform16transform_kernelINS2_10policy_hubILb1EN4cuda3std3__45tupleIJN6thrust24THRUST_300001_SM_1000_NS17counting_iteratorIjNSA_11use_defaultESC_SC_EEEEEE10policy1000El7RandGenNSA_6detail15normal_iteratorINSA_10device_ptrIdEEEEJSD_EEEvT0_iT1_T2_DpNS2_10kernel_argIT3_EE)
        /*0188*/ 	.word	0x00000000


	//----- nvinfo : EIATTR_MIN_STACK_SIZE
	.align		4
.L_110:
        /*018c*/ 	.byte	0x04, 0x12
        /*018e*/ 	.short	(.L_112 - .L_111)
	.align		4
.L_111:
        /*0190*/ 	.word	index@(_ZN3cub18CUB_300001_SM_10006detail9transform16transform_kernelINS2_10policy_hubILb1EN4cuda3std3__45tupleIJN6thrust24THRUST_300001_SM_1000_NS17counting_iteratorIjNSA_11use_defaultESC_SC_EEEEEE10policy1000Ei7RandGenNSA_6detail15normal_iteratorINSA_10device_ptrIdEEEEJSD_EEEvT0_iT1_T2_DpNS2_10kernel_argIT3_EE)
        /*0194*/ 	.word	0x00000000


	//----- nvinfo : EIATTR_MIN_STACK_SIZE
	.align		4
.L_112:
        /*0198*/ 	.byte	0x04, 0x12
        /*019a*/ 	.short	(.L_114 - .L_113)
	.align		4
.L_113:
        /*019c*/ 	.word	index@(_ZN3cub18CUB_300001_SM_10006detail8for_each13static_kernelINS2_12policy_hub_t12policy_500_tEmN6thrust24THRUST_300001_SM_1000_NS8cuda_cub20__uninitialized_fill7functorINS7_10device_ptrIiEEiEEEEvT0_T1_)
        /*01a0*/ 	.word	0x00000000


	//----- nvinfo : EIATTR_MIN_STACK_SIZE
	.align		4
.L_114:
        /*01a4*/ 	.byte	0x04, 0x12
        /*01a6*/ 	.short	(.L_116 - .L_115)
	.align		4
.L_115:
        /*01a8*/ 	.word	index@(_ZN3cub18CUB_300001_SM_10006detail8for_each13static_kernelINS2_12policy_hub_t12policy_500_tEmN6thrust24THRUST_300001_SM_1000_NS8cuda_cub20__uninitialized_fill7functorINS7_10device_ptrIdEEdEEEEvT0_T1_)
        /*01ac*/ 	.word	0x00000000


	//----- nvinfo : EIATTR_MIN_STACK_SIZE
	.align		4
.L_116:
        /*01b0*/ 	.byte	0x04, 0x12
        /*01b2*/ 	.short	(.L_118 - .L_117)
	.align		4
.L_117:
        /*01b4*/ 	.word	index@(_ZN3cub18CUB_300001_SM_10006detail11EmptyKernelIvEEvv)
        /*01b8*/ 	.word	0x00000000


	//----- nvinfo : EIATTR_MIN_STACK_SIZE
	.align		4
.L_118:
        /*01bc*/ 	.byte	0x04, 0x12
        /*01be*/ 	.short	(.L_120 - .L_119)
	.align		4
.L_119:
        /*01c0*/ 	.word	index@(_Z13cudaTestLDEXPIdEviPKT_PS0_)
        /*01c4*/ 	.word	0x00000000


	//----- nvinfo : EIATTR_MIN_STACK_SIZE
	.align		4
.L_120:
        /*01c8*/ 	.byte	0x04, 0x12
        /*01ca*/ 	.short	(.L_122 - .L_121)
	.align		4
.L_121:
        /*01cc*/ 	.word	index@(_Z13cudaTestFREXPIdEviPKT_PS0_Pi)
        /*01d0*/ 	.word	0x00000000
.L_122:


//--------------------- .nv.compat                --------------------------
	.section	.nv.compat,"",@"SHT_CUDA_COMPAT_INFO"
	.align	4
        /*0000*/ 	.byte	0x02, 0x09, 0x00, 0x00, 0x02, 0x02, 0x01, 0x00, 0x02, 0x05, 0x05, 0x00, 0x03, 0x07, 0x01, 0x01
        /*0010*/ 	.byte	0x02, 0x03, 0x00, 0x00, 0x02, 0x06, 0x01, 0x00, 0x04, 0x0b, 0x08, 0x00, 0x01, 0x00, 0x00, 0x00
        /*0020*/ 	.byte	0x00, 0x00, 0x00, 0x00


//--------------------- .nv.info._ZN3cub18CUB_300001_SM_10006detail6reduce28DeviceReduceSingleTileKernelINS2_10policy_hubIdyN4cuda3std3__44plusIdEEE10Policy1000EPdSC_iS9_ddNS7_10__identityEEEvT0_T1_T2_T3_T4_T6_ --------------------------
	.section	.nv.info._ZN3cub18CUB_300001_SM_10006detail6reduce28DeviceReduceSingleTileKernelINS2_10policy_hubIdyN4cuda3std3__44plusIdEEE10Policy1000EPdSC_iS9_ddNS7_10__identityEEEvT0_T1_T2_T3_T4_T6_,"",@"SHT_CUDA_INFO"
	.sectionflags	@""
	.align	4


	//----- nvinfo : EIATTR_CUDA_API_VERSION
	.align		4
        /*0000*/ 	.byte	0x04, 0x37
        /*0002*/ 	.short	(.L_124 - .L_123)
.L_123:
        /*0004*/ 	.word	0x00000082


	//----- nvinfo : EIATTR_KPARAM_INFO
	.align		4
.L_124:
        /*0008*/ 	.byte	0x04, 0x17
        /*000a*/ 	.short	(.L_126 - .L_125)
.L_125:
        /*000c*/ 	.word	0x00000000
        /*0010*/ 	.short	0x0005
        /*0012*/ 	.short	0x0020
        /*0014*/ 	.byte	0x00, 0xf0, 0x05, 0x00


	//----- nvinfo : EIATTR_KPARAM_INFO
	.align		4
.L_126:
        /*0018*/ 	.byte	0x04, 0x17
        /*001a*/ 	.short	(.L_128 - .L_127)
.L_127:
        /*001c*/ 	.word	0x00000000
        /*0020*/ 	.short	0x0004
        /*0022*/ 	.short	0x0018
        /*0024*/ 	.byte	0x00, 0xf0, 0x21, 0x00


	//----- nvinfo : EIATTR_KPARAM_INFO
	.align		4
.L_128:
        /*0028*/ 	.byte	0x04, 0x17
        /*002a*/ 	.short	(.L_130 - .L_129)
.L_129:
        /*002c*/ 	.word	0x00000000
        /*0030*/ 	.short	0x0003
        /*0032*/ 	.short	0x0014
        /*0034*/ 	.byte	0x00, 0xf0, 0x05, 0x00


	//----- nvinfo : EIATTR_KPARAM_INFO
	.align		4
.L_130:
        /*0038*/ 	.byte	0x04, 0x17
        /*003a*/ 	.short	(.L_132 - .L_131)
.L_131:
        /*003c*/ 	.word	0x00000000
        /*0040*/ 	.short	0x0002
        /*0042*/ 	.short	0x0010
        /*0044*/ 	.byte	0x00, 0xf0, 0x11, 0x00


	//----- nvinfo : EIATTR_KPARAM_INFO
	.align		4
.L_132:
        /*0048*/ 	.byte	0x04, 0x17
        /*004a*/ 	.short	(.L_134 - .L_133)
.L_133:
        /*004c*/ 	.word	0x00000000
        /*0050*/ 	.short	0x0001
        /*0052*/ 	.short	0x0008
        /*0054*/ 	.byte	0x00, 0xf5, 0x21, 0x00


	//----- nvinfo : EIATTR_KPARAM_INFO
	.align		4
.L_134:
        /*0058*/ 	.byte	0x04, 0x17
        /*005a*/ 	.short	(.L_136 - .L_135)
.L_135:
        /*005c*/ 	.word	0x00000000
        /*0060*/ 	.short	0x0000
        /*0062*/ 	.short	0x0000
        /*0064*/ 	.byte	0x00, 0xf5, 0x21, 0x00


	//----- nvinfo : EIATTR_SPARSE_MMA_MASK
	.align		4
.L_136:
        /*0068*/ 	.byte	0x03, 0x50
        /*006a*/ 	.short	0x0000


	//----- nvinfo : EIATTR_MAXREG_COUNT
	.align		4
        /*006c*/ 	.byte	0x03, 0x1b
        /*006e*/ 	.short	0x0080


	//----- nvinfo : EIATTR_NUM_BARRIERS
	.align		4
        /*0070*/ 	.byte	0x02, 0x4c
        /*0072*/ 	.byte	0x01
	.zero		1


	//----- nvinfo : EIATTR_MERCURY_ISA_VERSION
	.align		4
        /*0074*/ 	.byte	0x03, 0x5f
        /*0076*/ 	.short	0x0101


	//----- nvinfo : EIATTR_COOP_GROUP_MASK_REGIDS
	.align		4
        /*0078*/ 	.byte	0x04, 0x29
        /*007a*/ 	.short	(.L_138 - .L_137)


	//   ....[0]....
.L_137:
        /*007c*/ 	.word	0xffffffff


	//   ....[1]....
        /*0080*/ 	.word	0xffffffff


	//   ....[2]....
        /*0084*/ 	.word	0xffffffff


	//   ....[3]....
        /*0088*/ 	.word	0xffffffff


	//   ....[4]....
        /*008c*/ 	.word	0xffffffff


	//   ....[5]....
        /*0090*/ 	.word	0xffffffff


	//   ....[6]....
        /*0094*/ 	.word	0xffffffff


	//   ....[7]....
        /*0098*/ 	.word	0xffffffff


	//   ....[8]....
        /*009c*/ 	.word	0xffffffff


	//   ....[9]....
        /*00a0*/ 	.word	0xffffffff


	//   ....[10]....
        /*00a4*/ 	.word	0xffffffff


	//   ....[11]....
        /*00a8*/ 	.word	0xffffffff


	//   ....[12]....
        /*00ac*/ 	.word	0xffffffff


	//   ....[13]....
        /*00b0*/ 	.word	0xffffffff


	//   ....[14]....
        /*00b4*/ 	.word	0xffffffff


	//   ....[15]....
        /*00b8*/ 	.word	0xffffffff


	//   ....[16]....
        /*00bc*/ 	.word	0xffffffff


	//   ....[17]....
        /*00c0*/ 	.word	0xffffffff


	//   ....[18]....
        /*00c4*/ 	.word	0xffffffff


	//   ....[19]....
        /*00c8*/ 	.word	0xffffffff


	//   ....[20]....
        /*00cc*/ 	.word	0xffffffff


	//   ....[21]....
        /*00d0*/ 	.word	0xffffffff


	//   ....[22]....
        /*00d4*/ 	.word	0xffffffff


	//   ....[23]....
        /*00d8*/ 	.word	0xffffffff


	//   ....[24]....
        /*00dc*/ 	.word	0xffffffff


	//   ....[25]....
        /*00e0*/ 	.word	0xffffffff


	//   ....[26]....
        /*00e4*/ 	.word	0xffffffff


	//   ....[27]....
        /*00e8*/ 	.word	0xffffffff


	//   ....[28]....
        /*00ec*/ 	.word	0xffffffff


	//   ....[29]....
        /*00f0*/ 	.word	0xffffffff


	//----- nvinfo : EIATTR_COOP_GROUP_INSTR_OFFSETS
	.align		4
.L_138:
        /*00f4*/ 	.byte	0x04, 0x28
        /*00f6*/ 	.short	(.L_140 - .L_139)


	//   ....[0]....
.L_139:
        /*00f8*/ 	.word	0x00000960


	//   ....[1]....
        /*00fc*/ 	.word	0x00000970


	//   ....[2]....
        /*0100*/ 	.word	0x000009e0


	//   ....[3]....
        /*0104*/ 	.word	0x00000a10


	//   ....[4]....
        /*0108*/ 	.word	0x00000a70


	//   ....[5]....
        /*010c*/ 	.word	0x00000a80


	//   ....[6]....
        /*0110*/ 	.word	0x00000ae0


	//   ....[7]....
        /*0114*/ 	.word	0x00000af0


	//   ....[8]....
        /*0118*/ 	.word	0x00000b40


	//   ....[9]....
        /*011c*/ 	.word	0x00000b60


	//   ....[10]....
        /*0120*/ 	.word	0x00000e10


	//   ....[11]....
        /*0124*/ 	.word	0x00000e20


	//   ....[12]....
        /*0128*/ 	.word	0x00000eb0


	//   ....[13]....
        /*012c*/ 	.word	0x00000ed0


	//   ....[14]....
        /*0130*/ 	.word	0x00000f20


	//   ....[15]....
        /*0134*/ 	.word	0x00000f40


	//   ....[16]....
        /*0138*/ 	.word	0x00000f90


	//   ....[17]....
        /*013c*/ 	.word	0x00000fb0


	//   ....[18]....
        /*0140*/ 	.word	0x00001000


	//   ....[19]....
        /*0144*/ 	.word	0x00001030


	//   ....[20]....
        /*0148*/ 	.word	0x000020b0


	//   ....[21]....
        /*014c*/ 	.word	0x000020c0


	//   ....[22]....
        /*0150*/ 	.word	0x00002130


	//   ....[23]....
        /*0154*/ 	.word	0x00002140


	//   ....[24]....
        /*0158*/ 	.word	0x000021a0


	//   ....[25]....
        /*015c*/ 	.word	0x000021b0


	//   ....[26]....
        /*0160*/ 	.word	0x00002200


	//   ....[27]....
        /*0164*/ 	.word	0x00002220


	//   ....[28]....
        /*0168*/ 	.word	0x00002280


	//   ....[29]....
        /*016c*/ 	.word	0x000022b0


	//----- nvinfo : EIATTR_VRC_CTA_INIT_COUNT
	.align		4
.L_140:
        /*0170*/ 	.byte	0x02, 0x4a
	.zero		1
	.zero		1


	//----- nvinfo : EIATTR_EXIT_INSTR_OFFSETS
	.align		4
        /*0174*/ 	.byte	0x04, 0x1c
        /*0176*/ 	.short	(.L_142 - .L_141)


	//   ....[0]....
.L_141:
        /*0178*/ 	.word	0x00000080


	//   ....[1]....
        /*017c*/ 	.word	0x000000c0


	//   ....[2]....
        /*0180*/ 	.word	0x00002510


	//   ....[3]....
        /*0184*/ 	.word	0x00002560


	//----- nvinfo : EIATTR_MAX_THREADS
	.align		4
.L_142:
        /*0188*/ 	.byte	0x04, 0x05
        /*018a*/ 	.short	(.L_144 - .L_143)
.L_143:
        /*018c*/ 	.word	0x00000200
        /*0190*/ 	.word	0x00000001
        /*0194*/ 	.word	0x00000001


	//----- nvinfo : EIATTR_CRS_STACK_SIZE
	.align		4
.L_144:
        /*0198*/ 	.byte	0x04, 0x1e
        /*019a*/ 	.short	(.L_146 - .L_145)
.L_145:
        /*019c*/ 	.word	0x00000000


	//----- nvinfo : EIATTR_CBANK_PARAM_SIZE
	.align		4
.L_146:
        /*01a0*/ 	.byte	0x03, 0x19
        /*01a2*/ 	.short	0x0021


	//----- nvinfo : EIATTR_PARAM_CBANK
	.align		4
        /*01a4*/ 	.byte	0x04, 0x0a
        /*01a6*/ 	.short	(.L_148 - .L_147)
	.align		4
.L_147:
        /*01a8*/ 	.word	index@(.nv.constant0._ZN3cub18CUB_300001_SM_10006detail6reduce28DeviceReduceSingleTileKernelINS2_10policy_hubIdyN4cuda3std3__44plusIdEEE10Policy1000EPdSC_iS9_ddNS7_10__identityEEEvT0_T1_T2_T3_T4_T6_)
        /*01ac*/ 	.short	0x0380
        /*01ae*/ 	.short	0x0021


	//----- nvinfo : EIATTR_SW_WAR
	.align		4
.L_148:
        /*01b0*/ 	.byte	0x04, 0x36
        /*01b2*/ 	.short	(.L_150 - .L_149)
.L_149:
        /*01b4*/ 	.word	0x00000008
.L_150:


//--------------------- .nv.info._ZN3cub18CUB_300001_SM_10006detail6reduce18DeviceReduceKernelINS2_10policy_hubIdyN4cuda3std3__44plusIdEEE10Policy1000EN6thrust24THRUST_300001_SM_1000_NS6detail15normal_iteratorINSD_10device_ptrIdEEEEyS9_dNS7_10__identityEEEvT0_PT3_T1_NS0_13GridEvenShareISN_EET2_T4_ --------------------------
	.section	.nv.info._ZN3cub18CUB_300001_SM_10006detail6reduce18DeviceReduceKernelINS2_10policy_hubIdyN4cuda3std3__44plusIdEEE10Policy1000EN6thrust24THRUST_300001_SM_1000_NS6detail15normal_iteratorINSD_10device_ptrIdEEEEyS9_dNS7_10__identityEEEvT0_PT3_T1_NS0_13GridEvenShareISN_EET2_T4_,"",@"SHT_CUDA_INFO"
	.sectionflags	@""
	.align	4


	//----- nvinfo : EIATTR_CUDA_API_VERSION
	.align		4
        /*0000*/ 	.byte	0x04, 0x37
        /*0002*/ 	.short	(.L_152 - .L_151)
.L_151:
        /*0004*/ 	.word	0x00000082


	//----- nvinfo : EIATTR_KPARAM_INFO
	.align		4
.L_152:
        /*0008*/ 	.byte	0x04, 0x17
        /*000a*/ 	.short	(.L_154 - .L_153)
.L_153:
        /*000c*/ 	.word	0x00000000
        /*0010*/ 	.short	0x0005
        /*0012*/ 	.short	0x0061
        /*0014*/ 	.byte	0x00, 0xf0, 0x05, 0x00


	//----- nvinfo : EIATTR_KPARAM_INFO
	.align		4
.L_154:
        /*0018*/ 	.byte	0x04, 0x17
        /*001a*/ 	.short	(.L_156 - .L_155)
.L_155:
        /*001c*/ 	.word	0x00000000
        /*0020*/ 	.short	0x0004
        /*0022*/ 	.short	0x0060
        /*0024*/ 	.byte	0x00, 0xf0, 0x05, 0x00


	//----- nvinfo : EIATTR_KPARAM_INFO
	.align		4
.L_156:
        /*0028*/ 	.byte	0x04, 0x17
        /*002a*/ 	.short	(.L_158 - .L_157)
.L_157:
        /*002c*/ 	.word	0x00000000
        /*0030*/ 	.short	0x0003
        /*0032*/ 	.short	0x0018
        /*0034*/ 	.byte	0x00, 0xf0, 0x21, 0x01


	//----- nvinfo : EIATTR_KPARAM_INFO
	.align		4
.L_158:
        /*0038*/ 	.byte	0x04, 0x17
        /*003a*/ 	.short	(.L_160 - .L_159)
.L_159:
        /*003c*/ 	.word	0x00000000
        /*0040*/ 	.short	0x0002
        /*0042*/ 	.short	0x0010
        /*0044*/ 	.byte	0x00, 0xf0, 0x21, 0x00


	//----- nvinfo : EIATTR_KPARAM_INFO
	.align		4
.L_160:
        /*0048*/ 	.byte	0x04, 0x17
        /*004a*/ 	.short	(.L_162 - .L_161)
.L_161:
        /*004c*/ 	.word	0x00000000
        /*0050*/ 	.short	0x0001
        /*0052*/ 	.short	0x0008
        /*0054*/ 	.byte	0x00, 0xf5, 0x21, 0x00


	//----- nvinfo : EIATTR_KPARAM_INFO
	.align		4
.L_162:
        /*0058*/ 	.byte	0x04, 0x17
        /*005a*/ 	.short	(.L_164 - .L_163)
.L_163:
        /*005c*/ 	.word	0x00000000
        /*0060*/ 	.short	0x0000
        /*0062*/ 	.short	0x0000
        /*0064*/ 	.byte	0x00, 0xf0, 0x21, 0x00


	//----- nvinfo : EIATTR_SPARSE_MMA_MASK
	.align		4
.L_164:
        /*0068*/ 	.byte	0x03, 0x50
        /*006a*/ 	.short	0x0000


	//----- nvinfo : EIATTR_MAXREG_COUNT
	.align		4
        /*006c*/ 	.byte	0x03, 0x1b
        /*006e*/ 	.short	0x0080


	//----- nvinfo : EIATTR_NUM_BARRIERS
	.align		4
        /*0070*/ 	.byte	0x02, 0x4c
        /*0072*/ 	.byte	0x01
	.zero		1


	//----- nvinfo : EIATTR_MERCURY_ISA_VERSION
	.align		4
        /*0074*/ 	.byte	0x03, 0x5f
        /*0076*/ 	.short	0x0101


	//----- nvinfo : EIATTR_COOP_GROUP_MASK_REGIDS
	.align		4
        /*0078*/ 	.byte	0x04, 0x29
        /*007a*/ 	.short	(.L_166 - .L_165)


	//   ....[0]....
.L_165:
        /*007c*/ 	.word	0xffffffff


	//   ....[1]....
        /*0080*/ 	.word	0xffffffff


	//   ....[2]....
        /*0084*/ 	.word	0xffffffff


	//   ....[3]....
        /*0088*/ 	.word	0xffffffff


	//   ....[4]....
        /*008c*/ 	.word	0xffffffff


	//   ....[5]....
        /*0090*/ 	.word	0xffffffff


	//   ....[6]....
        /*0094*/ 	.word	0xffffffff


	//   ....[7]....
        /*0098*/ 	.word	0xffffffff


	//   ....[8]....
        /*009c*/ 	.word	0xffffffff


	//   ....[9]....
        /*00a0*/ 	.word	0xffffffff


	//   ....[10]....
        /*00a4*/ 	.word	0xffffffff


	//   ....[11]....
        /*00a8*/ 	.word	0xffffffff


	//   ....[12]....
        /*00ac*/ 	.word	0xffffffff


	//   ....[13]....
        /*00b0*/ 	.word	0xffffffff


	//   ....[14]....
        /*00b4*/ 	.word	0xffffffff


	//   ....[15]....
        /*00b8*/ 	.word	0xffffffff


	//   ....[16]....
        /*00bc*/ 	.word	0xffffffff


	//   ....[17]....
        /*00c0*/ 	.word	0xffffffff


	//   ....[18]....
        /*00c4*/ 	.word	0xffffffff


	//   ....[19]....
        /*00c8*/ 	.word	0xffffffff


	//   ....[20]....
        /*00cc*/ 	.word	0xffffffff


	//   ....[21]....
        /*00d0*/ 	.word	0xffffffff


	//   ....[22]....
        /*00d4*/ 	.word	0xffffffff


	//   ....[23]....
        /*00d8*/ 	.word	0xffffffff


	//   ....[24]....
        /*00dc*/ 	.word	0xffffffff


	//   ....[25]....
        /*00e0*/ 	.word	0xffffffff


	//   ....[26]....
        /*00e4*/ 	.word	0xffffffff


	//   ....[27]....
        /*00e8*/ 	.word	0xffffffff


	//   ....[28]....
        /*00ec*/ 	.word	0xffffffff


	//   ....[29]....
        /*00f0*/ 	.word	0xffffffff


	//----- nvinfo : EIATTR_COOP_GROUP_INSTR_OFFSETS
	.align		4
.L_166:
        /*00f4*/ 	.byte	0x04, 0x28
        /*00f6*/ 	.short	(.L_168 - .L_167)


	//   ....[0]....
.L_167:
        /*00f8*/ 	.word	0x000009a0


	//   ....[1]....
        /*00fc*/ 	.word	0x000009b0


	//   ....[2]....
        /*0100*/ 	.word	0x00000a20


	//   ....[3]....
        /*0104*/ 	.word	0x00000a40


	//   ....[4]....
        /*0108*/ 	.word	0x00000ab0


	//   ....[5]....
        /*010c*/ 	.word	0x00000ac0


	//   ....[6]....
        /*0110*/ 	.word	0x00000b10


	//   ....[7]....
        /*0114*/ 	.word	0x00000b30


	//   ....[8]....
        /*0118*/ 	.word	0x00000ba0


	//   ....[9]....
        /*011c*/ 	.word	0x00000bb0


	//   ....[10]....
        /*0120*/ 	.word	0x00000e50


	//   ....[11]....
        /*0124*/ 	.word	0x00000e60


	//   ....[12]....
        /*0128*/ 	.word	0x00000ee0


	//   ....[13]....
        /*012c*/ 	.word	0x00000f00


	//   ....[14]....
        /*0130*/ 	.word	0x00000f50


	//   ....[15]....
        /*0134*/ 	.word	0x00000f80


	//   ....[16]....
        /*0138*/ 	.word	0x00000fd0


	//   ....[17]....
        /*013c*/ 	.word	0x00000ff0


	//   ....[18]....
        /*0140*/ 	.word	0x00001060


	//   ....[19]....
        /*0144*/ 	.word	0x00001090


	//   ....[20]....
        /*0148*/ 	.word	0x00002360


	//   ....[21]....
        /*014c*/ 	.word	0x00002370


	//   ....[22]....
        /*0150*/ 	.word	0x000023f0


	//   ....[23]....
        /*0154*/ 	.word	0x00002400


	//   ....[24]....
        /*0158*/ 	.word	0x00002460


	//   ....[25]....
        /*015c*/ 	.word	0x00002470


	//   ....[26]....
        /*0160*/ 	.word	0x000024c0


	//   ....[27]....
        /*0164*/ 	.word	0x000024f0


	//   ....[28]....
        /*0168*/ 	.word	0x00002570


	//   ....[29]....
        /*016c*/ 	.word	0x00002580


	//----- nvinfo : EIATTR_VRC_CTA_INIT_COUNT
	.align		4
.L_168:
        /*0170*/ 	.byte	0x02, 0x4a
	.zero		1
	.zero		1


	//----- nvinfo : EIATTR_EXIT_INSTR_OFFSETS
	.align		4
        /*0174*/ 	.byte	0x04, 0x1c
        /*0176*/ 	.short	(.L_170 - .L_169)


	//   ....[0]....
.L_169:
        /*0178*/ 	.word	0x000027b0


	//   ....[1]....
        /*017c*/ 	.word	0x00002810


	//----- nvinfo : EIATTR_MAX_THREADS
	.align		4
.L_170:
        /*0180*/ 	.byte	0x04, 0x05
        /*0182*/ 	.short	(.L_172 - .L_171)
.L_171:
        /*0184*/ 	.word	0x00000200
        /*0188*/ 	.word	0x00000001
        /*018c*/ 	.word	0x00000001


	//----- nvinfo : EIATTR_CRS_STACK_SIZE
	.align		4
.L_172:
        /*0190*/ 	.byte	0x04, 0x1e
        /*0192*/ 	.short	(.L_174 - .L_173)
.L_173:
        /*0194*/ 	.word	0x00000000


	//----- nvinfo : EIATTR_CBANK_PARAM_SIZE
	.align		4
.L_174:
        /*0198*/ 	.byte	0x03, 0x19
        /*019a*/ 	.short	0x0062


	//----- nvinfo : EIATTR_PARAM_CBANK
	.align		4
        /*019c*/ 	.byte	0x04, 0x0a
        /*019e*/ 	.short	(.L_176 - .L_175)
	.align		4
.L_175:
        /*01a0*/ 	.word	index@(.nv.constant0._ZN3cub18CUB_300001_SM_10006detail6reduce18DeviceReduceKernelINS2_10policy_hubIdyN4cuda3std3__44plusIdEEE10Policy1000EN6thrust24THRUST_300001_SM_1000_NS6detail15normal_iteratorINSD_10device_ptrIdEEEEyS9_dNS7_10__identityEEEvT0_PT3_T1_NS0_13GridEvenShareISN_EET2_T4_)
        /*01a4*/ 	.short	0x0380
        /*01a6*/ 	.short	0x0062


	//----- nvinfo : EIATTR_SW_WAR
	.align		4
.L_176:
        /*01a8*/ 	.byte	0x04, 0x36
        /*01aa*/ 	.short	(.L_178 - .L_177)
.L_177:
        /*01ac*/ 	.word	0x00000008
.L_178:


//--------------------- .nv.info._ZN3cub18CUB_300001_SM_10006detail6reduce28DeviceReduceSingleTileKernelINS2_10policy_hubIdyN4cuda3std3__44plusIdEEE10Policy1000EN6thrust24THRUST_300001_SM_1000_NS6detail15normal_iteratorINSD_10device_ptrIdEEEEPdyS9_ddNS7_10__identityEEEvT0_T1_T2_T3_T4_T6_ --------------------------
	.section	.nv.info._ZN3cub18CUB_300001_SM_10006detail6reduce28DeviceReduceSingleTileKernelINS2_10policy_hubIdyN4cuda3std3__44plusIdEEE10Policy1000EN6thrust24THRUST_300001_SM_1000_NS6detail15normal_iteratorINSD_10device_ptrIdEEEEPdyS9_ddNS7_10__identityEEEvT0_T1_T2_T3_T4_T6_,"",@"SHT_CUDA_INFO"
	.sectionflags	@""
	.align	4


	//----- nvinfo : EIATTR_CUDA_API_VERSION
	.align		4
        /*0000*/ 	.byte	0x04, 0x37
        /*0002*/ 	.short	(.L_180 - .L_179)
.L_179:
        /*0004*/ 	.word	0x00000082


	//----- nvinfo : EIATTR_KPARAM_INFO
	.align		4
.L_180:
        /*0008*/ 	.byte	0x04, 0x17
        /*000a*/ 	.short	(.L_182 - .L_181)
.L_181:
        /*000c*/ 	.word	0x00000000
        /*0010*/ 	.short	0x0005
        /*0012*/ 	.short	0x0028
        /*0014*/ 	.byte	0x00, 0xf0, 0x05, 0x00


	//----- nvinfo : EIATTR_KPARAM_INFO
	.align		4
.L_182:
        /*0018*/ 	.byte	0x04, 0x17
        /*001a*/ 	.short	(.L_184 - .L_183)
.L_183:
        /*001c*/ 	.word	0x00000000
        /*0020*/ 	.short	0x0004
        /*0022*/ 	.short	0x0020
        /*0024*/ 	.byte	0x00, 0xf0, 0x21, 0x00


	//----- nvinfo : EIATTR_KPARAM_INFO
	.align		4
.L_184:
        /*0028*/ 	.byte	0x04, 0x17
        /*002a*/ 	.short	(.L_186 - .L_185)
.L_185:
        /*002c*/ 	.word	0x00000000
        /*0030*/ 	.short	0x0003
        /*0032*/ 	.short	0x0018
        /*0034*/ 	.byte	0x00, 0xf0, 0x05, 0x00


	//----- nvinfo : EIATTR_KPARAM_INFO
	.align		4
.L_186:
        /*0038*/ 	.byte	0x04, 0x17
        /*003a*/ 	.short	(.L_188 - .L_187)
.L_187:
        /*003c*/ 	.word	0x00000000
        /*0040*/ 	.short	0x0002
        /*0042*/ 	.short	0x0010
        /*0044*/ 	.byte	0x00, 0xf0, 0x21, 0x00


	//----- nvinfo : EIATTR_KPARAM_INFO
	.align		4
.L_188:
        /*0048*/ 	.byte	0x04, 0x17
        /*004a*/ 	.short	(.L_190 - .L_189)
.L_189:
        /*004c*/ 	.word	0x00000000
        /*0050*/ 	.short	0x0001
        /*0052*/ 	.short	0x0008
        /*0054*/ 	.byte	0x00, 0xf5, 0x21, 0x00


	//----- nvinfo : EIATTR_KPARAM_INFO
	.align		4
.L_190:
        /*0058*/ 	.byte	0x04, 0x17
        /*005a*/ 	.short	(.L_192 - .L_191)
.L_191:
        /*005c*/ 	.word	0x00000000
        /*0060*/ 	.short	0x0000
        /*0062*/ 	.short	0x0000
        /*0064*/ 	.byte	0x00, 0xf0, 0x21, 0x00


	//----- nvinfo : EIATTR_SPARSE_MMA_MASK
	.align		4
.L_192:
        /*0068*/ 	.byte	0x03, 0x50
        /*006a*/ 	.short	0x0000


	//----- nvinfo : EIATTR_MAXREG_COUNT
	.align		4
        /*006c*/ 	.byte	0x03, 0x1b
        /*006e*/ 	.short	0x0080


	//----- nvinfo : EIATTR_NUM_BARRIERS
	.align		4
        /*0070*/ 	.byte	0x02, 0x4c
        /*0072*/ 	.byte	0x01
	.zero		1


	//----- nvinfo : EIATTR_MERCURY_ISA_VERSION
	.align		4
        /*0074*/ 	.byte	0x03, 0x5f
        /*0076*/ 	.short	0x0101


	//----- nvinfo : EIATTR_COOP_GROUP_MASK_REGIDS
	.align		4
        /*0078*/ 	.byte	0x04, 0x29
        /*007a*/ 	.short	(.L_194 - .L_193)


	//   ....[0]....
.L_193:
        /*007c*/ 	.word	0xffffffff


	//   ....[1]....
        /*0080*/ 	.word	0xffffffff


	//   ....[2]....
        /*0084*/ 	.word	0xffffffff


	//   ....[3]....
        /*0088*/ 	.word	0xffffffff


	//   ....[4]....
        /*008c*/ 	.word	0xffffffff


	//   ....[5]....
        /*0090*/ 	.word	0xffffffff


	//   ....[6]....
        /*0094*/ 	.word	0xffffffff


	//   ....[7]....
        /*0098*/ 	.word	0xffffffff


	//   ....[8]....
        /*009c*/ 	.word	0xffffffff


	//   ....[9]....
        /*00a0*/ 	.word	0xffffffff


	//   ....[10]....
        /*00a4*/ 	.word	0xffffffff


	//   ....[11]....
        /*00a8*/ 	.word	0xffffffff


	//   ....[12]....
        /*00ac*/ 	.word	0xffffffff


	//   ....[13]....
        /*00b0*/ 	.word	0xffffffff


	//   ....[14]....
        /*00b4*/ 	.word	0xffffffff


	//   ....[15]....
        /*00b8*/ 	.word	0xffffffff


	//   ....[16]....
        /*00bc*/ 	.word	0xffffffff


	//   ....[17]....
        /*00c0*/ 	.word	0xffffffff


	//   ....[18]....
        /*00c4*/ 	.word	0xffffffff


	//   ....[19]....
        /*00c8*/ 	.word	0xffffffff


	//   ....[20]....
        /*00cc*/ 	.word	0xffffffff


	//   ....[21]....
        /*00d0*/ 	.word	0xffffffff


	//   ....[22]....
        /*00d4*/ 	.word	0xffffffff


	//   ....[23]....
        /*00d8*/ 	.word	0xffffffff


	//   ....[24]....
        /*00dc*/ 	.word	0xffffffff


	//   ....[25]....
        /*00e0*/ 	.word	0xffffffff


	//   ....[26]....
        /*00e4*/ 	.word	0xffffffff


	//   ....[27]....
        /*00e8*/ 	.word	0xffffffff


	//   ....[28]....
        /*00ec*/ 	.word	0xffffffff


	//   ....[29]....
        /*00f0*/ 	.word	0xffffffff


	//----- nvinfo : EIATTR_COOP_GROUP_INSTR_OFFSETS
	.align		4
.L_194:
        /*00f4*/ 	.byte	0x04, 0x28
        /*00f6*/ 	.short	(.L_196 - .L_195)


	//   ....[0]....
.L_195:
        /*00f8*/ 	.word	0x00000910


	//   ....[1]....
        /*00fc*/ 	.word	0x00000920


	//   ....[2]....
        /*0100*/ 	.word	0x00000990


	//   ....[3]....
        /*0104*/ 	.word	0x000009a0


	//   ....[4]....
        /*0108*/ 	.word	0x00000a00


	//   ....[5]....
        /*010c*/ 	.word	0x00000a10


	//   ....[6]....
        /*0110*/ 	.word	0x00000a60


	//   ....[7]....
        /*0114*/ 	.word	0x00000a80


	//   ....[8]....
        /*0118*/ 	.word	0x00000ae0


	//   ....[9]....
        /*011c*/ 	.word	0x00000b10


	//   ....[10]....
        /*0120*/ 	.word	0x00000dc0


	//   ....[11]....
        /*0124*/ 	.word	0x00000dd0


	//   ....[12]....
        /*0128*/ 	.word	0x00000e60


	//   ....[13]....
        /*012c*/ 	.word	0x00000e70


	//   ....[14]....
        /*0130*/ 	.word	0x00000ed0


	//   ....[15]....
        /*0134*/ 	.word	0x00000ee0


	//   ....[16]....
        /*0138*/ 	.word	0x00000f30


	//   ....[17]....
        /*013c*/ 	.word	0x00000f50


	//   ....[18]....
        /*0140*/ 	.word	0x00000fc0


	//   ....[19]....
        /*0144*/ 	.word	0x00000ff0


	//   ....[20]....
        /*0148*/ 	.word	0x00002180


	//   ....[21]....
        /*014c*/ 	.word	0x00002190


	//   ....[22]....
        /*0150*/ 	.word	0x00002200


	//   ....[23]....
        /*0154*/ 	.word	0x00002210


	//   ....[24]....
        /*0158*/ 	.word	0x00002270


	//   ....[25]....
        /*015c*/ 	.word	0x00002280


	//   ....[26]....
        /*0160*/ 	.word	0x000022d0


	//   ....[27]....
        /*0164*/ 	.word	0x000022f0


	//   ....[28]....
        /*0168*/ 	.word	0x00002350


	//   ....[29]....
        /*016c*/ 	.word	0x00002380


	//----- nvinfo : EIATTR_VRC_CTA_INIT_COUNT
	.align		4
.L_196:
        /*0170*/ 	.byte	0x02, 0x4a
	.zero		1
	.zero		1


	//----- nvinfo : EIATTR_EXIT_INSTR_OFFSETS
	.align		4
        /*0174*/ 	.byte	0x04, 0x1c
        /*0176*/ 	.short	(.L_198 - .L_197)


	//   ....[0]....
.L_197:
        /*0178*/ 	.word	0x000000a0


	//   ....[1]....
        /*017c*/ 	.word	0x000000e0


	//   ....[2]....
        /*0180*/ 	.word	0x000025e0


	//   ....[3]....
        /*0184*/ 	.word	0x00002630


	//----- nvinfo : EIATTR_MAX_THREADS
	.align		4
.L_198:
        /*0188*/ 	.byte	0x04, 0x05
        /*018a*/ 	.short	(.L_200 - .L_199)
.L_199:
        /*018c*/ 	.word	0x00000200
        /*0190*/ 	.word	0x00000001
        /*0194*/ 	.word	0x00000001


	//----- nvinfo : EIATTR_CRS_STACK_SIZE
	.align		4
.L_200:
        /*0198*/ 	.byte	0x04, 0x1e
        /*019a*/ 	.short	(.L_202 - .L_201)
.L_201:
        /*019c*/ 	.word	0x00000000


	//----- nvinfo : EIATTR_CBANK_PARAM_SIZE
	.align		4
.L_202:
        /*01a0*/ 	.byte	0x03, 0x19
        /*01a2*/ 	.short	0x0029


	//----- nvinfo : EIATTR_PARAM_CBANK
	.align		4
        /*01a4*/ 	.byte	0x04, 0x0a
        /*01a6*/ 	.short	(.L_204 - .L_203)
	.align		4
.L_203:
        /*01a8*/ 	.word	index@(.nv.constant0._ZN3cub18CUB_300001_SM_10006detail6reduce28DeviceReduceSingleTileKernelINS2_10policy_hubIdyN4cuda3std3__44plusIdEEE10Policy1000EN6thrust24THRUST_300001_SM_1000_NS6detail15normal_iteratorINSD_10device_ptrIdEEEEPdyS9_ddNS7_10__identityEEEvT0_T1_T2_T3_T4_T6_)
        /*01ac*/ 	.short	0x0380
        /*01ae*/ 	.short	0x0029


	//----- nvinfo : EIATTR_SW_WAR
	.align		4
.L_204:
        /*01b0*/ 	.byte	0x04, 0x36
        /*01b2*/ 	.short	(.L_206 - .L_205)
.L_205:
        /*01b4*/ 	.word	0x00000008
.L_206:


//--------------------- .nv.info._ZN3cub18CUB_300001_SM_10006detail6reduce28DeviceReduceSingleTileKernelINS2_10policy_hubIdjN4cuda3std3__44plusIdEEE10Policy1000EPdSC_iS9_ddNS7_10__identityEEEvT0_T1_T2_T3_T4_T6_ --------------------------
	.section	.nv.info._ZN3cub18CUB_300001_SM_10006detail6reduce28DeviceReduceSingleTileKernelINS2_10policy_hubIdjN4cuda3std3__44plusIdEEE10Policy1000EPdSC_iS9_ddNS7_10__identityEEEvT0_T1_T2_T3_T4_T6_,"",@"SHT_CUDA_INFO"
	.sectionflags	@""
	.align	4


	//----- nvinfo : EIATTR_CUDA_API_VERSION
	.align		4
        /*0000*/ 	.byte	0x04, 0x37
        /*0002*/ 	.short	(.L_208 - .L_207)
.L_207:
        /*0004*/ 	.word	0x00000082


	//----- nvinfo : EIATTR_KPARAM_INFO
	.align		4
.L_208:
        /*0008*/ 	.byte	0x04, 0x17
        /*000a*/ 	.short	(.L_210 - .L_209)
.L_209:
        /*000c*/ 	.word	0x00000000
        /*0010*/ 	.short	0x0005
        /*0012*/ 	.short	0x0020
        /*0014*/ 	.byte	0x00, 0xf0, 0x05, 0x00


	//----- nvinfo : EIATTR_KPARAM_INFO
	.align		4
.L_210:
        /*0018*/ 	.byte	0x04, 0x17
        /*001a*/ 	.short	(.L_212 - .L_211)
.L_211:
        /*001c*/ 	.word	0x00000000
        /*0020*/ 	.short	0x0004
        /*0022*/ 	.short	0x0018
        /*0024*/ 	.byte	0x00, 0xf0, 0x21, 0x00


	//----- nvinfo : EIATTR_KPARAM_INFO
	.align		4
.L_212:
        /*0028*/ 	.byte	0x04, 0x17
        /*002a*/ 	.short	(.L_214 - .L_213)
.L_213:
        /*002c*/ 	.word	0x00000000
        /*0030*/ 	.short	0x0003
        /*0032*/ 	.short	0x0014
        /*0034*/ 	.byte	0x00, 0xf0, 0x05, 0x00


	//----- nvinfo : EIATTR_KPARAM_INFO
	.align		4
.L_214:
        /*0038*/ 	.byte	0x04, 0x17
        /*003a*/ 	.short	(.L_216 - .L_215)
.L_215:
        /*003c*/ 	.word	0x00000000
        /*0040*/ 	.short	0x0002
        /*0042*/ 	.short	0x0010
        /*0044*/ 	.byte	0x00, 0xf0, 0x11, 0x00


	//----- nvinfo : EIATTR_KPARAM_INFO
	.align		4
.L_216:
        /*0048*/ 	.byte	0x04, 0x17
        /*004a*/ 	.short	(.L_218 - .L_217)
.L_217:
        /*004c*/ 	.word	0x00000000
        /*0050*/ 	.short	0x0001
        /*0052*/ 	.short	0x0008
        /*0054*/ 	.byte	0x00, 0xf5, 0x21, 0x00


	//----- nvinfo : EIATTR_KPARAM_INFO
	.align		4
.L_218:
        /*0058*/ 	.byte	0x04, 0x17
        /*005a*/ 	.short	(.L_220 - .L_219)
.L_219:
        /*005c*/ 	.word	0x00000000
        /*0060*/ 	.short	0x0000
        /*0062*/ 	.short	0x0000
        /*0064*/ 	.byte	0x00, 0xf5, 0x21, 0x00


	//----- nvinfo : EIATTR_SPARSE_MMA_MASK
	.align		4
.L_220:
        /*0068*/ 	.byte	0x03, 0x50
        /*006a*/ 	.short	0x0000


	//----- nvinfo : EIATTR_MAXREG_COUNT
	.align		4
        /*006c*/ 	.byte	0x03, 0x1b
        /*006e*/ 	.short	0x0060


	//----- nvinfo : EIATTR_NUM_BARRIERS
	.align		4
        /*0070*/ 	.byte	0x02, 0x4c
        /*0072*/ 	.byte	0x01
	.zero		1


	//----- nvinfo : EIATTR_MERCURY_ISA_VERSION
	.align		4
        /*0074*/ 	.byte	0x03, 0x5f
        /*0076*/ 	.short	0x0101


	//----- nvinfo : EIATTR_COOP_GROUP_MASK_REGIDS
	.align		4
        /*0078*/ 	.byte	0x04, 0x29
        /*007a*/ 	.short	(.L_222 - .L_221)


	//   ....[0]....
.L_221:
        /*007c*/ 	.word	0xffffffff


	//   ....[1]....
        /*0080*/ 	.word	0xffffffff


	//   ....[2]....
        /*0084*/ 	.word	0xffffffff


	//   ....[3]....
        /*0088*/ 	.word	0xffffffff


	//   ....[4]....
        /*008c*/ 	.word	0xffffffff


	//   ....[5]....
        /*0090*/ 	.word	0xffffffff


	//   ....[6]....
        /*0094*/ 	.word	0xffffffff


	//   ....[7]....
        /*0098*/ 	.word	0xffffffff


	//   ....[8]....
        /*009c*/ 	.word	0xffffffff


	//   ....[9]....
        /*00a0*/ 	.word	0xffffffff


	//   ....[10]....
        /*00a4*/ 	.word	0xffffffff


	//   ....[11]....
        /*00a8*/ 	.word	0xffffffff


	//   ....[12]....
        /*00ac*/ 	.word	0xffffffff


	//   ....[13]....
        /*00b0*/ 	.word	0xffffffff


	//   ....[14]....
        /*00b4*/ 	.word	0xffffffff


	//   ....[15]....
        /*00b8*/ 	.word	0xffffffff


	//   ....[16]....
        /*00bc*/ 	.word	0xffffffff


	//   ....[17]....
        /*00c0*/ 	.word	0xffffffff


	//   ....[18]....
        /*00c4*/ 	.word	0xffffffff


	//   ....[19]....
        /*00c8*/ 	.word	0xffffffff


	//   ....[20]....
        /*00cc*/ 	.word	0xffffffff


	//   ....[21]....
        /*00d0*/ 	.word	0xffffffff


	//   ....[22]....
        /*00d4*/ 	.word	0xffffffff


	//   ....[23]....
        /*00d8*/ 	.word	0xffffffff


	//   ....[24]....
        /*00dc*/ 	.word	0xffffffff


	//   ....[25]....
        /*00e0*/ 	.word	0xffffffff


	//   ....[26]....
        /*00e4*/ 	.word	0xffffffff


	//   ....[27]....
        /*00e8*/ 	.word	0xffffffff


	//   ....[28]....
        /*00ec*/ 	.word	0xffffffff


	//   ....[29]....
        /*00f0*/ 	.word	0xffffffff


	//----- nvinfo : EIATTR_COOP_GROUP_INSTR_OFFSETS
	.align		4
.L_222:
        /*00f4*/ 	.byte	0x04, 0x28
        /*00f6*/ 	.short	(.L_224 - .L_223)


	//   ....[0]....
.L_223:
        /*00f8*/ 	.word	0x00000980


	//   ....[1]....
        /*00fc*/ 	.word	0x00000990


	//   ....[2]....
        /*0100*/ 	.word	0x00000a00


	//   ....[3]....
        /*0104*/ 	.word	0x00000a30


	//   ....[4]....
        /*0108*/ 	.word	0x00000aa0


	//   ....[5]....
        /*010c*/ 	.word	0x00000ab0


	//   ....[6]....
        /*0110*/ 	.word	0x00000b00


	//   ....[7]....
        /*0114*/ 	.word	0x00000b10


	//   ....[8]....
        /*0118*/ 	.word	0x00000b60


	//   ....[9]....
        /*011c*/ 	.word	0x00000b80


	//   ....[10]....
        /*0120*/ 	.word	0x00000e90


	//   ....[11]....
        /*0124*/ 	.word	0x00000ea0


	//   ....[12]....
        /*0128*/ 	.word	0x00000f30


	//   ....[13]....
        /*012c*/ 	.word	0x00000f50


	//   ....[14]....
        /*0130*/ 	.word	0x00000fa0


	//   ....[15]....
        /*0134*/ 	.word	0x00000fc0


	//   ....[16]....
        /*0138*/ 	.word	0x00001010


	//   ....[17]....
        /*013c*/ 	.word	0x00001040


	//   ....[18]....
        /*0140*/ 	.word	0x000010a0


	//   ....[19]....
        /*0144*/ 	.word	0x000010d0


	//   ....[20]....
        /*0148*/ 	.word	0x000022b0


	//   ....[21]....
        /*014c*/ 	.word	0x000022c0


	//   ....[22]....
        /*0150*/ 	.word	0x00002330


	//   ....[23]....
        /*0154*/ 	.word	0x00002340


	//   ....[24]....
        /*0158*/ 	.word	0x000023a0


	//   ....[25]....
        /*015c*/ 	.word	0x000023d0


	//   ....[26]....
        /*0160*/ 	.word	0x00002450


	//   ....[27]....
        /*0164*/ 	.word	0x00002460


	//   ....[28]....
        /*0168*/ 	.word	0x000024b0


	//   ....[29]....
        /*016c*/ 	.word	0x000024c0


	//----- nvinfo : EIATTR_VRC_CTA_INIT_COUNT
	.align		4
.L_224:
        /*0170*/ 	.byte	0x02, 0x4a
	.zero		1
	.zero		1


	//----- nvinfo : EIATTR_EXIT_INSTR_OFFSETS
	.align		4
        /*0174*/ 	.byte	0x04, 0x1c
        /*0176*/ 	.short	(.L_226 - .L_225)


	//   ....[0]....
.L_225:
        /*0178*/ 	.word	0x00000080


	//   ....[1]....
        /*017c*/ 	.word	0x000000c0


	//   ....[2]....
        /*0180*/ 	.word	0x00002750


	//   ....[3]....
        /*0184*/ 	.word	0x000027a0


	//----- nvinfo : EIATTR_MAX_THREADS
	.align		4
.L_226:
        /*0188*/ 	.byte	0x04, 0x05
        /*018a*/ 	.short	(.L_228 - .L_227)
.L_227:
        /*018c*/ 	.word	0x00000280
        /*0190*/ 	.word	0x00000001
        /*0194*/ 	.word	0x00000001


	//----- nvinfo : EIATTR_CRS_STACK_SIZE
	.align		4
.L_228:
        /*0198*/ 	.byte	0x04, 0x1e
        /*019a*/ 	.short	(.L_230 - .L_229)
.L_229:
        /*019c*/ 	.word	0x00000000


	//----- nvinfo : EIATTR_CBANK_PARAM_SIZE
	.align		4
.L_230:
        /*01a0*/ 	.byte	0x03, 0x19
        /*01a2*/ 	.short	0x0021


	//----- nvinfo : EIATTR_PARAM_CBANK
	.align		4
        /*01a4*/ 	.byte	0x04, 0x0a
        /*01a6*/ 	.short	(.L_232 - .L_231)
	.align		4
.L_231:
        /*01a8*/ 	.word	index@(.nv.constant0._ZN3cub18CUB_300001_SM_10006detail6reduce28DeviceReduceSingleTileKernelINS2_10policy_hubIdjN4cuda3std3__44plusIdEEE10Policy1000EPdSC_iS9_ddNS7_10__identityEEEvT0_T1_T2_T3_T4_T6_)
        /*01ac*/ 	.short	0x0380
        /*01ae*/ 	.short	0x0021


	//----- nvinfo : EIATTR_SW_WAR
	.align		4
.L_232:
        /*01b0*/ 	.byte	0x04, 0x36
        /*01b2*/ 	.short	(.L_234 - .L_233)
.L_233:
        /*01b4*/ 	.word	0x00000008
.L_234:


//--------------------- .nv.info._ZN3cub18CUB_300001_SM_10006detail6reduce18DeviceReduceKernelINS2_10policy_hubIdjN4cuda3std3__44plusIdEEE10Policy1000EN6thrust24THRUST_300001_SM_1000_NS6detail15normal_iteratorINSD_10device_ptrIdEEEEjS9_dNS7_10__identityEEEvT0_PT3_T1_NS0_13GridEvenShareISN_EET2_T4_ --------------------------
	.section	.nv.info._ZN3cub18CUB_300001_SM_10006detail6reduce18DeviceReduceKernelINS2_10policy_hubIdjN4cuda3std3__44plusIdEEE10Policy1000EN6thrust24THRUST_300001_SM_1000_NS6detail15normal_iteratorINSD_10device_ptrIdEEEEjS9_dNS7_10__identityEEEvT0_PT3_T1_NS0_13GridEvenShareISN_EET2_T4_,"",@"SHT_CUDA_INFO"
	.sectionflags	@""
	.align	4


	//----- nvinfo : EIATTR_CUDA_API_VERSION
	.align		4
        /*0000*/ 	.byte	0x04, 0x37
        /*0002*/ 	.short	(.L_236 - .L_235)
.L_235:
        /*0004*/ 	.word	0x00000082


	//----- nvinfo : EIATTR_KPARAM_INFO
	.align		4
.L_236:
        /*0008*/ 	.byte	0x04, 0x17
        /*000a*/ 	.short	(.L_238 - .L_237)
.L_237:
        /*000c*/ 	.word	0x00000000
        /*0010*/ 	.short	0x0005
        /*0012*/ 	.short	0x003d
        /*0014*/ 	.byte	0x00, 0xf0, 0x05, 0x00


	//----- nvinfo : EIATTR_KPARAM_INFO
	.align		4
.L_238:
        /*0018*/ 	.byte	0x04, 0x17
        /*001a*/ 	.short	(.L_240 - .L_239)
.L_239:
        /*001c*/ 	.word	0x00000000
        /*0020*/ 	.short	0x0004
        /*0022*/ 	.short	0x003c
        /*0024*/ 	.byte	0x00, 0xf0, 0x05, 0x00


	//----- nvinfo : EIATTR_KPARAM_INFO
	.align		4
.L_240:
        /*0028*/ 	.byte	0x04, 0x17
        /*002a*/ 	.short	(.L_242 - .L_241)
.L_241:
        /*002c*/ 	.word	0x00000000
        /*0030*/ 	.short	0x0003
        /*0032*/ 	.short	0x0014
        /*0034*/ 	.byte	0x00, 0xf0, 0xa1, 0x00


	//----- nvinfo : EIATTR_KPARAM_INFO
	.align		4
.L_242:
        /*0038*/ 	.byte	0x04, 0x17
        /*003a*/ 	.short	(.L_244 - .L_243)
.L_243:
        /*003c*/ 	.word	0x00000000
        /*0040*/ 	.short	0x0002
        /*0042*/ 	.short	0x0010
        /*0044*/ 	.byte	0x00, 0xf0, 0x11, 0x00


	//----- nvinfo : EIATTR_KPARAM_INFO
	.align		4
.L_244:
        /*0048*/ 	.byte	0x04, 0x17
        /*004a*/ 	.short	(.L_246 - .L_245)
.L_245:
        /*004c*/ 	.word	0x00000000
        /*0050*/ 	.short	0x0001
        /*0052*/ 	.short	0x0008
        /*0054*/ 	.byte	0x00, 0xf5, 0x21, 0x00


	//----- nvinfo : EIATTR_KPARAM_INFO
	.align		4
.L_246:
        /*0058*/ 	.byte	0x04, 0x17
        /*005a*/ 	.short	(.L_248 - .L_247)
.L_247:
        /*005c*/ 	.word	0x00000000
        /*0060*/ 	.short	0x0000
        /*0062*/ 	.short	0x0000
        /*0064*/ 	.byte	0x00, 0xf0, 0x21, 0x00


	//----- nvinfo : EIATTR_SPARSE_MMA_MASK
	.align		4
.L_248:
        /*0068*/ 	.byte	0x03, 0x50
        /*006a*/ 	.short	0x0000


	//----- nvinfo : EIATTR_MAXREG_COUNT
	.align		4
        /*006c*/ 	.byte	0x03, 0x1b
        /*006e*/ 	.short	0x0060


	//----- nvinfo : EIATTR_NUM_BARRIERS
	.align		4
        /*0070*/ 	.byte	0x02, 0x4c
        /*0072*/ 	.byte	0x01
	.zero		1


	//----- nvinfo : EIATTR_MERCURY_ISA_VERSION
	.align		4
        /*0074*/ 	.byte	0x03, 0x5f
        /*0076*/ 	.short	0x0101


	//----- nvinfo : EIATTR_COOP_GROUP_MASK_REGIDS
	.align		4
        /*0078*/ 	.byte	0x04, 0x29
        /*007a*/ 	.short	(.L_250 - .L_249)


	//   ....[0]....
.L_249:
        /*007c*/ 	.word	0xffffffff


	//   ....[1]....
        /*0080*/ 	.word	0xffffffff


	//   ....[2]....
        /*0084*/ 	.word	0xffffffff


	//   ....[3]....
        /*0088*/ 	.word	0xffffffff


	//   ....[4]....
        /*008c*/ 	.word	0xffffffff


	//   ....[5]....
        /*0090*/ 	.word	0xffffffff


	//   ....[6]....
        /*0094*/ 	.word	0xffffffff


	//   ....[7]....
        /*0098*/ 	.word	0xffffffff


	//   ....[8]....
        /*009c*/ 	.word	0xffffffff


	//   ....[9]....
        /*00a0*/ 	.word	0xffffffff


	//   ....[10]....
        /*00a4*/ 	.word	0xffffffff


	//   ....[11]....
        /*00a8*/ 	.word	0xffffffff


	//   ....[12]....
        /*00ac*/ 	.word	0xffffffff


	//   ....[13]....
        /*00b0*/ 	.word	0xffffffff


	//   ....[14]....
        /*00b4*/ 	.word	0xffffffff


	//   ....[15]....
        /*00b8*/ 	.word	0xffffffff


	//   ....[16]....
        /*00bc*/ 	.word	0xffffffff


	//   ....[17]....
        /*00c0*/ 	.word	0xffffffff


	//   ....[18]....
        /*00c4*/ 	.word	0xffffffff


	//   ....[19]....
        /*00c8*/ 	.word	0xffffffff


	//   ....[20]....
        /*00cc*/ 	.word	0xffffffff


	//   ....[21]....
        /*00d0*/ 	.word	0xffffffff


	//   ....[22]....
        /*00d4*/ 	.word	0xffffffff


	//   ....[23]....
        /*00d8*/ 	.word	0xffffffff


	//   ....[24]....
        /*00dc*/ 	.word	0xffffffff


	//   ....[25]....
        /*00e0*/ 	.word	0xffffffff


	//   ....[26]....
        /*00e4*/ 	.word	0xffffffff


	//   ....[27]....
        /*00e8*/ 	.word	0xffffffff


	//   ....[28]....
        /*00ec*/ 	.word	0xffffffff


	//   ....[29]....
        /*00f0*/ 	.word	0xffffffff


	//----- nvinfo : EIATTR_COOP_GROUP_INSTR_OFFSETS
	.align		4
.L_250:
        /*00f4*/ 	.byte	0x04, 0x28
        /*00f6*/ 	.short	(.L_252 - .L_251)


	//   ....[0]....
.L_251:
        /*00f8*/ 	.word	0x00000c10


	//   ....[1]....
        /*00fc*/ 	.word	0x00000c20


	//   ....[2]....
        /*0100*/ 	.word	0x00000c90


	//   ....[3]....
        /*0104*/ 	.word	0x00000cb0


	//   ....[4]....
        /*0108*/ 	.word	0x00000d20


	//   ....[5]....
        /*010c*/ 	.word	0x00000d30


	//   ....[6]....
        /*0110*/ 	.word	0x00000d80


	//   ....[7]....
        /*0114*/ 	.word	0x00000da0


	//   ....[8]....
        /*0118*/ 	.word	0x00000df0


	//   ....[9]....
        /*011c*/ 	.word	0x00000e10


	//   ....[10]....
        /*0120*/ 	.word	0x00001120


	//   ....[11]....
        /*0124*/ 	.word	0x00001130


	//   ....[12]....
        /*0128*/ 	.word	0x000011a0


	//   ....[13]....
        /*012c*/ 	.word	0x000011c0


	//   ....[14]....
        /*0130*/ 	.word	0x00001210


	//   ....[15]....
        /*0134*/ 	.word	0x00001230


	//   ....[16]....
        /*0138*/ 	.word	0x00001290


	//   ....[17]....
        /*013c*/ 	.word	0x000012b0


	//   ....[18]....
        /*0140*/ 	.word	0x00001330


	//   ....[19]....
        /*0144*/ 	.word	0x00001360


	//   ....[20]....
        /*0148*/ 	.word	0x000028d0


	//   ....[21]....
        /*014c*/ 	.word	0x000028e0


	//   ....[22]....
        /*0150*/ 	.word	0x00002960


	//   ....[23]....
        /*0154*/ 	.word	0x00002970


	//   ....[24]....
        /*0158*/ 	.word	0x000029d0


	//   ....[25]....
        /*015c*/ 	.word	0x000029e0


	//   ....[26]....
        /*0160*/ 	.word	0x00002a30


	//   ....[27]....
        /*0164*/ 	.word	0x00002a60


	//   ....[28]....
        /*0168*/ 	.word	0x00002ae0


	//   ....[29]....
        /*016c*/ 	.word	0x00002af0


	//----- nvinfo : EIATTR_VRC_CTA_INIT_COUNT
	.align		4
.L_252:
        /*0170*/ 	.byte	0x02, 0x4a
	.zero		1
	.zero		1


	//----- nvinfo : EIATTR_EXIT_INSTR_OFFSETS
	.align		4
        /*0174*/ 	.byte	0x04, 0x1c
        /*0176*/ 	.short	(.L_254 - .L_253)


	//   ....[0]....
.L_253:
        /*0178*/ 	.word	0x00002d80


	//   ....[1]....
        /*017c*/ 	.word	0x00002de0


	//----- nvinfo : EIATTR_MAX_THREADS
	.align		4
.L_254:
        /*0180*/ 	.byte	0x04, 0x05
        /*0182*/ 	.short	(.L_256 - .L_255)
.L_255:
        /*0184*/ 	.word	0x00000280
        /*0188*/ 	.word	0x00000001
        /*018c*/ 	.word	0x00000001


	//----- nvinfo : EIATTR_CRS_STACK_SIZE
	.align		4
.L_256:
        /*0190*/ 	.byte	0x04, 0x1e
        /*0192*/ 	.short	(.L_258 - .L_257)
.L_257:
        /*0194*/ 	.word	0x00000000


	//----- nvinfo : EIATTR_CBANK_PARAM_SIZE
	.align		4
.L_258:
        /*0198*/ 	.byte	0x03, 0x19
        /*019a*/ 	.short	0x003e


	//----- nvinfo : EIATTR_PARAM_CBANK
	.align		4
        /*019c*/ 	.byte	0x04, 0x0a
        /*019e*/ 	.short	(.L_260 - .L_259)
	.align		4
.L_259:
        /*01a0*/ 	.word	index@(.nv.constant0._ZN3cub18CUB_300001_SM_10006detail6reduce18DeviceReduceKernelINS2_10policy_hubIdjN4cuda3std3__44plusIdEEE10Policy1000EN6thrust24THRUST_300001_SM_1000_NS6detail15normal_iteratorINSD_10device_ptrIdEEEEjS9_dNS7_10__identityEEEvT0_PT3_T1_NS0_13GridEvenShareISN_EET2_T4_)
        /*01a4*/ 	.short	0x0380
        /*01a6*/ 	.short	0x003e


	//----- nvinfo : EIATTR_SW_WAR
	.align		4
.L_260:
        /*01a8*/ 	.byte	0x04, 0x36
        /*01aa*/ 	.short	(.L_262 - .L_261)
.L_261:
        /*01ac*/ 	.word	0x00000008
.L_262:


//--------------------- .nv.info._ZN3cub18CUB_300001_SM_10006detail6reduce28DeviceReduceSingleTileKernelINS2_10policy_hubIdjN4cuda3std3__44plusIdEEE10Policy1000EN6thrust24THRUST_300001_SM_1000_NS6detail15normal_iteratorINSD_10device_ptrIdEEEEPdjS9_ddNS7_10__identityEEEvT0_T1_T2_T3_T4_T6_ --------------------------
	.section	.nv.info._ZN3cub18CUB_300001_SM_10006detail6reduce28DeviceReduceSingleTileKernelINS2_10policy_hubIdjN4cuda3std3__44plusIdEEE10Policy1000EN6thrust24THRUST_300001_SM_1000_NS6detail15normal_iteratorINSD_10device_ptrIdEEEEPdjS9_ddNS7_10__identityEEEvT0_T1_T2_T3_T4_T6_,"",@"SHT_CUDA_INFO"
	.sectionflags	@""
	.align	4


	//----- nvinfo : EIATTR_CUDA_API_VERSION
	.align		4
        /*0000*/ 	.byte	0x04, 0x37
        /*0002*/ 	.short	(.L_264 - .L_263)
.L_263:
        /*0004*/ 	.word	0x00000082


	//----- nvinfo : EIATTR_KPARAM_INFO
	.align		4
.L_264:
        /*0008*/ 	.byte	0x04, 0x17
        /*000a*/ 	.short	(.L_266 - .L_265)
.L_265:
        /*000c*/ 	.word	0x00000000
        /*0010*/ 	.short	0x0005
        /*0012*/ 	.short	0x0020
        /*0014*/ 	.byte	0x00, 0xf0, 0x05, 0x00


	//----- nvinfo : EIATTR_KPARAM_INFO
	.align		4
.L_266:
        /*0018*/ 	.byte	0x04, 0x17
        /*001a*/ 	.short	(.L_268 - .L_267)
.L_267:
        /*001c*/ 	.word	0x00000000
        /*0020*/ 	.short	0x0004
        /*0022*/ 	.short	0x0018
        /*0024*/ 	.byte	0x00, 0xf0, 0x21, 0x00


	//----- nvinfo : EIATTR_KPARAM_INFO
	.align		4
.L_268:
        /*0028*/ 	.byte	0x04, 0x17
        /*002a*/ 	.short	(.L_270 - .L_269)
.L_269:
        /*002c*/ 	.word	0x00000000
        /*0030*/ 	.short	0x0003
        /*0032*/ 	.short	0x0014
        /*0034*/ 	.byte	0x00, 0xf0, 0x05, 0x00


	//----- nvinfo : EIATTR_KPARAM_INFO
	.align		4
.L_270:
        /*0038*/ 	.byte	0x04, 0x17
        /*003a*/ 	.short	(.L_272 - .L_271)
.L_271:
        /*003c*/ 	.word	0x00000000
        /*0040*/ 	.short	0x0002
        /*0042*/ 	.short	0x0010
        /*0044*/ 	.byte	0x00, 0xf0, 0x11, 0x00


	//----- nvinfo : EIATTR_KPARAM_INFO
	.align		4
.L_272:
        /*0048*/ 	.byte	0x04, 0x17
        /*004a*/ 	.short	(.L_274 - .L_273)
.L_273:
        /*004c*/ 	.word	0x00000000
        /*0050*/ 	.short	0x0001
        /*0052*/ 	.short	0x0008
        /*0054*/ 	.byte	0x00, 0xf5, 0x21, 0x00


	//----- nvinfo : EIATTR_KPARAM_INFO
	.align		4
.L_274:
        /*0058*/ 	.byte	0x04, 0x17
        /*005a*/ 	.short	(.L_276 - .L_275)
.L_275:
        /*005c*/ 	.word	0x00000000
        /*0060*/ 	.short	0x0000
        /*0062*/ 	.short	0x0000
        /*0064*/ 	.byte	0x00, 0xf0, 0x21, 0x00


	//----- nvinfo : EIATTR_SPARSE_MMA_MASK
	.align		4
.L_276:
        /*0068*/ 	.byte	0x03, 0x50
        /*006a*/ 	.short	0x0000


	//----- nvinfo : EIATTR_MAXREG_COUNT
	.align		4
        /*006c*/ 	.byte	0x03, 0x1b
        /*006e*/ 	.short	0x0060


	//----- nvinfo : EIATTR_NUM_BARRIERS
	.align		4
        /*0070*/ 	.byte	0x02, 0x4c
        /*0072*/ 	.byte	0x01
	.zero		1


	//----- nvinfo : EIATTR_MERCURY_ISA_VERSION
	.align		4
        /*0074*/ 	.byte	0x03, 0x5f
        /*0076*/ 	.short	0x0101


	//----- nvinfo : EIATTR_COOP_GROUP_MASK_REGIDS
	.align		4
        /*0078*/ 	.byte	0x04, 0x29
        /*007a*/ 	.short	(.L_278 - .L_277)


	//   ....[0]....
.L_277:
        /*007c*/ 	.word	0xffffffff


	//   ....[1]....
        /*0080*/ 	.word	0xffffffff


	//   ....[2]....
        /*0084*/ 	.word	0xffffffff


	//   ....[3]....
        /*0088*/ 	.word	0xffffffff


	//   ....[4]....
        /*008c*/ 	.word	0xffffffff


	//   ....[5]....
        /*0090*/ 	.word	0xffffffff


	//   ....[6]....
        /*0094*/ 	.word	0xffffffff


	//   ....[7]....
        /*0098*/ 	.word	0xffffffff


	//   ....[8]....
        /*009c*/ 	.word	0xffffffff


	//   ....[9]....
        /*00a0*/ 	.word	0xffffffff


	//   ....[10]....
        /*00a4*/ 	.word	0xffffffff


	//   ....[11]....
        /*00a8*/ 	.word	0xffffffff


	//   ....[12]....
        /*00ac*/ 	.word	0xffffffff


	//   ....[13]....
        /*00b0*/ 	.word	0xffffffff


	//   ....[14]....
        /*00b4*/ 	.word	0xffffffff


	//   ....[15]....
        /*00b8*/ 	.word	0xffffffff


	//   ....[16]....
        /*00bc*/ 	.word	0xffffffff


	//   ....[17]....
        /*00c0*/ 	.word	0xffffffff


	//   ....[18]....
        /*00c4*/ 	.word	0xffffffff


	//   ....[19]....
        /*00c8*/ 	.word	0xffffffff


	//   ....[20]....
        /*00cc*/ 	.word	0xffffffff


	//   ....[21]....
        /*00d0*/ 	.word	0xffffffff


	//   ....[22]....
        /*00d4*/ 	.word	0xffffffff


	//   ....[23]....
        /*00d8*/ 	.word	0xffffffff


	//   ....[24]....
        /*00dc*/ 	.word	0xffffffff


	//   ....[25]....
        /*00e0*/ 	.word	0xffffffff


	//   ....[26]....
        /*00e4*/ 	.word	0xffffffff


	//   ....[27]....
        /*00e8*/ 	.word	0xffffffff


	//   ....[28]....
        /*00ec*/ 	.word	0xffffffff


	//   ....[29]....
        /*00f0*/ 	.word	0xffffffff


	//----- nvinfo : EIATTR_COOP_GROUP_INSTR_OFFSETS
	.align		4
.L_278:
        /*00f4*/ 	.byte	0x04, 0x28
        /*00f6*/ 	.short	(.L_280 - .L_279)


	//   ....[0]....
.L_279:
        /*00f8*/ 	.word	0x00000930


	//   ....[1]....
        /*00fc*/ 	.word	0x00000940


	//   ....[2]....
        /*0100*/ 	.word	0x000009b0


	//   ....[3]....
        /*0104*/ 	.word	0x000009e0


	//   ....[4]....
        /*0108*/ 	.word	0x00000a50


	//   ....[5]....
        /*010c*/ 	.word	0x00000a60


	//   ....[6]....
        /*0110*/ 	.word	0x00000ab0


	//   ....[7]....
        /*0114*/ 	.word	0x00000ad0


	//   ....[8]....
        /*0118*/ 	.word	0x00000b30


	//   ....[9]....
        /*011c*/ 	.word	0x00000b40


	//   ....[10]....
        /*0120*/ 	.word	0x00000e40


	//   ....[11]....
        /*0124*/ 	.word	0x00000e50


	//   ....[12]....
        /*0128*/ 	.word	0x00000ed0


	//   ....[13]....
        /*012c*/ 	.word	0x00000ef0


	//   ....[14]....
        /*0130*/ 	.word	0x00000f40


	//   ....[15]....
        /*0134*/ 	.word	0x00000f60


	//   ....[16]....
        /*0138*/ 	.word	0x00000fd0


	//   ....[17]....
        /*013c*/ 	.word	0x00000fe0


	//   ....[18]....
        /*0140*/ 	.word	0x00001030


	//   ....[19]....
        /*0144*/ 	.word	0x00001060


	//   ....[20]....
        /*0148*/ 	.word	0x00002450


	//   ....[21]....
        /*014c*/ 	.word	0x00002460


	//   ....[22]....
        /*0150*/ 	.word	0x000024d0


	//   ....[23]....
        /*0154*/ 	.word	0x000024e0


	//   ....[24]....
        /*0158*/ 	.word	0x00002540


	//   ....[25]....
        /*015c*/ 	.word	0x00002550


	//   ....[26]....
        /*0160*/ 	.word	0x000025a0


	//   ....[27]....
        /*0164*/ 	.word	0x000025d0


	//   ....[28]....
        /*0168*/ 	.word	0x00002650


	//   ....[29]....
        /*016c*/ 	.word	0x00002660


	//----- nvinfo : EIATTR_VRC_CTA_INIT_COUNT
	.align		4
.L_280:
        /*0170*/ 	.byte	0x02, 0x4a
	.zero		1
	.zero		1


	//----- nvinfo : EIATTR_EXIT_INSTR_OFFSETS
	.align		4
        /*0174*/ 	.byte	0x04, 0x1c
        /*0176*/ 	.short	(.L_282 - .L_281)


	//   ....[0]....
.L_281:
        /*0178*/ 	.word	0x00000080


	//   ....[1]....
        /*017c*/ 	.word	0x000000c0


	//   ....[2]....
        /*0180*/ 	.word	0x000028f0


	//   ....[3]....
        /*0184*/ 	.word	0x00002940


	//----- nvinfo : EIATTR_MAX_THREADS
	.align		4
.L_282:
        /*0188*/ 	.byte	0x04, 0x05
        /*018a*/ 	.short	(.L_284 - .L_283)
.L_283:
        /*018c*/ 	.word	0x00000280
        /*0190*/ 	.word	0x00000001
        /*0194*/ 	.word	0x00000001


	//----- nvinfo : EIATTR_CRS_STACK_SIZE
	.align		4
.L_284:
        /*0198*/ 	.byte	0x04, 0x1e
        /*019a*/ 	.short	(.L_286 - .L_285)
.L_285:
        /*019c*/ 	.word	0x00000000


	//----- nvinfo : EIATTR_CBANK_PARAM_SIZE
	.align		4
.L_286:
        /*01a0*/ 	.byte	0x03, 0x19
        /*01a2*/ 	.short	0x0021


	//----- nvinfo : EIATTR_PARAM_CBANK
	.align		4
        /*01a4*/ 	.byte	0x04, 0x0a
        /*01a6*/ 	.short	(.L_288 - .L_287)
	.align		4
.L_287:
        /*01a8*/ 	.word	index@(.nv.constant0._ZN3cub18CUB_300001_SM_10006detail6reduce28DeviceReduceSingleTileKernelINS2_10policy_hubIdjN4cuda3std3__44plusIdEEE10Policy1000EN6thrust24THRUST_300001_SM_1000_NS6detail15normal_iteratorINSD_10device_ptrIdEEEEPdjS9_ddNS7_10__identityEEEvT0_T1_T2_T3_T4_T6_)
        /*01ac*/ 	.short	0x0380
        /*01ae*/ 	.short	0x0021


	//----- nvinfo : EIATTR_SW_WAR
	.align		4
.L_288:
        /*01b0*/ 	.byte	0x04, 0x36
        /*01b2*/ 	.short	(.L_290 - .L_289)
.L_289:
        /*01b4*/ 	.word	0x00000008
.L_290:


//--------------------- .nv.info._ZN3cub18CUB_300001_SM_10006detail9transform16transform_kernelINS2_10policy_hubILb1EN4cuda3std3__45tupleIJN6thrust24THRUST_300001_SM_1000_NS17counting_iteratorIjNSA_11use_defaultESC_SC_EEEEEE10policy1000El7RandGenNSA_6detail15normal_iteratorINSA_10device_ptrIdEEEEJSD_EEEvT0_iT1_T2_DpNS2_10kernel_argIT3_EE --------------------------
	.section	.nv.info._ZN3cub18CUB_300001_SM_10006detail9transform16transform_kernelINS2_10policy_hubILb1EN4cuda3std3__45tupleIJN6thrust24THRUST_300001_SM_1000_NS17counting_iteratorIjNSA_11use_defaultESC_SC_EEEEEE10policy1000El7RandGenNSA_6detail15normal_iteratorINSA_10device_ptrIdEEEEJSD_EEEvT0_iT1_T2_DpNS2_10kernel_argIT3_EE,"",@"SHT_CUDA_INFO"
	.sectionflags	@""
	.align	4


	//----- nvinfo : EIATTR_CUDA_API_VERSION
	.align		4
        /*0000*/ 	.byte	0x04, 0x37
        /*0002*/ 	.short	(.L_292 - .L_291)
.L_291:
        /*0004*/ 	.word	0x00000082


	//----- nvinfo : EIATTR_KPARAM_INFO
	.align		4
.L_292:
        /*0008*/ 	.byte	0x04, 0x17
        /*000a*/ 	.short	(.L_294 - .L_293)
.L_293:
        /*000c*/ 	.word	0x00000000
        /*0010*/ 	.short	0x0004
        /*0012*/ 	.short	0x0018
        /*0014*/ 	.byte	0x00, 0xf0, 0x41, 0x00


	//----- nvinfo : EIATTR_KPARAM_INFO
	.align		4
.L_294:
        /*0018*/ 	.byte	0x04, 0x17
        /*001a*/ 	.short	(.L_296 - .L_295)
.L_295:
        /*001c*/ 	.word	0x00000000
        /*0020*/ 	.short	0x0003
        /*0022*/ 	.short	0x0010
        /*0024*/ 	.byte	0x00, 0xf0, 0x21, 0x00


	//----- nvinfo : EIATTR_KPARAM_INFO
	.align		4
.L_296:
        /*0028*/ 	.byte	0x04, 0x17
        /*002a*/ 	.short	(.L_298 - .L_297)
.L_297:
        /*002c*/ 	.word	0x00000000
        /*0030*/ 	.short	0x0002
        /*0032*/ 	.short	0x000c
        /*0034*/ 	.byte	0x00, 0xf0, 0x05, 0x00


	//----- nvinfo : EIATTR_KPARAM_INFO
	.align		4
.L_298:
        /*0038*/ 	.byte	0x04, 0x17
        /*003a*/ 	.short	(.L_300 - .L_299)
.L_299:
        /*003c*/ 	.word	0x00000000
        /*0040*/ 	.short	0x0001
        /*0042*/ 	.short	0x0008
        /*0044*/ 	.byte	0x00, 0xf0, 0x11, 0x00


	//----- nvinfo : EIATTR_KPARAM_INFO
	.align		4
.L_300:
        /*0048*/ 	.byte	0x04, 0x17
        /*004a*/ 	.short	(.L_302 - .L_301)
.L_301:
        /*004c*/ 	.word	0x00000000
        /*0050*/ 	.short	0x0000
        /*0052*/ 	.short	0x0000
        /*0054*/ 	.byte	0x00, 0xf0, 0x21, 0x00


	//----- nvinfo : EIATTR_SPARSE_MMA_MASK
	.align		4
.L_302:
        /*0058*/ 	.byte	0x03, 0x50
        /*005a*/ 	.short	0x0000


	//----- nvinfo : EIATTR_MAXREG_COUNT
	.align		4
        /*005c*/ 	.byte	0x03, 0x1b
        /*005e*/ 	.short	0x00ff


	//----- nvinfo : EIATTR_MERCURY_ISA_VERSION
	.align		4
        /*0060*/ 	.byte	0x03, 0x5f
        /*0062*/ 	.short	0x0101


	//----- nvinfo : EIATTR_VRC_CTA_INIT_COUNT
	.align		4
        /*0064*/ 	.byte	0x02, 0x4a
	.zero		1
	.zero		1


	//----- nvinfo : EIATTR_EXIT_INSTR_OFFSETS
	.align		4
        /*0068*/ 	.byte	0x04, 0x1c
        /*006a*/ 	.short	(.L_304 - .L_303)


	//   ....[0]....
.L_303:
        /*006c*/ 	.word	0x00000170


	//   ....[1]....
        /*0070*/ 	.word	0x00000780


	//   ....[2]....
        /*0074*/ 	.word	0x000007a0


	//   ....[3]....
        /*0078*/ 	.word	0x00000d60


	//----- nvinfo : EIATTR_MAX_THREADS
	.align		4
.L_304:
        /*007c*/ 	.byte	0x04, 0x05
        /*007e*/ 	.short	(.L_306 - .L_305)
.L_305:
        /*0080*/ 	.word	0x00000080
        /*0084*/ 	.word	0x00000001
        /*0088*/ 	.word	0x00000001


	//----- nvinfo : EIATTR_CRS_STACK_SIZE
	.align		4
.L_306:
        /*008c*/ 	.byte	0x04, 0x1e
        /*008e*/ 	.short	(.L_308 - .L_307)
.L_307:
        /*0090*/ 	.word	0x00000000


	//----- nvinfo : EIATTR_CBANK_PARAM_SIZE
	.align		4
.L_308:
        /*0094*/ 	.byte	0x03, 0x19
        /*0096*/ 	.short	0x0028


	//----- nvinfo : EIATTR_PARAM_CBANK
	.align		4
        /*0098*/ 	.byte	0x04, 0x0a
        /*009a*/ 	.short	(.L_310 - .L_309)
	.align		4
.L_309:
        /*009c*/ 	.word	index@(.nv.constant0._ZN3cub18CUB_300001_SM_10006detail9transform16transform_kernelINS2_10policy_hubILb1EN4cuda3std3__45tupleIJN6thrust24THRUST_300001_SM_1000_NS17counting_iteratorIjNSA_11use_defaultESC_SC_EEEEEE10policy1000El7RandGenNSA_6detail15normal_iteratorINSA_10device_ptrIdEEEEJSD_EEEvT0_iT1_T2_DpNS2_10kernel_argIT3_EE)
        /*00a0*/ 	.short	0x0380
        /*00a2*/ 	.short	0x0028


	//----- nvinfo : EIATTR_SW_WAR
	.align		4
.L_310:
        /*00a4*/ 	.byte	0x04, 0x36
        /*00a6*/ 	.short	(.L_312 - .L_311)
.L_311:
        /*00a8*/ 	.word	0x00000008
.L_312:


//--------------------- .nv.info._ZN3cub18CUB_300001_SM_10006detail9transform16transform_kernelINS2_10policy_hubILb1EN4cuda3std3__45tupleIJN6thrust24THRUST_300001_SM_1000_NS17counting_iteratorIjNSA_11use_defaultESC_SC_EEEEEE10policy1000Ei7RandGenNSA_6detail15normal_iteratorINSA_10device_ptrIdEEEEJSD_EEEvT0_iT1_T2_DpNS2_10kernel_argIT3_EE --------------------------
	.section	.nv.info._ZN3cub18CUB_300001_SM_10006detail9transform16transform_kernelINS2_10policy_hubILb1EN4cuda3std3__45tupleIJN6thrust24THRUST_300001_SM_1000_NS17counting_iteratorIjNSA_11use_defaultESC_SC_EEEEEE10policy1000Ei7RandGenNSA_6detail15normal_iteratorINSA_10device_ptrIdEEEEJSD_EEEvT0_iT1_T2_DpNS2_10kernel_argIT3_EE,"",@"SHT_CUDA_INFO"
	.sectionflags	@""
	.align	4


	//----- nvinfo : EIATTR_CUDA_API_VERSION
	.align		4
        /*0000*/ 	.byte	0x04, 0x37
        /*0002*/ 	.short	(.L_314 - .L_313)
.L_313:
        /*0004*/ 	.word	0x00000082


	//----- nvinfo : EIATTR_KPARAM_INFO
	.align		4
.L_314:
        /*0008*/ 	.byte	0x04, 0x17
        /*000a*/ 	.short	(.L_316 - .L_315)
.L_315:
        /*000c*/ 	.word	0x00000000
        /*0010*/ 	.short	0x0004
        /*0012*/ 	.short	0x0018
        /*0014*/ 	.byte	0x00, 0xf0, 0x41, 0x00


	//----- nvinfo : EIATTR_KPARAM_INFO
	.align		4
.L_316:
        /*0018*/ 	.byte	0x04, 0x17
        /*001a*/ 	.short	(.L_318 - .L_317)
.L_317:
        /*001c*/ 	.word	0x00000000
        /*0020*/ 	.short	0x0003
        /*0022*/ 	.short	0x0010
        /*0024*/ 	.byte	0x00, 0xf0, 0x21, 0x00


	//----- nvinfo : EIATTR_KPARAM_INFO
	.align		4
.L_318:
        /*0028*/ 	.byte	0x04, 0x17
        /*002a*/ 	.short	(.L_320 - .L_319)
.L_319:
        /*002c*/ 	.word	0x00000000
        /*0030*/ 	.short	0x0002
        /*0032*/ 	.short	0x0008
        /*0034*/ 	.byte	0x00, 0xf0, 0x05, 0x00


	//----- nvinfo : EIATTR_KPARAM_INFO
	.align		4
.L_320:
        /*0038*/ 	.byte	0x04, 0x17
        /*003a*/ 	.short	(.L_322 - .L_321)
.L_321:
        /*003c*/ 	.word	0x00000000
        /*0040*/ 	.short	0x0001
        /*0042*/ 	.short	0x0004
        /*0044*/ 	.byte	0x00, 0xf0, 0x11, 0x00


	//----- nvinfo : EIATTR_KPARAM_INFO
	.align		4
.L_322:
        /*0048*/ 	.byte	0x04, 0x17
        /*004a*/ 	.short	(.L_324 - .L_323)
.L_323:
        /*004c*/ 	.word	0x00000000
        /*0050*/ 	.short	0x0000
        /*0052*/ 	.short	0x0000
        /*0054*/ 	.byte	0x00, 0xf0, 0x11, 0x00


	//----- nvinfo : EIATTR_SPARSE_MMA_MASK
	.align		4
.L_324:
        /*0058*/ 	.byte	0x03, 0x50
        /*005a*/ 	.short	0x0000


	//----- nvinfo : EIATTR_MAXREG_COUNT
	.align		4
        /*005c*/ 	.byte	0x03, 0x1b
        /*005e*/ 	.short	0x00ff


	//----- nvinfo : EIATTR_MERCURY_ISA_VERSION
	.align		4
        /*0060*/ 	.byte	0x03, 0x5f
        /*0062*/ 	.short	0x0101


	//----- nvinfo : EIATTR_VRC_CTA_INIT_COUNT
	.align		4
        /*0064*/ 	.byte	0x02, 0x4a
	.zero		1
	.zero		1


	//----- nvinfo : EIATTR_EXIT_INSTR_OFFSETS
	.align		4
        /*0068*/ 	.byte	0x04, 0x1c
        /*006a*/ 	.short	(.L_326 - .L_325)


	//   ....[0]....
.L_325:
        /*006c*/ 	.word	0x000000f0


	//   ....[1]....
        /*0070*/ 	.word	0x000006b0


	//   ....[2]....
        /*0074*/ 	.word	0x000006e0


	//   ....[3]....
        /*0078*/ 	.word	0x00000cf0


	//----- nvinfo : EIATTR_MAX_THREADS
	.align		4
.L_326:
        /*007c*/ 	.byte	0x04, 0x05
        /*007e*/ 	.short	(.L_328 - .L_327)
.L_327:
        /*0080*/ 	.word	0x00000080
        /*0084*/ 	.word	0x00000001
        /*0088*/ 	.word	0x00000001


	//----- nvinfo : EIATTR_CRS_STACK_SIZE
	.align		4
.L_328:
        /*008c*/ 	.byte	0x04, 0x1e
        /*008e*/ 	.short	(.L_330 - .L_329)
.L_329:
        /*0090*/ 	.word	0x00000000


	//----- nvinfo : EIATTR_CBANK_PARAM_SIZE
	.align		4
.L_330:
        /*0094*/ 	.byte	0x03, 0x19
        /*0096*/ 	.short	0x0028


	//----- nvinfo : EIATTR_PARAM_CBANK
	.align		4
        /*0098*/ 	.byte	0x04, 0x0a
        /*009a*/ 	.short	(.L_332 - .L_331)
	.align		4
.L_331:
        /*009c*/ 	.word	index@(.nv.constant0._ZN3cub18CUB_300001_SM_10006detail9transform16transform_kernelINS2_10policy_hubILb1EN4cuda3std3__45tupleIJN6thrust24THRUST_300001_SM_1000_NS17counting_iteratorIjNSA_11use_defaultESC_SC_EEEEEE10policy1000Ei7RandGenNSA_6detail15normal_iteratorINSA_10device_ptrIdEEEEJSD_EEEvT0_iT1_T2_DpNS2_10kernel_argIT3_EE)
        /*00a0*/ 	.short	0x0380
        /*00a2*/ 	.short	0x0028


	//----- nvinfo : EIATTR_SW_WAR
	.align		4
.L_332:
        /*00a4*/ 	.byte	0x04, 0x36
        /*00a6*/ 	.short	(.L_334 - .L_333)
.L_333:
        /*00a8*/ 	.word	0x00000008
.L_334:


//--------------------- .nv.info._ZN3cub18CUB_300001_SM_10006detail8for_each13static_kernelINS2_12policy_hub_t12policy_500_tEmN6thrust24THRUST_300001_SM_1000_NS8cuda_cub20__uninitialized_fill7functorINS7_10device_ptrIiEEiEEEEvT0_T1_ --------------------------
	.section	.nv.info._ZN3cub18CUB_300001_SM_10006detail8for_each13static_kernelINS2_12policy_hub_t12policy_500_tEmN6thrust24THRUST_300001_SM_1000_NS8cuda_cub20__uninitialized_fill7functorINS7_10device_ptrIiEEiEEEEvT0_T1_,"",@"SHT_CUDA_INFO"
	.sectionflags	@""
	.align	4


	//----- nvinfo : EIATTR_CUDA_API_VERSION
	.align		4
        /*0000*/ 	.byte	0x04, 0x37
        /*0002*/ 	.short	(.L_336 - .L_335)
.L_335:
        /*0004*/ 	.word	0x00000082


	//----- nvinfo : EIATTR_KPARAM_INFO
	.align		4
.L_336:
        /*0008*/ 	.byte	0x04, 0x17
        /*000a*/ 	.short	(.L_338 - .L_337)
.L_337:
        /*000c*/ 	.word	0x00000000
        /*0010*/ 	.short	0x0001
        /*0012*/ 	.short	0x0008
        /*0014*/ 	.byte	0x00, 0xf0, 0x41, 0x00


	//----- nvinfo : EIATTR_KPARAM_INFO
	.align		4
.L_338:
        /*0018*/ 	.byte	0x04, 0x17
        /*001a*/ 	.short	(.L_340 - .L_339)
.L_339:
        /*001c*/ 	.word	0x00000000
        /*0020*/ 	.short	0x0000
        /*0022*/ 	.short	0x0000
        /*0024*/ 	.byte	0x00, 0xf0, 0x21, 0x00


	//----- nvinfo : EIATTR_SPARSE_MMA_MASK
	.align		4
.L_340:
        /*0028*/ 	.byte	0x03, 0x50
        /*002a*/ 	.short	0x0000


	//----- nvinfo : EIATTR_MAXREG_COUNT
	.align		4
        /*002c*/ 	.byte	0x03, 0x1b
        /*002e*/ 	.short	0x00ff


	//----- nvinfo : EIATTR_MERCURY_ISA_VERSION
	.align		4
        /*0030*/ 	.byte	0x03, 0x5f
        /*0032*/ 	.short	0x0101


	//----- nvinfo : EIATTR_VRC_CTA_INIT_COUNT
	.align		4
        /*0034*/ 	.byte	0x02, 0x4a
	.zero		1
	.zero		1


	//----- nvinfo : EIATTR_EXIT_INSTR_OFFSETS
	.align		4
        /*0038*/ 	.byte	0x04, 0x1c
        /*003a*/ 	.short	(.L_342 - .L_341)


	//   ....[0]....
.L_341:
        /*003c*/ 	.word	0x00000130


	//   ....[1]....
        /*0040*/ 	.word	0x00000230


	//   ....[2]....
        /*0044*/ 	.word	0x00000260


	//----- nvinfo : EIATTR_MAX_THREADS
	.align		4
.L_342:
        /*0048*/ 	.byte	0x04, 0x05
        /*004a*/ 	.short	(.L_344 - .L_343)
.L_343:
        /*004c*/ 	.word	0x00000100
        /*0050*/ 	.word	0x00000001
        /*0054*/ 	.word	0x00000001


	//----- nvinfo : EIATTR_CBANK_PARAM_SIZE
	.align		4
.L_344:
        /*0058*/ 	.byte	0x03, 0x19
        /*005a*/ 	.short	0x0018


	//----- nvinfo : EIATTR_PARAM_CBANK
	.align		4
        /*005c*/ 	.byte	0x04, 0x0a
        /*005e*/ 	.short	(.L_346 - .L_345)
	.align		4
.L_345:
        /*0060*/ 	.word	index@(.nv.constant0._ZN3cub18CUB_300001_SM_10006detail8for_each13static_kernelINS2_12policy_hub_t12policy_500_tEmN6thrust24THRUST_300001_SM_1000_NS8cuda_cub20__uninitialized_fill7functorINS7_10device_ptrIiEEiEEEEvT0_T1_)
        /*0064*/ 	.short	0x0380
        /*0066*/ 	.short	0x0018


	//----- nvinfo : EIATTR_SW_WAR
	.align		4
.L_346:
        /*0068*/ 	.byte	0x04, 0x36
        /*006a*/ 	.short	(.L_348 - .L_347)
.L_347:
        /*006c*/ 	.word	0x00000008
.L_348:


//--------------------- .nv.info._ZN3cub18CUB_300001_SM_10006detail8for_each13static_kernelINS2_12policy_hub_t12policy_500_tEmN6thrust24THRUST_300001_SM_1000_NS8cuda_cub20__uninitialized_fill7functorINS7_10device_ptrIdEEdEEEEvT0_T1_ --------------------------
	.section	.nv.info._ZN3cub18CUB_300001_SM_10006detail8for_each13static_kernelINS2_12policy_hub_t12policy_500_tEmN6thrust24THRUST_300001_SM_1000_NS8cuda_cub20__uninitialized_fill7functorINS7_10device_ptrIdEEdEEEEvT0_T1_,"",@"SHT_CUDA_INFO"
	.sectionflags	@""
	.align	4


	//----- nvinfo : EIATTR_CUDA_API_VERSION
	.align		4
        /*0000*/ 	.byte	0x04, 0x37
        /*0002*/ 	.short	(.L_350 - .L_349)
.L_349:
        /*0004*/ 	.word	0x00000082


	//----- nvinfo : EIATTR_KPARAM_INFO
	.align		4
.L_350:
        /*0008*/ 	.byte	0x04, 0x17
        /*000a*/ 	.short	(.L_352 - .L_351)
.L_351:
        /*000c*/ 	.word	0x00000000
        /*0010*/ 	.short	0x0001
        /*0012*/ 	.short	0x0008
        /*0014*/ 	.byte	0x00, 0xf0, 0x41, 0x00


	//----- nvinfo : EIATTR_KPARAM_INFO
	.align		4
.L_352:
        /*0018*/ 	.byte	0x04, 0x17
        /*001a*/ 	.short	(.L_354 - .L_353)
.L_353:
        /*001c*/ 	.word	0x00000000
        /*0020*/ 	.short	0x0000
        /*0022*/ 	.short	0x0000
        /*0024*/ 	.byte	0x00, 0xf0, 0x21, 0x00


	//----- nvinfo : EIATTR_SPARSE_MMA_MASK
	.align		4
.L_354:
        /*0028*/ 	.byte	0x03, 0x50
        /*002a*/ 	.short	0x0000


	//----- nvinfo : EIATTR_MAXREG_COUNT
	.align		4
        /*002c*/ 	.byte	0x03, 0x1b
        /*002e*/ 	.short	0x00ff


	//----- nvinfo : EIATTR_MERCURY_ISA_VERSION
	.align		4
        /*0030*/ 	.byte	0x03, 0x5f
        /*0032*/ 	.short	0x0101


	//----- nvinfo : EIATTR_VRC_CTA_INIT_COUNT
	.align		4
        /*0034*/ 	.byte	0x02, 0x4a
	.zero		1
	.zero		1


	//----- nvinfo : EIATTR_EXIT_INSTR_OFFSETS
	.align		4
        /*0038*/ 	.byte	0x04, 0x1c
        /*003a*/ 	.short	(.L_356 - .L_355)


	//   ....[0]....
.L_355:
        /*003c*/ 	.word	0x00000130


	//   ....[1]....
        /*0040*/ 	.word	0x00000230


	//   ....[2]....
        /*0044*/ 	.word	0x00000260


	//----- nvinfo : EIATTR_MAX_THREADS
	.align		4
.L_356:
        /*0048*/ 	.byte	0x04, 0x05
        /*004a*/ 	.short	(.L_358 - .L_357)
.L_357:
        /*004c*/ 	.word	0x00000100
        /*0050*/ 	.word	0x00000001
        /*0054*/ 	.word	0x00000001


	//----- nvinfo : EIATTR_CBANK_PARAM_SIZE
	.align		4
.L_358:
        /*0058*/ 	.byte	0x03, 0x19
        /*005a*/ 	.short	0x0018


	//----- nvinfo : EIATTR_PARAM_CBANK
	.align		4
        /*005c*/ 	.byte	0x04, 0x0a
        /*005e*/ 	.short	(.L_360 - .L_359)
	.align		4
.L_359:
        /*0060*/ 	.word	index@(.nv.constant0._ZN3cub18CUB_300001_SM_10006detail8for_each13static_kernelINS2_12policy_hub_t12policy_500_tEmN6thrust24THRUST_300001_SM_1000_NS8cuda_cub20__uninitialized_fill7functorINS7_10device_ptrIdEEdEEEEvT0_T1_)
        /*0064*/ 	.short	0x0380
        /*0066*/ 	.short	0x0018


	//----- nvinfo : EIATTR_SW_WAR
	.align		4
.L_360:
        /*0068*/ 	.byte	0x04, 0x36
        /*006a*/ 	.short	(.L_362 - .L_361)
.L_361:
        /*006c*/ 	.word	0x00000008
.L_362:


//--------------------- .nv.info._ZN3cub18CUB_300001_SM_10006detail11EmptyKernelIvEEvv --------------------------
	.section	.nv.info._ZN3cub18CUB_300001_SM_10006detail11EmptyKernelIvEEvv,"",@"SHT_CUDA_INFO"
	.sectionflags	@""
	.align	4


	//----- nvinfo : EIATTR_CUDA_API_VERSION
	.align		4
        /*0000*/ 	.byte	0x04, 0x37
        /*0002*/ 	.short	(.L_364 - .L_363)
.L_363:
        /*0004*/ 	.word	0x00000082


	//----- nvinfo : EIATTR_SPARSE_MMA_MASK
	.align		4
.L_364:
        /*0008*/ 	.byte	0x03, 0x50
        /*000a*/ 	.short	0x0000


	//----- nvinfo : EIATTR_MAXREG_COUNT
	.align		4
        /*000c*/ 	.byte	0x03, 0x1b
        /*000e*/ 	.short	0x00ff


	//----- nvinfo : EIATTR_MERCURY_ISA_VERSION
	.align		4
        /*0010*/ 	.byte	0x03, 0x5f
        /*0012*/ 	.short	0x0101


	//----- nvinfo : EIATTR_VRC_CTA_INIT_COUNT
	.align		4
        /*0014*/ 	.byte	0x02, 0x4a
	.zero		1
	.zero		1


	//----- nvinfo : EIATTR_EXIT_INSTR_OFFSETS
	.align		4
        /*0018*/ 	.byte	0x04, 0x1c
        /*001a*/ 	.short	(.L_366 - .L_365)


	//   ....[0]....
.L_365:
        /*001c*/ 	.word	0x00000010


	//----- nvinfo : EIATTR_SW_WAR
	.align		4
.L_366:
        /*0020*/ 	.byte	0x04, 0x36
        /*0022*/ 	.short	(.L_368 - .L_367)
.L_367:
        /*0024*/ 	.word	0x00000008
.L_368:


//--------------------- .nv.info._Z13cudaTestLDEXPIdEviPKT_PS0_ --------------------------
	.section	.nv.info._Z13cudaTestLDEXPIdEviPKT_PS0_,"",@"SHT_CUDA_INFO"
	.sectionflags	@""
	.align	4


	//----- nvinfo : EIATTR_CUDA_API_VERSION
	.align		4
        /*0000*/ 	.byte	0x04, 0x37
        /*0002*/ 	.short	(.L_370 - .L_369)
.L_369:
        /*0004*/ 	.word	0x00000082


	//----- nvinfo : EIATTR_KPARAM_INFO
	.align		4
.L_370:
        /*0008*/ 	.byte	0x04, 0x17
        /*000a*/ 	.short	(.L_372 - .L_371)
.L_371:
        /*000c*/ 	.word	0x00000000
        /*0010*/ 	.short	0x0002
        /*0012*/ 	.short	0x0010
        /*0014*/ 	.byte	0x00, 0xf5, 0x21, 0x00


	//----- nvinfo : EIATTR_KPARAM_INFO
	.align		4
.L_372:
        /*0018*/ 	.byte	0x04, 0x17
        /*001a*/ 	.short	(.L_374 - .L_373)
.L_373:
        /*001c*/ 	.word	0x00000000
        /*0020*/ 	.short	0x0001
        /*0022*/ 	.short	0x0008
        /*0024*/ 	.byte	0x00, 0xf5, 0x21, 0x00


	//----- nvinfo : EIATTR_KPARAM_INFO
	.align		4
.L_374:
        /*0028*/ 	.byte	0x04, 0x17
        /*002a*/ 	.short	(.L_376 - .L_375)
.L_375:
        /*002c*/ 	.word	0x00000000
        /*0030*/ 	.short	0x0000
        /*0032*/ 	.short	0x0000
        /*0034*/ 	.byte	0x00, 0xf0, 0x11, 0x00


	//----- nvinfo : EIATTR_SPARSE_MMA_MASK
	.align		4
.L_376:
        /*0038*/ 	.byte	0x03, 0x50
        /*003a*/ 	.short	0x0000


	//----- nvinfo : EIATTR_MAXREG_COUNT
	.align		4
        /*003c*/ 	.byte	0x03, 0x1b
        /*003e*/ 	.short	0x00ff


	//----- nvinfo : EIATTR_MERCURY_ISA_VERSION
	.align		4
        /*0040*/ 	.byte	0x03, 0x5f
        /*0042*/ 	.short	0x0101


	//----- nvinfo : EIATTR_VRC_CTA_INIT_COUNT
	.align		4
        /*0044*/ 	.byte	0x02, 0x4a
	.zero		1
	.zero		1


	//----- nvinfo : EIATTR_EXIT_INSTR_OFFSETS
	.align		4
        /*0048*/ 	.byte	0x04, 0x1c
        /*004a*/ 	.short	(.L_378 - .L_377)


	//   ....[0]....
.L_377:
        /*004c*/ 	.word	0x00000070


	//   ....[1]....
        /*0050*/ 	.word	0x00000130


	//----- nvinfo : EIATTR_CBANK_PARAM_SIZE
	.align		4
.L_378:
        /*0054*/ 	.byte	0x03, 0x19
        /*0056*/ 	.short	0x0018


	//----- nvinfo : EIATTR_PARAM_CBANK
	.align		4
        /*0058*/ 	.byte	0x04, 0x0a
        /*005a*/ 	.short	(.L_380 - .L_379)
	.align		4
.L_379:
        /*005c*/ 	.word	index@(.nv.constant0._Z13cudaTestLDEXPIdEviPKT_PS0_)
        /*0060*/ 	.short	0x0380
        /*0062*/ 	.short	0x0018


	//----- nvinfo : EIATTR_SW_WAR
	.align		4
.L_380:
        /*0064*/ 	.byte	0x04, 0x36
        /*0066*/ 	.short	(.L_382 - .L_381)
.L_381:
        /*0068*/ 	.word	0x00000008
.L_382:


//--------------------- .nv.info._Z13cudaTestFREXPIdEviPKT_PS0_Pi --------------------------
	.section	.nv.info._Z13cudaTestFREXPIdEviPKT_PS0_Pi,"",@"SHT_CUDA_INFO"
	.sectionflags	@""
	.align	4


	//----- nvinfo : EIATTR_CUDA_API_VERSION
	.align		4
        /*0000*/ 	.byte	0x04, 0x37
        /*0002*/ 	.short	(.L_384 - .L_383)
.L_383:
        /*0004*/ 	.word	0x00000082


	//----- nvinfo : EIATTR_KPARAM_INFO
	.align		4
.L_384:
        /*0008*/ 	.byte	0x04, 0x17
        /*000a*/ 	.short	(.L_386 - .L_385)
.L_385:
        /*000c*/ 	.word	0x00000000
        /*0010*/ 	.short	0x0003
        /*0012*/ 	.short	0x0018
        /*0014*/ 	.byte	0x00, 0xf5, 0x21, 0x00


	//----- nvinfo : EIATTR_KPARAM_INFO
	.align		4
.L_386:
        /*0018*/ 	.byte	0x04, 0x17
        /*001a*/ 	.short	(.L_388 - .L_387)
.L_387:
        /*001c*/ 	.word	0x00000000
        /*0020*/ 	.short	0x0002
        /*0022*/ 	.short	0x0010
        /*0024*/ 	.byte	0x00, 0xf5, 0x21, 0x00


	//----- nvinfo : EIATTR_KPARAM_INFO
	.align		4
.L_388:
        /*0028*/ 	.byte	0x04, 0x17
        /*002a*/ 	.short	(.L_390 - .L_389)
.L_389:
        /*002c*/ 	.word	0x00000000
        /*0030*/ 	.short	0x0001
        /*0032*/ 	.short	0x0008
        /*0034*/ 	.byte	0x00, 0xf5, 0x21, 0x00


	//----- nvinfo : EIATTR_KPARAM_INFO
	.align		4
.L_390:
        /*0038*/ 	.byte	0x04, 0x17
        /*003a*/ 	.short	(.L_392 - .L_391)
.L_391:
        /*003c*/ 	.word	0x00000000
        /*0040*/ 	.short	0x0000
        /*0042*/ 	.short	0x0000
        /*0044*/ 	.byte	0x00, 0xf0, 0x11, 0x00


	//----- nvinfo : EIATTR_SPARSE_MMA_MASK
	.align		4
.L_392:
        /*0048*/ 	.byte	0x03, 0x50
        /*004a*/ 	.short	0x0000


	//----- nvinfo : EIATTR_MAXREG_COUNT
	.align		4
        /*004c*/ 	.byte	0x03, 0x1b
        /*004e*/ 	.short	0x00ff


	//----- nvinfo : EIATTR_MERCURY_ISA_VERSION
	.align		4
        /*0050*/ 	.byte	0x03, 0x5f
        /*0052*/ 	.short	0x0101


	//----- nvinfo : EIATTR_VRC_CTA_INIT_COUNT
	.align		4
        /*0054*/ 	.byte	0x02, 0x4a
	.zero		1
	.zero		1


	//----- nvinfo : EIATTR_EXIT_INSTR_OFFSETS
	.align		4
        /*0058*/ 	.byte	0x04, 0x1c
        /*005a*/ 	.short	(.L_394 - .L_393)


	//   ....[0]....
.L_393:
        /*005c*/ 	.word	0x00000070


	//   ....[1]....
        /*0060*/ 	.word	0x00000250


	//----- nvinfo : EIATTR_CBANK_PARAM_SIZE
	.align		4
.L_394:
        /*0064*/ 	.byte	0x03, 0x19
        /*0066*/ 	.short	0x0020


	//----- nvinfo : EIATTR_PARAM_CBANK
	.align		4
        /*0068*/ 	.byte	0x04, 0x0a
        /*006a*/ 	.short	(.L_396 - .L_395)
	.align		4
.L_395:
        /*006c*/ 	.word	index@(.nv.constant0._Z13cudaTestFREXPIdEviPKT_PS0_Pi)
        /*0070*/ 	.short	0x0380
        /*0072*/ 	.short	0x0020


	//----- nvinfo : EIATTR_SW_WAR
	.align		4
.L_396:
        /*0074*/ 	.byte	0x04, 0x36
        /*0076*/ 	.short	(.L_398 - .L_397)
.L_397:
        /*0078*/ 	.word	0x00000008
.L_398:


//--------------------- .nv.callgraph             --------------------------
	.section	.nv.callgraph,"",@"SHT_CUDA_CALLGRAPH"
	.align	4
	.sectionentsize	8
	.align		4
        /*0000*/ 	.word	0x00000000
	.align		4
        /*0004*/ 	.word	0xffffffff
	.align		4
        /*0008*/ 	.word	0x00000000
	.align		4
        /*000c*/ 	.word	0xfffffffe
	.align		4
        /*0010*/ 	.word	0x00000000
	.align		4
        /*0014*/ 	.word	0xfffffffd
	.align		4
        /*0018*/ 	.word	0x00000000
	.align		4
        /*001c*/ 	.word	0xfffffffc


//--------------------- .nv.constant4             --------------------------
	.section	.nv.constant4,"a",@progbits
	.align	8
	.align		8
.nv.constant4:
        /*0000*/ 	.dword	_ZN28_INTERNAL_a061931a_4_k_cu_mx4cuda3std3__45__cpo5beginE
	.align		8
        /*0008*/ 	.dword	_ZN28_INTERNAL_a061931a_4_k_cu_mx4cuda3std3__45__cpo3endE
	.align		8
        /*0010*/ 	.dword	_ZN28_INTERNAL_a061931a_4_k_cu_mx4cuda3std3__45__cpo6cbeginE
	.align		8
        /*0018*/ 	.dword	_ZN28_INTERNAL_a061931a_4_k_cu_mx4cuda3std3__45__cpo4cendE
	.align		8
        /*0020*/ 	.dword	_ZN28_INTERNAL_a061931a_4_k_cu_mx4cuda3std3__45__cpo6rbeginE
	.align		8
        /*0028*/ 	.dword	_ZN28_INTERNAL_a061931a_4_k_cu_mx4cuda3std3__45__cpo4rendE
	.align		8
        /*0030*/ 	.dword	_ZN28_INTERNAL_a061931a_4_k_cu_mx4cuda3std3__45__cpo7crbeginE
	.align		8
        /*0038*/ 	.dword	_ZN28_INTERNAL_a061931a_4_k_cu_mx4cuda3std3__45__cpo5crendE
	.align		8
        /*0040*/ 	.dword	_ZN28_INTERNAL_a061931a_4_k_cu_mx4cuda3std3__430_GLOBAL__N__a061931a_4_k_cu_mx6ignoreE
	.align		8
        /*0048*/ 	.dword	_ZN28_INTERNAL_a061931a_4_k_cu_mx4cuda3std3__419piecewise_constructE
	.align		8
        /*0050*/ 	.dword	_ZN28_INTERNAL_a061931a_4_k_cu_mx4cuda3std3__48in_placeE
	.align		8
        /*0058*/ 	.dword	_ZN28_INTERNAL_a061931a_4_k_cu_mx4cuda3std3__420unreachable_sentinelE
	.align		8
        /*0060*/ 	.dword	_ZN28_INTERNAL_a061931a_4_k_cu_mx4cuda3std3__47nulloptE
	.align		8
        /*0068*/ 	.dword	_ZN28_INTERNAL_a061931a_4_k_cu_mx4cuda3std3__48unexpectE
	.align		8
        /*0070*/ 	.dword	_ZN28_INTERNAL_a061931a_4_k_cu_mx4cuda3std6ranges3__45__cpo4swapE
	.align		8
        /*0078*/ 	.dword	_ZN28_INTERNAL_a061931a_4_k_cu_mx4cuda3std6ranges3__45__cpo9iter_moveE
	.align		8
        /*0080*/ 	.dword	_ZN28_INTERNAL_a061931a_4_k_cu_mx4cuda3std6ranges3__45__cpo5beginE
	.align		8
        /*0088*/ 	.dword	_ZN28_INTERNAL_a061931a_4_k_cu_mx4cuda3std6ranges3__45__cpo3endE
	.align		8
        /*0090*/ 	.dword	_ZN28_INTERNAL_a061931a_4_k_cu_mx4cuda3std6ranges3__45__cpo6cbeginE
	.align		8
        /*0098*/ 	.dword	_ZN28_INTERNAL_a061931a_4_k_cu_mx4cuda3std6ranges3__45__cpo4cendE
	.align		8
        /*00a0*/ 	.dword	_ZN28_INTERNAL_a061931a_4_k_cu_mx4cuda3std6ranges3__45__cpo7advanceE
	.align		8
        /*00a8*/ 	.dword	_ZN28_INTERNAL_a061931a_4_k_cu_mx4cuda3std6ranges3__45__cpo9iter_swapE
	.align		8
        /*00b0*/ 	.dword	_ZN28_INTERNAL_a061931a_4_k_cu_mx4cuda3std6ranges3__45__cpo4nextE
	.align		8
        /*00b8*/ 	.dword	_ZN28_INTERNAL_a061931a_4_k_cu_mx4cuda3std6ranges3__45__cpo4prevE
	.align		8
        /*00c0*/ 	.dword	_ZN28_INTERNAL_a061931a_4_k_cu_mx4cuda3std6ranges3__45__cpo4dataE
	.align		8
        /*00c8*/ 	.dword	_ZN28_INTERNAL_a061931a_4_k_cu_mx4cuda3std6ranges3__45__cpo5cdataE
	.align		8
        /*00d0*/ 	.dword	_ZN28_INTERNAL_a061931a_4_k_cu_mx4cuda3std6ranges3__45__cpo4sizeE
	.align		8
        /*00d8*/ 	.dword	_ZN28_INTERNAL_a061931a_4_k_cu_mx4cuda3std6ranges3__45__cpo5ssizeE
	.align		8
        /*00e0*/ 	.dword	_ZN28_INTERNAL_a061931a_4_k_cu_mx4cuda3std6ranges3__45__cpo8distanceE
	.align		8
        /*00e8*/ 	.dword	_ZN28_INTERNAL_a061931a_4_k_cu_mx6thrust24THRUST_300001_SM_1000_NS8cuda_cub3parE
	.align		8
        /*00f0*/ 	.dword	_ZN28_INTERNAL_a061931a_4_k_cu_mx6thrust24THRUST_300001_SM_1000_NS8cuda_cub10par_nosyncE
	.align		8
        /*00f8*/ 	.dword	_ZN28_INTERNAL_a061931a_4_k_cu_mx6thrust24THRUST_300001_SM_1000_NS6system6detail10sequential3seqE
	.align		8
        /*0100*/ 	.dword	_ZN28_INTERNAL_a061931a_4_k_cu_mx6thrust24THRUST_300001_SM_1000_NS6system3cpp3parE
	.align		8
        /*0108*/ 	.dword	_ZN28_INTERNAL_a061931a_4_k_cu_mx6thrust24THRUST_300001_SM_1000_NS12placeholders2_1E
	.align		8
        /*0110*/ 	.dword	_ZN28_INTERNAL_a061931a_4_k_cu_mx6thrust24THRUST_300001_SM_1000_NS12placeholders2_2E
	.align		8
        /*0118*/ 	.dword	_ZN28_INTERNAL_a061931a_4_k_cu_mx6thrust24THRUST_300001_SM_1000_NS12placeholders2_3E
	.align		8
        /*0120*/ 	.dword	_ZN28_INTERNAL_a061931a_4_k_cu_mx6thrust24THRUST_300001_SM_1000_NS12placeholders2_4E
	.align		8
        /*0128*/ 	.dword	_ZN28_INTERNAL_a061931a_4_k_cu_mx6thrust24THRUST_300001_SM_1000_NS12placeholders2_5E
	.align		8
        /*0130*/ 	.dword	_ZN28_INTERNAL_a061931a_4_k_cu_mx6thrust24THRUST_300001_SM_1000_NS12placeholders2_6E
	.align		8
        /*0138*/ 	.dword	_ZN28_INTERNAL_a061931a_4_k_cu_mx6thrust24THRUST_300001_SM_1000_NS12placeholders2_7E
	.align		8
        /*0140*/ 	.dword	_ZN28_INTERNAL_a061931a_4_k_cu_mx6thrust24THRUST_300001_SM_1000_NS12placeholders2_8E
	.align		8
        /*0148*/ 	.dword	_ZN28_INTERNAL_a061931a_4_k_cu_mx6thrust24THRUST_300001_SM_1000_NS12placeholders2_9E
	.align		8
        /*0150*/ 	.dword	_ZN28_INTERNAL_a061931a_4_k_cu_mx6thrust24THRUST_300001_SM_1000_NS12placeholders3_10E
	.align		8
        /*0158*/ 	.dword	_ZN28_INTERNAL_a061931a_4_k_cu_mx6thrust24THRUST_300001_SM_1000_NS3seqE
	.align		8
        /*0160*/ 	.dword	_ZN28_INTERNAL_a061931a_4_k_cu_mx6thrust24THRUST_300001_SM_1000_NS6deviceE


//--------------------- .text._ZN3cub18CUB_300001_SM_10006detail6reduce28DeviceReduceSingleTileKernelINS2_10policy_hubIdyN4cuda3std3__44plusIdEEE10Policy1000EPdSC_iS9_ddNS7_10__identityEEEvT0_T1_T2_T3_T4_T6_ --------------------------
	.section	.text._ZN3cub18CUB_300001_SM_10006detail6reduce28DeviceReduceSingleTileKernelINS2_10policy_hubIdyN4cuda3std3__44plusIdEEE10Policy1000EPdSC_iS9_ddNS7_10__identityEEEvT0_T1_T2_T3_T4_T6_,"ax",@progbits
	.align	128
        .global         _ZN3cub18CUB_300001_SM_10006detail6reduce28DeviceReduceSingleTileKernelINS2_10policy_hubIdyN4cuda3std3__44plusIdEEE10Policy1000EPdSC_iS9_ddNS7_10__identityEEEvT0_T1_T2_T3_T4_T6_
        .type           _ZN3cub18CUB_300001_SM_10006detail6reduce28DeviceReduceSingleTileKernelINS2_10policy_hubIdyN4cuda3std3__44plusIdEEE10Policy1000EPdSC_iS9_ddNS7_10__identityEEEvT0_T1_T2_T3_T4_T6_,@function
        .size           _ZN3cub18CUB_300001_SM_10006detail6reduce28DeviceReduceSingleTileKernelINS2_10policy_hubIdyN4cuda3std3__44plusIdEEE10Policy1000EPdSC_iS9_ddNS7_10__identityEEEvT0_T1_T2_T3_T4_T6_,(.L_x_224 - _ZN3cub18CUB_300001_SM_10006detail6reduce28DeviceReduceSingleTileKernelINS2_10policy_hubIdyN4cuda3std3__44plusIdEEE10Policy1000EPdSC_iS9_ddNS7_10__identityEEEvT0_T1_T2_T3_T4_T6_)
        .other          _ZN3cub18CUB_300001_SM_10006detail6reduce28DeviceReduceSingleTileKernelINS2_10policy_hubIdyN4cuda3std3__44plusIdEEE10Policy1000EPdSC_iS9_ddNS7_10__identityEEEvT0_T1_T2_T3_T4_T6_,@"STO_CUDA_ENTRY STV_DEFAULT"
_ZN3cub18CUB_300001_SM_10006detail6reduce28DeviceReduceSingleTileKernelINS2_10policy_hubIdyN4cuda3std3__44plusIdEEE10Policy1000EPdSC_iS9_ddNS7_10__identityEEEvT0_T1_T2_T3_T4_T6_:
.text._ZN3cub18CUB_300001_SM_10006detail6reduce28DeviceReduceSingleTileKernelINS2_10policy_hubIdyN4cuda3std3__44plusIdEEE10Policy1000EPdSC_iS9_ddNS7_10__identityEEEvT0_T1_T2_T3_T4_T6_:
[----:B------:R-:W-:Y:S01]  /*0000*/  LDC R1, c[0x0][0x37c] ;  /* 0x0000df00ff017b82 */ /* 0x000fe20000000800 */
[----:B------:R-:W0:Y:S01]  /*0010*/  LDCU UR4, c[0x0][0x390] ;  /* 0x00007200ff0477ac */ /* 0x000e220008000800 */
[----:B------:R-:W1:Y:S01]  /*0020*/  LDCU.64 UR6, c[0x0][0x358] ;  /* 0x00006b00ff0677ac */ /* 0x000e620008000a00 */
[----:B0-----:R-:W-:-:S05]  /*0030*/  IMAD.U32 R4, RZ, RZ, UR4 ;  /* 0x00000004ff047e24 */ /* 0x001fca000f8e00ff */
[----:B------:R-:W-:-:S13]  /*0040*/  ISETP.NE.AND P0, PT, R4, RZ, PT ;  /* 0x000000ff0400720c */ /* 0x000fda0003f05270 */
[----:B-1----:R-:W-:Y:S05]  /*0050*/  @P0 BRA `(.L_x_0) ;  /* 0x00000000001c0947 */ /* 0x002fea0003800000 */
[----:B------:R-:W0:Y:S02]  /*0060*/  S2R R0, SR_TID.X ;  /* 0x0000000000007919 */ /* 0x000e240000002100 */
[----:B0-----:R-:W-:-:S13]  /*0070*/  ISETP.NE.AND P0, PT, R0, RZ, PT ;  /* 0x000000ff0000720c */ /* 0x001fda0003f05270 */
[----:B------:R-:W-:Y:S05]  /*0080*/  @P0 EXIT ;  /* 0x000000000000094d */ /* 0x000fea0003800000 */
[----:B------:R-:W0:Y:S08]  /*0090*/  LDC.64 R2, c[0x0][0x388] ;  /* 0x0000e200ff027b82 */ /* 0x000e300000000a00 */
[----:B------:R-:W0:Y:S02]  /*00a0*/  LDC.64 R4, c[0x0][0x398] ;  /* 0x0000e600ff047b82 */ /* 0x000e240000000a00 */
[----:B0-----:R-:W-:Y:S01]  /*00b0*/  STG.E.64 desc[UR6][R2.64], R4 ;  /* 0x0000000402007986 */ /* 0x001fe2000c101b06 */
[----:B------:R-:W-:Y:S05]  /*00c0*/  EXIT ;  /* 0x000000000000794d */ /* 0x000fea0003800000 */
.L_x_0:
[----:B------:R-:W-:Y:S01]  /*00d0*/  ISETP.GT.AND P0, PT, R4, 0xdff, PT ;  /* 0x00000dff0400780c */ /* 0x000fe20003f04270 */
[----:B------:R-:W-:-:S12]  /*00e0*/  BSSY.RECONVERGENT B0, `(.L_x_1) ;  /* 0x0000242000007945 */ /* 0x000fd80003800200 */
[----:B------:R-:W-:Y:S05]  /*00f0*/  @P0 BRA `(.L_x_2) ;  /* 0x0000001400180947 */ /* 0x000fea0003800000 */
[----:B------:R-:W0:Y:S01]  /*0100*/  S2R R5, SR_TID.X ;  /* 0x0000000000057919 */ /* 0x000e220000002100 */
[----:B------:R-:W-:Y:S01]  /*0110*/  BSSY.RECONVERGENT B1, `(.L_x_3) ;  /* 0x0000009000017945 */ /* 0x000fe20003800200 */
[----:B------:R-:W-:Y:S02]  /*0120*/  CS2R R2, SRZ ;  /* 0x0000000000027805 */ /* 0x000fe4000001ff00 */
[----:B0-----:R-:W-:Y:S01]  /*0130*/  ISETP.GE.AND P0, PT, R5, R4, PT ;  /* 0x000000040500720c */ /* 0x001fe20003f06270 */
[----:B------:R-:W-:-:S12]  /*0140*/  IMAD.MOV.U32 R7, RZ, RZ, R5 ;  /* 0x000000ffff077224 */ /* 0x000fd800078e0005 */
[----:B------:R-:W-:Y:S05]  /*0150*/  @P0 BRA `(.L_x_4) ;  /* 0x0000000000100947 */ /* 0x000fea0003800000 */
[----:B------:R-:W0:Y:S02]  /*0160*/  LDC.64 R2, c[0x0][0x380] ;  /* 0x0000e000ff027b82 */ /* 0x000e240000000a00 */
[----:B0-----:R-:W-:-:S06]  /*0170*/  IMAD.WIDE.U32 R2, R5, 0x8, R2 ;  /* 0x0000000805027825 */ /* 0x001fcc00078e0002 */
[----:B------:R-:W5:Y:S01]  /*0180*/  LDG.E.64.CONSTANT R2, desc[UR6][R2.64] ;  /* 0x0000000602027981 */ /* 0x000f62000c1e9b00 */
[----:B------:R-:W-:-:S07]  /*0190*/  VIADD R7, R5, 0x200 ;  /* 0x0000020005077836 */ /* 0x000fce0000000000 */
.L_x_4:
[----:B------:R-:W-:Y:S05]  /*01a0*/  BSYNC.RECONVERGENT B1 ;  /* 0x0000000000017941 */ /* 0x000fea0003800200 */
.L_x_3:
[----:B------:R-:W-:Y:S01]  /*01b0*/  ISETP.GE.AND P0, PT, R7, R4, PT ;  /* 0x000000040700720c */ /* 0x000fe20003f06270 */
[----:B------:R-:W-:-:S12]  /*01c0*/  BSSY.RECONVERGENT B1, `(.L_x_5) ;  /* 0x0000076000017945 */ /* 0x000fd80003800200 */
[----:B------:R-:W-:Y:S05]  /*01d0*/  @P0 BRA `(.L_x_6) ;  /* 0x0000000400d00947 */ /* 0x000fea0003800000 */
[----:B------:R-:W-:Y:S01]  /*01e0*/  LOP3.LUT R9, RZ, R7, RZ, 0x33, !PT ;  /* 0x00000007ff097212 */ /* 0x000fe200078e33ff */
[----:B------:R-:W-:Y:S04]  /*01f0*/  BSSY.RECONVERGENT B2, `(.L_x_7) ;  /* 0x0000017000027945 */ /* 0x000fe80003800200 */
[----:B------:R-:W-:-:S05]  /*0200*/  IMAD.IADD R0, R9, 0x1, R4 ;  /* 0x0000000109007824 */ /* 0x000fca00078e0204 */
[C---:B------:R-:W-:Y:S02]  /*0210*/  LOP3.LUT R6, R0.reuse, 0x600, RZ, 0xc0, !PT ;  /* 0x0000060000067812 */ /* 0x040fe400078ec0ff */
[----:B------:R-:W-:Y:S02]  /*0220*/  ISETP.GE.U32.AND P0, PT, R0, 0x600, PT ;  /* 0x000006000000780c */ /* 0x000fe40003f06070 */
[----:B------:R-:W-:-:S13]  /*0230*/  ISETP.NE.AND P1, PT, R6, 0x600, PT ;  /* 0x000006000600780c */ /* 0x000fda0003f25270 */
[----:B------:R-:W-:Y:S05]  /*0240*/  @!P1 BRA `(.L_x_8) ;  /* 0x0000000000449947 */ /* 0x000fea0003800000 */
[----:B------:R-:W0:Y:S01]  /*0250*/  LDC.64 R8, c[0x0][0x380] ;  /* 0x0000e000ff087b82 */ /* 0x000e220000000a00 */
[----:B------:R-:W-:-:S04]  /*0260*/  LEA.HI R0, R0, 0x1, RZ, 0x17 ;  /* 0x0000000100007811 */ /* 0x000fc800078fb8ff */
[----:B------:R-:W-:-:S05]  /*0270*/  LOP3.LUT R0, R0, 0x3, RZ, 0xc0, !PT ;  /* 0x0000000300007812 */ /* 0x000fca00078ec0ff */
[----:B------:R-:W-:Y:S02]  /*0280*/  IMAD.MOV R0, RZ, RZ, -R0 ;  /* 0x000000ffff007224 */ /* 0x000fe400078e0a00 */
[----:B0-----:R-:W-:-:S04]  /*0290*/  IMAD.WIDE.U32 R8, R7, 0x8, R8 ;  /* 0x0000000807087825 */ /* 0x001fc800078e0008 */
[----:B------:R-:W-:Y:S02]  /*02a0*/  IMAD.MOV.U32 R6, RZ, RZ, R8 ;  /* 0x000000ffff067224 */ /* 0x000fe400078e0008 */
[----:B------:R-:W-:-:S07]  /*02b0*/  IMAD.MOV.U32 R11, RZ, RZ, R9 ;  /* 0x000000ffff0b7224 */ /* 0x000fce00078e0009 */
.L_x_9:
[----:B------:R-:W-:Y:S02]  /*02c0*/  IMAD.MOV.U32 R8, RZ, RZ, R6 ;  /* 0x000000ffff087224 */ /* 0x000fe400078e0006 */
[----:B------:R-:W-:-:S06]  /*02d0*/  IMAD.MOV.U32 R9, RZ, RZ, R11 ;  /* 0x000000ffff097224 */ /* 0x000fcc00078e000b */
[----:B------:R-:W2:Y:S01]  /*02e0*/  LDG.E.64.CONSTANT R8, desc[UR6][R8.64] ;  /* 0x0000000608087981 */ /* 0x000ea2000c1e9b00 */
[----:B------:R-:W-:Y:S01]  /*02f0*/  VIADD R0, R0, 0x1 ;  /* 0x0000000100007836 */ /* 0x000fe20000000000 */
[----:B------:R-:W-:Y:S01]  /*0300*/  IADD3 R6, P2, PT, R6, 0x1000, RZ ;  /* 0x0000100006067810 */ /* 0x000fe20007f5e0ff */
[----:B------:R-:W-:-:S03]  /*0310*/  VIADD R7, R7, 0x200 ;  /* 0x0000020007077836 */ /* 0x000fc60000000000 */
[----:B------:R-:W-:Y:S01]  /*0320*/  ISETP.NE.AND P1, PT, R0, RZ, PT ;  /* 0x000000ff0000720c */ /* 0x000fe20003f25270 */
[----:B------:R-:W-:Y:S01]  /*0330*/  IMAD.X R11, RZ, RZ, R11, P2 ;  /* 0x000000ffff0b7224 */ /* 0x000fe200010e060b */
[----:B--2--5:R-:W-:-:S11]  /*0340*/  DADD R2, R8, R2 ;  /* 0x0000000008027229 */ /* 0x024fd60000000002 */
[----:B------:R-:W-:Y:S05]  /*0350*/  @P1 BRA `(.L_x_9) ;  /* 0xfffffffc00d81947 */ /* 0x000fea000383ffff */
.L_x_8:
[----:B------:R-:W-:Y:S05]  /*0360*/  BSYNC.RECONVERGENT B2 ;  /* 0x0000000000027941 */ /* 0x000fea0003800200 */
.L_x_7:
[----:B------:R-:W-:Y:S05]  /*0370*/  @!P0 BRA `(.L_x_6) ;  /* 0x0000000400688947 */ /* 0x000fea0003800000 */
[----:B------:R-:W-:Y:S01]  /*0380*/  IMAD.IADD R0, R4, 0x1, -R7 ;  /* 0x0000000104007824 */ /* 0x000fe200078e0a07 */
[----:B------:R-:W-:Y:S01]  /*0390*/  BSSY.RECONVERGENT B2, `(.L_x_10) ;  /* 0x0000031000027945 */ /* 0x000fe20003800200 */
[----:B------:R-:W-:-:S03]  /*03a0*/  PLOP3.LUT P0, PT, PT, PT, PT, 0x80, 0x8 ;  /* 0x000000000008781c */ /* 0x000fc60003f0f070 */
[----:B------:R-:W-:-:S13]  /*03b0*/  ISETP.GT.AND P1, PT, R0, 0x1800, PT ;  /* 0x000018000000780c */ /* 0x000fda0003f24270 */
[----:B------:R-:W-:Y:S05]  /*03c0*/  @!P1 BRA `(.L_x_11) ;  /* 0x0000000000b49947 */ /* 0x000fea0003800000 */
[----:B------:R-:W-:Y:S01]  /*03d0*/  PLOP3.LUT P0, PT, PT, PT, PT, 0x8, 0x80 ;  /* 0x000000000080781c */ /* 0x000fe20003f0e170 */
[----:B------:R-:W-:-:S12]  /*03e0*/  VIADD R0, R4, 0xffffe800 ;  /* 0xffffe80004007836 */ /* 0x000fd80000000000 */
.L_x_12:
[----:B------:R-:W0:Y:S02]  /*03f0*/  LDC.64 R32, c[0x0][0x380] ;  /* 0x0000e000ff207b82 */ /* 0x000e240000000a00 */
[----:B0-----:R-:W-:-:S05]  /*0400*/  IMAD.WIDE R14, R7, 0x8, R32 ;  /* 0x00000008070e7825 */ /* 0x001fca00078e0220 */
[----:B------:R-:W2:Y:S04]  /*0410*/  LDG.E.64.CONSTANT R8, desc[UR6][R14.64] ;  /* 0x000000060e087981 */ /* 0x000ea8000c1e9b00 */
[----:B------:R-:W3:Y:S04]  /*0420*/  LDG.E.64.CONSTANT R10, desc[UR6][R14.64+0x1000] ;  /* 0x001000060e0a7981 */ /* 0x000ee8000c1e9b00 */
[----:B------:R-:W4:Y:S01]  /*0430*/  LDG.E.64.CONSTANT R12, desc[UR6][R14.64+0x2000] ;  /* 0x002000060e0c7981 */ /* 0x000f22000c1e9b00 */
[----:B------:R-:W-:-:S03]  /*0440*/  VIADD R41, R7, 0x800 ;  /* 0x0000080007297836 */ /* 0x000fc60000000000 */
[----:B------:R-:W4:Y:S01]  /*0450*/  LDG.E.64.CONSTANT R30, desc[UR6][R14.64+0x3000] ;  /* 0x003000060e1e7981 */ /* 0x000f22000c1e9b00 */
[----:B------:R-:W-:-:S05]  /*0460*/  IMAD.WIDE R40, R41, 0x8, R32 ;  /* 0x0000000829287825 */ /* 0x000fca00078e0220 */
[----:B------:R-:W4:Y:S04]  /*0470*/  LDG.E.64.CONSTANT R28, desc[UR6][R40.64] ;  /* 0x00000006281c7981 */ /* 0x000f28000c1e9b00 */
[----:B------:R-:W4:Y:S04]  /*0480*/  LDG.E.64.CONSTANT R26, desc[UR6][R40.64+0x1000] ;  /* 0x00100006281a7981 */ /* 0x000f28000c1e9b00 */
        /* <DEDUP_REMOVED lines=12> */
[----:B------:R-:W4:Y:S04]  /*0550*/  LDG.E.64.CONSTANT R34, desc[UR6][R44.64+0x2000] ;  /* 0x002000062c227981 */ /* 0x000f28000c1e9b00 */
[----:B------:R-:W4:Y:S01]  /*0560*/  LDG.E.64.CONSTANT R32, desc[UR6][R44.64+0x3000] ;  /* 0x003000062c207981 */ /* 0x000f22000c1e9b00 */
[----:B------:R-:W-:-:S05]  /*0570*/  VIADD R7, R7, 0x2000 ;  /* 0x0000200007077836 */ /* 0x000fca0000000000 */
[----:B------:R-:W-:Y:S01]  /*0580*/  ISETP.GE.AND P1, PT, R7, R0, PT ;  /* 0x000000000700720c */ /* 0x000fe20003f26270 */
[----:B--2--5:R-:W-:-:S08]  /*0590*/  DADD R8, R8, R2 ;  /* 0x0000000008087229 */ /* 0x024fd00000000002 */
[----:B---3--:R-:W-:-:S08]  /*05a0*/  DADD R8, R8, R10 ;  /* 0x0000000008087229 */ /* 0x008fd0000000000a */
[----:B----4-:R-:W-:-:S08]  /*05b0*/  DADD R8, R8, R12 ;  /* 0x0000000008087229 */ /* 0x010fd0000000000c */
[----:B------:R-:W-:-:S08]  /*05c0*/  DADD R8, R8, R30 ;  /* 0x0000000008087229 */ /* 0x000fd0000000001e */
        /* <DEDUP_REMOVED lines=11> */
[----:B------:R-:W-:Y:S01]  /*0680*/  DADD R2, R8, R32 ;  /* 0x0000000008027229 */ /* 0x000fe20000000020 */
[----:B------:R-:W-:Y:S10]  /*0690*/  @!P1 BRA `(.L_x_12) ;  /* 0xfffffffc00549947 */ /* 0x000ff4000383ffff */
.L_x_11:
[----:B------:R-:W-:Y:S05]  /*06a0*/  BSYNC.RECONVERGENT B2 ;  /* 0x0000000000027941 */ /* 0x000fea0003800200 */
.L_x_10:
[----:B------:R-:W-:Y:S01]  /*06b0*/  IMAD.IADD R0, R4, 0x1, -R7 ;  /* 0x0000000104007824 */ /* 0x000fe200078e0a07 */
[----:B------:R-:W-:Y:S04]  /*06c0*/  BSSY.RECONVERGENT B2, `(.L_x_13) ;  /* 0x0000019000027945 */ /* 0x000fe80003800200 */
[----:B------:R-:W-:-:S13]  /*06d0*/  ISETP.GT.AND P1, PT, R0, 0x800, PT ;  /* 0x000008000000780c */ /* 0x000fda0003f24270 */
[----:B------:R-:W-:Y:S05]  /*06e0*/  @!P1 BRA `(.L_x_14) ;  /* 0x0000000000589947 */ /* 0x000fea0003800000 */
        /* <DEDUP_REMOVED lines=12> */
[----:B------:R-:W-:Y:S01]  /*07b0*/  PLOP3.LUT P0, PT, PT, PT, PT, 0x8, 0x80 ;  /* 0x000000000080781c */ /* 0x000fe20003f0e170 */
[----:B------:R-:W-:Y:S01]  /*07c0*/  VIADD R7, R7, 0x1000 ;  /* 0x0000100007077836 */ /* 0x000fe20000000000 */
[----:B--2--5:R-:W-:-:S08]  /*07d0*/  DADD R10, R2, R10 ;  /* 0x00000000020a7229 */ /* 0x024fd0000000000a */
[----:B---3--:R-:W-:-:S08]  /*07e0*/  DADD R10, R10, R12 ;  /* 0x000000000a0a7229 */ /* 0x008fd0000000000c */
[----:B----4-:R-:W-:-:S08]  /*07f0*/  DADD R10, R10, R14 ;  /* 0x000000000a0a7229 */ /* 0x010fd0000000000e */
[----:B------:R-:W-:-:S08]  /*0800*/  DADD R10, R10, R16 ;  /* 0x000000000a0a7229 */ /* 0x000fd00000000010 */
[----:B------:R-:W-:-:S08]  /*0810*/  DADD R10, R10, R20 ;  /* 0x000000000a0a7229 */ /* 0x000fd00000000014 */
[----:B------:R-:W-:-:S08]  /*0820*/  DADD R10, R10, R22 ;  /* 0x000000000a0a7229 */ /* 0x000fd00000000016 */
[----:B------:R-:W-:-:S08]  /*0830*/  DADD R10, R10, R24 ;  /* 0x000000000a0a7229 */ /* 0x000fd00000000018 */
[----:B------:R-:W-:-:S11]  /*0840*/  DADD R2, R10, R26 ;  /* 0x000000000a027229 */ /* 0x000fd6000000001a */
.L_x_14:
[----:B------:R-:W-:Y:S05]  /*0850*/  BSYNC.RECONVERGENT B2 ;  /* 0x0000000000027941 */ /* 0x000fea0003800200 */
.L_x_13:
[----:B------:R-:W-:-:S13]  /*0860*/  ISETP.LT.OR P0, PT, R7, R4, P0 ;  /* 0x000000040700720c */ /* 0x000fda0000701670 */
[----:B------:R-:W-:Y:S05]  /*0870*/  @!P0 BRA `(.L_x_6) ;  /* 0x0000000000288947 */ /* 0x000fea0003800000 */
[----:B------:R-:W0:Y:S02]  /*0880*/  LDC.64 R8, c[0x0][0x380] ;  /* 0x0000e000ff087b82 */ /* 0x000e240000000a00 */
[----:B0-----:R-:W-:-:S05]  /*0890*/  IMAD.WIDE R6, R7, 0x8, R8 ;  /* 0x0000000807067825 */ /* 0x001fca00078e0208 */
[----:B------:R-:W2:Y:S04]  /*08a0*/  LDG.E.64.CONSTANT R8, desc[UR6][R6.64] ;  /* 0x0000000606087981 */ /* 0x000ea8000c1e9b00 */
[----:B------:R-:W3:Y:S04]  /*08b0*/  LDG.E.64.CONSTANT R10, desc[UR6][R6.64+0x1000] ;  /* 0x00100006060a7981 */ /* 0x000ee8000c1e9b00 */
[----:B------:R-:W4:Y:S04]  /*08c0*/  LDG.E.64.CONSTANT R12, desc[UR6][R6.64+0x2000] ;  /* 0x00200006060c7981 */ /* 0x000f28000c1e9b00 */
[----:B------:R-:W4:Y:S01]  /*08d0*/  LDG.E.64.CONSTANT R14, desc[UR6][R6.64+0x3000] ;  /* 0x00300006060e7981 */ /* 0x000f22000c1e9b00 */
[----:B--2--5:R-:W-:-:S08]  /*08e0*/  DADD R8, R2, R8 ;  /* 0x0000000002087229 */ /* 0x024fd00000000008 */
[----:B---3--:R-:W-:-:S08]  /*08f0*/  DADD R8, R8, R10 ;  /* 0x0000000008087229 */ /* 0x008fd0000000000a */
[----:B----4-:R-:W-:-:S08]  /*0900*/  DADD R8, R8, R12 ;  /* 0x0000000008087229 */ /* 0x010fd0000000000c */
[----:B------:R-:W-:-:S11]  /*0910*/  DADD R2, R8, R14 ;  /* 0x0000000008027229 */ /* 0x000fd6000000000e */
.L_x_6:
[----:B------:R-:W-:Y:S05]  /*0920*/  BSYNC.RECONVERGENT B1 ;  /* 0x0000000000017941 */ /* 0x000fea0003800200 */
.L_x_5:
[----:B------:R-:W-:-:S13]  /*0930*/  ISETP.GE.AND P0, PT, R4, 0x200, PT ;  /* 0x000002000400780c */ /* 0x000fda0003f06270 */
[----:B------:R-:W-:Y:S05]  /*0940*/  @!P0 BRA `(.L_x_15) ;  /* 0x0000000400148947 */ /* 0x000fea0003800000 */
[----:B------:R-:W0:Y:S01]  /*0950*/  S2R R12, SR_LANEID ;  /* 0x00000000000c7919 */ /* 0x000e220000000000 */
[----:B-----5:R-:W-:Y:S04]  /*0960*/  SHFL.DOWN PT, R6, R2, 0x1, 0x1f ;  /* 0x08201f0002067f89 */ /* 0x020fe800000e0000 */
[----:B------:R-:W1:Y:S02]  /*0970*/  SHFL.DOWN PT, R7, R3, 0x1, 0x1f ;  /* 0x08201f0003077f89 */ /* 0x000e6400000e0000 */
[----:B-1----:R-:W-:Y:S01]  /*0980*/  DADD R6, R6, R2 ;  /* 0x0000000006067229 */ /* 0x002fe20000000002 */
[C---:B0-----:R-:W-:Y:S02]  /*0990*/  ISETP.GT.AND P0, PT, R12.reuse, 0x1e, PT ;  /* 0x0000001e0c00780c */ /* 0x041fe40003f04270 */
[----:B------:R-:W-:-:S07]  /*09a0*/  ISETP.NE.AND P1, PT, R12, RZ, PT ;  /* 0x000000ff0c00720c */ /* 0x000fce0003f25270 */
[----:B------:R-:W-:Y:S02]  /*09b0*/  FSEL R8, R2, R6, P0 ;  /* 0x0000000602087208 */ /* 0x000fe40000000000 */
[----:B------:R-:W-:Y:S02]  /*09c0*/  FSEL R9, R3, R7, P0 ;  /* 0x0000000703097208 */ /* 0x000fe40000000000 */
[----:B------:R-:W-:Y:S01]  /*09d0*/  ISETP.GT.AND P0, PT, R12, 0x1d, PT ;  /* 0x0000001d0c00780c */ /* 0x000fe20003f04270 */
[----:B------:R-:W-:Y:S01]  /*09e0*/  SHFL.DOWN PT, R6, R8, 0x2, 0x1f ;  /* 0x08401f0008067f89 */ /* 0x000fe200000e0000 */
[----:B------:R-:W-:Y:S02]  /*09f0*/  @!P1 MOV R4, 0x400 ;  /* 0x0000040000049802 */ /* 0x000fe40000000f00 */
[----:B------:R-:W-:Y:S01]  /*0a00*/  @!P1 SHF.R.U32.HI R0, RZ, 0x2, R5 ;  /* 0x00000002ff009819 */ /* 0x000fe20000011605 */
[----:B------:R-:W0:Y:S03]  /*0a10*/  SHFL.DOWN PT, R7, R9, 0x2, 0x1f ;  /* 0x08401f0009077f89 */ /* 0x000e2600000e0000 */
[----:B------:R-:W-:Y:S01]  /*0a20*/  @!P1 LOP3.LUT R0, R0, 0xf8, RZ, 0xc0, !PT ;  /* 0x000000f800009812 */ /* 0x000fe200078ec0ff */
[----:B0-----:R-:W-:-:S10]  /*0a30*/  DADD R6, R6, R8 ;  /* 0x0000000006067229 */ /* 0x001fd40000000008 */
[----:B------:R-:W-:Y:S02]  /*0a40*/  FSEL R6, R8, R6, P0 ;  /* 0x0000000608067208 */ /* 0x000fe40000000000 */
[----:B------:R-:W-:Y:S02]  /*0a50*/  FSEL R7, R9, R7, P0 ;  /* 0x0000000709077208 */ /* 0x000fe40000000000 */
[----:B------:R-:W-:Y:S01]  /*0a60*/  ISETP.GT.AND P0, PT, R12, 0x1b, PT ;  /* 0x0000001b0c00780c */ /* 0x000fe20003f04270 */
[----:B------:R-:W-:Y:S04]  /*0a70*/  SHFL.DOWN PT, R2, R6, 0x4, 0x1f ;  /* 0x08801f0006027f89 */ /* 0x000fe800000e0000 */
[----:B------:R-:W0:Y:S01]  /*0a80*/  SHFL.DOWN PT, R3, R7, 0x4, 0x1f ;  /* 0x08801f0007037f89 */ /* 0x000e2200000e0000 */
[----:B------:R-:W1:Y:S01]  /*0a90*/  @!P1 S2R R9, SR_CgaCtaId ;  /* 0x0000000000099919 */ /* 0x000e620000008800 */
[----:B0-----:R-:W-:-:S10]  /*0aa0*/  DADD R2, R2, R6 ;  /* 0x0000000002027229 */ /* 0x001fd40000000006 */
[----:B------:R-:W-:Y:S02]  /*0ab0*/  FSEL R10, R6, R2, P0 ;  /* 0x00000002060a7208 */ /* 0x000fe40000000000 */
[----:B------:R-:W-:Y:S02]  /*0ac0*/  FSEL R11, R7, R3, P0 ;  /* 0x00000003070b7208 */ /* 0x000fe40000000000 */
[----:B------:R-:W-:Y:S01]  /*0ad0*/  ISETP.GT.AND P0, PT, R12, 0x17, PT ;  /* 0x000000170c00780c */ /* 0x000fe20003f04270 */
[----:B------:R-:W-:Y:S04]  /*0ae0*/  SHFL.DOWN PT, R2, R10, 0x8, 0x1f ;  /* 0x09001f000a027f89 */ /* 0x000fe800000e0000 */
[----:B------:R-:W0:Y:S02]  /*0af0*/  SHFL.DOWN PT, R3, R11, 0x8, 0x1f ;  /* 0x09001f000b037f89 */ /* 0x000e2400000e0000 */
[----:B0-----:R-:W-:-:S10]  /*0b00*/  DADD R2, R2, R10 ;  /* 0x0000000002027229 */ /* 0x001fd4000000000a */
[----:B------:R-:W-:Y:S02]  /*0b10*/  FSEL R6, R10, R2, P0 ;  /* 0x000000020a067208 */ /* 0x000fe40000000000 */
[----:B------:R-:W-:Y:S02]  /*0b20*/  FSEL R7, R11, R3, P0 ;  /* 0x000000030b077208 */ /* 0x000fe40000000000 */
[----:B-1----:R-:W-:Y:S01]  /*0b30*/  @!P1 LEA R11, R9, R4, 0x18 ;  /* 0x00000004090b9211 */ /* 0x002fe200078ec0ff */
[----:B------:R-:W-:Y:S01]  /*0b40*/  SHFL.DOWN PT, R2, R6, 0x10, 0x1f ;  /* 0x0a001f0006027f89 */ /* 0x000fe200000e0000 */
[----:B------:R-:W-:-:S03]  /*0b50*/  ISETP.NE.AND P0, PT, R5, RZ, PT ;  /* 0x000000ff0500720c */ /* 0x000fc60003f05270 */
[----:B------:R-:W0:Y:S01]  /*0b60*/  SHFL.DOWN PT, R3, R7, 0x10, 0x1f ;  /* 0x0a001f0007037f89 */ /* 0x000e2200000e0000 */
[----:B------:R-:W-:Y:S01]  /*0b70*/  @!P1 IMAD.IADD R11, R0, 0x1, R11 ;  /* 0x00000001000b9824 */ /* 0x000fe200078e020b */
[----:B0-----:R-:W-:-:S07]  /*0b80*/  DADD R8, R2, R6 ;  /* 0x0000000002087229 */ /* 0x001fce0000000006 */
[----:B------:R1:W-:Y:S01]  /*0b90*/  @!P1 STS.64 [R11+0x10], R8 ;  /* 0x000010080b009388 */ /* 0x0003e20000000a00 */
[----:B------:R-:W-:Y:S01]  /*0ba0*/  BAR.SYNC.DEFER_BLOCKING 0x0 ;  /* 0x0000000000007b1d */ /* 0x000fe20000010000 */
[----:B------:R-:W-:-:S04]  /*0bb0*/  ISETP.GT.AND P1, PT, R12, 0xf, PT ;  /* 0x0000000f0c00780c */ /* 0x000fc80003f24270 */
[----:B------:R-:W-:Y:S02]  /*0bc0*/  FSEL R2, R6, R8, P1 ;  /* 0x0000000806027208 */ /* 0x000fe40000800000 */
[----:B------:R-:W-:Y:S01]  /*0bd0*/  FSEL R3, R7, R9, P1 ;  /* 0x0000000907037208 */ /* 0x000fe20000800000 */
[----:B------:R-:W-:Y:S06]  /*0be0*/  @P0 BRA `(.L_x_16) ;  /* 0x0000001800440947 */ /* 0x000fec0003800000 */
[----:B------:R-:W0:Y:S01]  /*0bf0*/  S2UR UR5, SR_CgaCtaId ;  /* 0x00000000000579c3 */ /* 0x000e220000008800 */
[----:B------:R-:W-:Y:S02]  /*0c00*/  UMOV UR4, 0x400 ;  /* 0x0000040000047882 */ /* 0x000fe40000000000 */
[----:B0-----:R-:W-:-:S09]  /*0c10*/  ULEA UR4, UR5, UR4, 0x18 ;  /* 0x0000000405047291 */ /* 0x001fd2000f8ec0ff */
[----:B------:R-:W0:Y:S04]  /*0c20*/  LDS.64 R4, [UR4+0x18] ;  /* 0x00001804ff047984 */ /* 0x000e280008000a00 */
[----:B-1----:R-:W1:Y:S04]  /*0c30*/  LDS.128 R8, [UR4+0x20] ;  /* 0x00002004ff087984 */ /* 0x002e680008000c00 */
[----:B------:R-:W2:Y:S01]  /*0c40*/  LDS.128 R12, [UR4+0x30] ;  /* 0x00003004ff0c7984 */ /* 0x000ea20008000c00 */
[----:B0-----:R-:W-:-:S03]  /*0c50*/  DADD R2, R2, R4 ;  /* 0x0000000002027229 */ /* 0x001fc60000000004 */
[----:B------:R-:W0:Y:S05]  /*0c60*/  LDS.128 R4, [UR4+0x40] ;  /* 0x00004004ff047984 */ /* 0x000e2a0008000c00 */
[----:B-1----:R-:W-:-:S08]  /*0c70*/  DADD R2, R2, R8 ;  /* 0x0000000002027229 */ /* 0x002fd00000000008 */
[----:B------:R-:W-:Y:S01]  /*0c80*/  DADD R2, R2, R10 ;  /* 0x0000000002027229 */ /* 0x000fe2000000000a */
[----:B------:R-:W1:Y:S07]  /*0c90*/  LDS.128 R8, [UR4+0x50] ;  /* 0x00005004ff087984 */ /* 0x000e6e0008000c00 */
[----:B--2---:R-:W-:-:S08]  /*0ca0*/  DADD R2, R2, R12 ;  /* 0x0000000002027229 */ /* 0x004fd0000000000c */
[----:B------:R-:W-:Y:S01]  /*0cb0*/  DADD R2, R2, R14 ;  /* 0x0000000002027229 */ /* 0x000fe2000000000e */
[----:B------:R-:W2:Y:S07]  /*0cc0*/  LDS.128 R12, [UR4+0x60] ;  /* 0x00006004ff0c7984 */ /* 0x000eae0008000c00 */
[----:B0-----:R-:W-:-:S08]  /*0cd0*/  DADD R2, R2, R4 ;  /* 0x0000000002027229 */ /* 0x001fd00000000004 */
[----:B------:R-:W-:Y:S01]  /*0ce0*/  DADD R2, R2, R6 ;  /* 0x0000000002027229 */ /* 0x000fe20000000006 */
[----:B------:R-:W0:Y:S07]  /*0cf0*/  LDS.128 R4, [UR4+0x70] ;  /* 0x00007004ff047984 */ /* 0x000e2e0008000c00 */
[----:B-1----:R-:W-:-:S08]  /*0d00*/  DADD R2, R2, R8 ;  /* 0x0000000002027229 */ /* 0x002fd00000000008 */
[----:B------:R-:W-:Y:S01]  /*0d10*/  DADD R2, R2, R10 ;  /* 0x0000000002027229 */ /* 0x000fe2000000000a */
[----:B------:R-:W1:Y:S07]  /*0d20*/  LDS.128 R8, [UR4+0x80] ;  /* 0x00008004ff087984 */ /* 0x000e6e0008000c00 */
[----:B--2---:R-:W-:-:S08]  /*0d30*/  DADD R2, R2, R12 ;  /* 0x0000000002027229 */ /* 0x004fd0000000000c */
[----:B------:R-:W-:-:S08]  /*0d40*/  DADD R2, R2, R14 ;  /* 0x0000000002027229 */ /* 0x000fd0000000000e */
[----:B0-----:R-:W-:-:S08]  /*0d50*/  DADD R2, R2, R4 ;  /* 0x0000000002027229 */ /* 0x001fd00000000004 */
[----:B------:R-:W-:-:S08]  /*0d60*/  DADD R2, R2, R6 ;  /* 0x0000000002027229 */ /* 0x000fd00000000006 */
[----:B-1----:R-:W-:-:S08]  /*0d70*/  DADD R2, R2, R8 ;  /* 0x0000000002027229 */ /* 0x002fd00000000008 */
[----:B------:R-:W-:Y:S01]  /*0d80*/  DADD R2, R2, R10 ;  /* 0x0000000002027229 */ /* 0x000fe2000000000a */
[----:B------:R-:W-:Y:S10]  /*0d90*/  BRA `(.L_x_16) ;  /* 0x0000001400d87947 */ /* 0x000ff40003800000 */
.L_x_15:
[----:B------:R-:W-:Y:S01]  /*0da0*/  LOP3.LUT R0, R5, 0x3e0, RZ, 0xc0, !PT ;  /* 0x000003e005007812 */ /* 0x000fe200078ec0ff */
[----:B------:R-:W0:Y:S03]  /*0db0*/  S2R R10, SR_LANEID ;  /* 0x00000000000a7919 */ /* 0x000e260000000000 */
[----:B------:R-:W-:Y:S01]  /*0dc0*/  LOP3.LUT R9, RZ, R0, RZ, 0x33, !PT ;  /* 0x00000000ff097212 */ /* 0x000fe200078e33ff */
[----:B------:R-:W-:-:S04]  /*0dd0*/  VIADD R7, R0, 0x20 ;  /* 0x0000002000077836 */ /* 0x000fc80000000000 */
[----:B------:R-:W-:Y:S01]  /*0de0*/  IMAD.IADD R9, R9, 0x1, R4 ;  /* 0x0000000109097824 */ /* 0x000fe200078e0204 */
[----:B------:R-:W-:-:S04]  /*0df0*/  ISETP.GT.AND P0, PT, R7, R4, PT ;  /* 0x000000040700720c */ /* 0x000fc80003f04270 */
[----:B------:R-:W-:-:S05]  /*0e00*/  SEL R11, R9, 0x1f, P0 ;  /* 0x0000001f090b7807 */ /* 0x000fca0000000000 */
[----:B-----5:R-:W-:Y:S04]  /*0e10*/  SHFL.DOWN PT, R6, R2, 0x1, R11 ;  /* 0x0820000002067989 */ /* 0x020fe800000e000b */
[----:B------:R-:W1:Y:S01]  /*0e20*/  SHFL.DOWN PT, R7, R3, 0x1, R11 ;  /* 0x0820000003077989 */ /* 0x000e6200000e000b */
[C---:B0-----:R-:W-:Y:S01]  /*0e30*/  ISETP.GE.AND P0, PT, R10.reuse, R11, PT ;  /* 0x0000000b0a00720c */ /* 0x041fe20003f06270 */
[C---:B------:R-:W-:Y:S01]  /*0e40*/  VIADD R0, R10.reuse, 0x2 ;  /* 0x000000020a007836 */ /* 0x040fe20000000000 */
[----:B------:R-:W-:Y:S01]  /*0e50*/  ISETP.NE.AND P1, PT, R10, RZ, PT ;  /* 0x000000ff0a00720c */ /* 0x000fe20003f25270 */
[----:B-1----:R-:W-:-:S12]  /*0e60*/  DADD R6, R6, R2 ;  /* 0x0000000006067229 */ /* 0x002fd80000000002 */
[----:B------:R-:W0:Y:S01]  /*0e70*/  @!P1 S2R R12, SR_CgaCtaId ;  /* 0x00000000000c9919 */ /* 0x000e220000008800 */
[----:B------:R-:W-:Y:S02]  /*0e80*/  FSEL R8, R6, R2, !P0 ;  /* 0x0000000206087208 */ /* 0x000fe40004000000 */
[----:B------:R-:W-:Y:S02]  /*0e90*/  FSEL R9, R7, R3, !P0 ;  /* 0x0000000307097208 */ /* 0x000fe40004000000 */
[----:B------:R-:W-:Y:S01]  /*0ea0*/  ISETP.GT.AND P0, PT, R0, R11, PT ;  /* 0x0000000b0000720c */ /* 0x000fe20003f04270 */
[----:B------:R-:W-:Y:S01]  /*0eb0*/  SHFL.DOWN PT, R6, R8, 0x2, R11 ;  /* 0x0840000008067989 */ /* 0x000fe200000e000b */
[----:B------:R-:W-:-:S03]  /*0ec0*/  VIADD R0, R10, 0x4 ;  /* 0x000000040a007836 */ /* 0x000fc60000000000 */
[----:B------:R-:W1:Y:S02]  /*0ed0*/  SHFL.DOWN PT, R7, R9, 0x2, R11 ;  /* 0x0840000009077989 */ /* 0x000e6400000e000b */
[----:B-1----:R-:W-:-:S10]  /*0ee0*/  DADD R6, R6, R8 ;  /* 0x0000000006067229 */ /* 0x002fd40000000008 */
[----:B------:R-:W-:Y:S02]  /*0ef0*/  FSEL R6, R8, R6, P0 ;  /* 0x0000000608067208 */ /* 0x000fe40000000000 */
[----:B------:R-:W-:Y:S02]  /*0f00*/  FSEL R7, R9, R7, P0 ;  /* 0x0000000709077208 */ /* 0x000fe40000000000 */
        /* <DEDUP_REMOVED lines=16> */
[----:B------:R-:W-:Y:S02]  /*1010*/  @!P1 MOV R9, 0x400 ;  /* 0x0000040000099802 */ /* 0x000fe40000000f00 */
[----:B------:R-:W-:Y:S01]  /*1020*/  @!P1 SHF.R.U32.HI R8, RZ, 0x2, R5 ;  /* 0x00000002ff089819 */ /* 0x000fe20000011605 */
[----:B------:R-:W1:Y:S01]  /*1030*/  SHFL.DOWN PT, R3, R7, 0x10, R11 ;  /* 0x0a00000007037989 */ /* 0x000e6200000e000b */
[----:B0-----:R-:W-:-:S02]  /*1040*/  @!P1 LEA R9, R12, R9, 0x18 ;  /* 0x000000090c099211 */ /* 0x001fc400078ec0ff */
[----:B------:R-:W-:-:S05]  /*1050*/  @!P1 LOP3.LUT R8, R8, 0xf8, RZ, 0xc0, !PT ;  /* 0x000000f808089812 */ /* 0x000fca00078ec0ff */
[----:B------:R-:W-:Y:S01]  /*1060*/  @!P1 IMAD.IADD R9, R8, 0x1, R9 ;  /* 0x0000000108099824 */ /* 0x000fe200078e0209 */
[----:B-1----:R-:W-:-:S10]  /*1070*/  DADD R2, R2, R6 ;  /* 0x0000000002027229 */ /* 0x002fd40000000006 */
[----:B------:R-:W-:Y:S02]  /*1080*/  FSEL R2, R6, R2, P0 ;  /* 0x0000000206027208 */ /* 0x000fe40000000000 */
[----:B------:R-:W-:Y:S02]  /*1090*/  FSEL R3, R7, R3, P0 ;  /* 0x0000000307037208 */ /* 0x000fe40000000000 */
[----:B------:R-:W-:-:S03]  /*10a0*/  ISETP.NE.AND P0, PT, R5, RZ, PT ;  /* 0x000000ff0500720c */ /* 0x000fc60003f05270 */
[----:B------:R0:W-:Y:S01]  /*10b0*/  @!P1 STS.64 [R9+0x10], R2 ;  /* 0x0000100209009388 */ /* 0x0001e20000000a00 */
[----:B------:R-:W-:Y:S09]  /*10c0*/  BAR.SYNC.DEFER_BLOCKING 0x0 ;  /* 0x0000000000007b1d */ /* 0x000ff20000010000 */
[----:B------:R-:W-:Y:S05]  /*10d0*/  @P0 BRA `(.L_x_16) ;  /* 0x0000001400080947 */ /* 0x000fea0003800000 */
[----:B------:R-:W1:Y:S01]  /*10e0*/  S2UR UR5, SR_CgaCtaId ;  /* 0x00000000000579c3 */ /* 0x000e620000008800 */
[----:B------:R-:W-:Y:S01]  /*10f0*/  UMOV UR4, 0x400 ;  /* 0x0000040000047882 */ /* 0x000fe20000000000 */
[----:B------:R-:W-:Y:S01]  /*1100*/  ISETP.GT.AND P1, PT, R4, 0x20, PT ;  /* 0x000000200400780c */ /* 0x000fe20003f24270 */
[----:B-1----:R-:W-:-:S09]  /*1110*/  ULEA UR4, UR5, UR4, 0x18 ;  /* 0x0000000405047291 */ /* 0x002fd2000f8ec0ff */
[----:B------:R-:W1:Y:S04]  /*1120*/  LDS.64 R6, [UR4+0x18] ;  /* 0x00001804ff067984 */ /* 0x000e680008000a00 */
[----:B------:R-:W2:Y:S04]  /*1130*/  LDS.128 R12, [UR4+0x20] ;  /* 0x00002004ff0c7984 */ /* 0x000ea80008000c00 */
[----:B0-----:R-:W0:Y:S01]  /*1140*/  LDS.128 R8, [UR4+0x30] ;  /* 0x00003004ff087984 */ /* 0x001e220008000c00 */
[----:B-1----:R-:W-:-:S10]  /*1150*/  DADD R6, R2, R6 ;  /* 0x0000000002067229 */ /* 0x002fd40000000006 */
[----:B------:R-:W-:Y:S02]  /*1160*/  FSEL R2, R6, R2, P1 ;  /* 0x0000000206027208 */ /* 0x000fe40000800000 */
[----:B------:R-:W-:Y:S02]  /*1170*/  FSEL R3, R7, R3, P1 ;  /* 0x0000000307037208 */ /* 0x000fe40000800000 */
[----:B------:R-:W-:-:S04]  /*1180*/  ISETP.GT.AND P1, PT, R4, 0x40, PT ;  /* 0x000000400400780c */ /* 0x000fc80003f24270 */
[----:B--2---:R-:W-:-:S10]  /*1190*/  DADD R12, R12, R2 ;  /* 0x000000000c0c7229 */ /* 0x004fd40000000002 */
[----:B------:R-:W-:Y:S02]  /*11a0*/  FSEL R2, R12, R2, P1 ;  /* 0x000000020c027208 */ /* 0x000fe40000800000 */
[----:B------:R-:W-:Y:S02]  /*11b0*/  FSEL R3, R13, R3, P1 ;  /* 0x000000030d037208 */ /* 0x000fe40000800000 */
[----:B------:R-:W-:-:S04]  /*11c0*/  ISETP.GT.AND P1, PT, R4, 0x60, PT ;  /* 0x000000600400780c */ /* 0x000fc80003f24270 */
[----:B------:R-:W-:-:S10]  /*11d0*/  DADD R14, R2, R14 ;  /* 0x00000000020e7229 */ /* 0x000fd4000000000e */
[----:B------:R-:W-:Y:S02]  /*11e0*/  FSEL R2, R14, R2, P1 ;  /* 0x000000020e027208 */ /* 0x000fe40000800000 */
[----:B------:R-:W-:Y:S02]  /*11f0*/  FSEL R3, R15, R3, P1 ;  /* 0x000000030f037208 */ /* 0x000fe40000800000 */
[----:B------:R-:W1:Y:S01]  /*1200*/  LDS.128 R12, [UR4+0x40] ;  /* 0x00004004ff0c7984 */ /* 0x000e620008000c00 */
[----:B------:R-:W-:-:S03]  /*1210*/  ISETP.GT.AND P1, PT, R4, 0x80, PT ;  /* 0x000000800400780c */ /* 0x000fc60003f24270 */
[----:B0-----:R-:W-:-:S10]  /*1220*/  DADD R8, R8, R2 ;  /* 0x0000000008087229 */ /* 0x001fd40000000002 */
[----:B------:R-:W-:Y:S02]  /*1230*/  FSEL R2, R8, R2, P1 ;  /* 0x0000000208027208 */ /* 0x000fe40000800000 */
[----:B------:R-:W-:Y:S02]  /*1240*/  FSEL R3, R9, R3, P1 ;  /* 0x0000000309037208 */ /* 0x000fe40000800000 */
[----:B------:R-:W-:-:S04]  /*1250*/  ISETP.GT.AND P1, PT, R4, 0xa0, PT ;  /* 0x000000a00400780c */ /* 0x000fc80003f24270 */
[----:B------:R-:W-:-:S10]  /*1260*/  DADD R10, R2, R10 ;  /* 0x00000000020a7229 */ /* 0x000fd4000000000a */
[----:B------:R-:W-:Y:S02]  /*1270*/  FSEL R2, R10, R2, P1 ;  /* 0x000000020a027208 */ /* 0x000fe40000800000 */
[----:B------:R-:W-:Y:S02]  /*1280*/  FSEL R3, R11, R3, P1 ;  /* 0x000000030b037208 */ /* 0x000fe40000800000 */
[----:B------:R-:W0:Y:S01]  /*1290*/  LDS.128 R8, [UR4+0x50] ;  /* 0x00005004ff087984 */ /* 0x000e220008000c00 */
[----:B------:R-:W-:-:S03]  /*12a0*/  ISETP.GT.AND P1, PT, R4, 0xc0, PT ;  /* 0x000000c00400780c */ /* 0x000fc60003f24270 */
[----:B-1----:R-:W-:-:S10]  /*12b0*/  DADD R12, R12, R2 ;  /* 0x000000000c0c7229 */ /* 0x002fd40000000002 */
        /* <DEDUP_REMOVED lines=33> */
[----:B------:R-:W-:-:S04]  /*14d0*/  ISETP.GT.AND P1, PT, R4, 0x1c0, PT ;  /* 0x000001c00400780c */ /* 0x000fc80003f24270 */
[----:B-1----:R-:W-:-:S10]  /*14e0*/  DADD R12, R12, R2 ;  /* 0x000000000c0c7229 */ /* 0x002fd40000000002 */
[----:B------:R-:W-:Y:S02]  /*14f0*/  FSEL R2, R12, R2, P1 ;  /* 0x000000020c027208 */ /* 0x000fe40000800000 */
[----:B------:R-:W-:Y:S02]  /*1500*/  FSEL R3, R13, R3, P1 ;  /* 0x000000030d037208 */ /* 0x000fe40000800000 */
[----:B------:R-:W-:-:S04]  /*1510*/  ISETP.GT.AND P1, PT, R4, 0x1e0, PT ;  /* 0x000001e00400780c */ /* 0x000fc80003f24270 */
[----:B------:R-:W-:-:S10]  /*1520*/  DADD R14, R2, R14 ;  /* 0x00000000020e7229 */ /* 0x000fd4000000000e */
[----:B------:R-:W-:Y:S02]  /*1530*/  FSEL R2, R14, R2, P1 ;  /* 0x000000020e027208 */ /* 0x000fe40000800000 */
[----:B------:R-:W-:Y:S01]  /*1540*/  FSEL R3, R15, R3, P1 ;  /* 0x000000030f037208 */ /* 0x000fe20000800000 */
[----:B------:R-:W-:Y:S06]  /*1550*/  BRA `(.L_x_16) ;  /* 0x0000000c00e87947 */ /* 0x000fec0003800000 */
.L_x_2:
[----:B------:R-:W0:Y:S01]  /*1560*/  S2R R41, SR_TID.X ;  /* 0x0000000000297919 */ /* 0x000e220000002100 */
[----:B------:R-:W1:Y:S02]  /*1570*/  LDCU.64 UR4, c[0x0][0x380] ;  /* 0x00007000ff0477ac */ /* 0x000e640008000a00 */
[----:B-1----:R-:W-:Y:S02]  /*1580*/  IMAD.U32 R2, RZ, RZ, UR4 ;  /* 0x00000004ff027e24 */ /* 0x002fe4000f8e00ff */
[----:B------:R-:W-:Y:S02]  /*1590*/  IMAD.U32 R3, RZ, RZ, UR5 ;  /* 0x00000005ff037e24 */ /* 0x000fe4000f8e00ff */
[----:B0-----:R-:W-:-:S05]  /*15a0*/  IMAD.WIDE.U32 R18, R41, 0x8, R2 ;  /* 0x0000000829127825 */ /* 0x001fca00078e0002 */
[----:B------:R-:W2:Y:S04]  /*15b0*/  LDG.E.64.CONSTANT R20, desc[UR6][R18.64] ;  /* 0x0000000612147981 */ /* 0x000ea8000c1e9b00 */
[----:B------:R-:W2:Y:S04]  /*15c0*/  LDG.E.64.CONSTANT R6, desc[UR6][R18.64+0x1000] ;  /* 0x0010000612067981 */ /* 0x000ea8000c1e9b00 */
[----:B------:R-:W3:Y:S04]  /*15d0*/  LDG.E.64.CONSTANT R8, desc[UR6][R18.64+0x2000] ;  /* 0x0020000612087981 */ /* 0x000ee8000c1e9b00 */
[----:B------:R-:W4:Y:S04]  /*15e0*/  LDG.E.64.CONSTANT R10, desc[UR6][R18.64+0x3000] ;  /* 0x00300006120a7981 */ /* 0x000f28000c1e9b00 */
[----:B------:R-:W5:Y:S04]  /*15f0*/  LDG.E.64.CONSTANT R12, desc[UR6][R18.64+0x4000] ;  /* 0x00400006120c7981 */ /* 0x000f68000c1e9b00 */
[----:B------:R-:W5:Y:S04]  /*1600*/  LDG.E.64.CONSTANT R14, desc[UR6][R18.64+0x5000] ;  /* 0x00500006120e7981 */ /* 0x000f68000c1e9b00 */
[----:B------:R-:W5:Y:S01]  /*1610*/  LDG.E.64.CONSTANT R16, desc[UR6][R18.64+0x6000] ;  /* 0x0060000612107981 */ /* 0x000f62000c1e9b00 */
[----:B------:R-:W-:Y:S01]  /*1620*/  ISETP.GE.U32.AND P0, PT, R4, 0x1c00, PT ;  /* 0x00001c000400780c */ /* 0x000fe20003f06070 */
[----:B------:R-:W-:Y:S01]  /*1630*/  UMOV UR4, 0xe00 ;  /* 0x00000e0000047882 */ /* 0x000fe20000000000 */
[----:B--2---:R-:W-:-:S08]  /*1640*/  DADD R6, R20, R6 ;  /* 0x0000000014067229 */ /* 0x004fd00000000006 */
[----:B---3--:R-:W-:-:S08]  /*1650*/  DADD R6, R8, R6 ;  /* 0x0000000008067229 */ /* 0x008fd00000000006 */
[----:B----4-:R-:W-:-:S08]  /*1660*/  DADD R6, R10, R6 ;  /* 0x000000000a067229 */ /* 0x010fd00000000006 */
[----:B-----5:R-:W-:-:S08]  /*1670*/  DADD R6, R12, R6 ;  /* 0x000000000c067229 */ /* 0x020fd00000000006 */
[----:B------:R-:W-:-:S08]  /*1680*/  DADD R6, R14, R6 ;  /* 0x000000000e067229 */ /* 0x000fd00000000006 */
[----:B------:R-:W-:Y:S01]  /*1690*/  DADD R6, R16, R6 ;  /* 0x0000000010067229 */ /* 0x000fe20000000006 */
[----:B------:R-:W-:Y:S10]  /*16a0*/  @!P0 BRA `(.L_x_17) ;  /* 0x00000000006c8947 */ /* 0x000ff40003800000 */
[----:B------:R-:W0:Y:S01]  /*16b0*/  LDC R22, c[0x0][0x390] ;  /* 0x0000e400ff167b82 */ /* 0x000e220000000800 */
[----:B------:R-:W-:Y:S01]  /*16c0*/  VIADD R23, R4, 0xfffff200 ;  /* 0xfffff20004177836 */ /* 0x000fe20000000000 */
[----:B------:R-:W-:-:S06]  /*16d0*/  UMOV UR4, 0xe00 ;  /* 0x00000e0000047882 */ /* 0x000fcc0000000000 */
[----:B------:R-:W1:Y:S02]  /*16e0*/  LDC.64 R2, c[0x0][0x380] ;  /* 0x0000e000ff027b82 */ /* 0x000e640000000a00 */
.L_x_19:
[----:B------:R-:W-:-:S04]  /*16f0*/  VIADD R9, R41, UR4 ;  /* 0x0000000429097c36 */ /* 0x000fc80008000000 */
[----:B-1----:R-:W-:-:S05]  /*1700*/  IMAD.WIDE.U32 R8, R9, 0x8, R2 ;  /* 0x0000000809087825 */ /* 0x002fca00078e0002 */
[----:B------:R-:W2:Y:S04]  /*1710*/  LDG.E.64.CONSTANT R4, desc[UR6][R8.64] ;  /* 0x0000000608047981 */ /* 0x000ea8000c1e9b00 */
[----:B------:R-:W3:Y:S04]  /*1720*/  LDG.E.64.CONSTANT R10, desc[UR6][R8.64+0x1000] ;  /* 0x00100006080a7981 */ /* 0x000ee8000c1e9b00 */
[----:B------:R-:W4:Y:S04]  /*1730*/  LDG.E.64.CONSTANT R12, desc[UR6][R8.64+0x2000] ;  /* 0x00200006080c7981 */ /* 0x000f28000c1e9b00 */
[----:B------:R-:W5:Y:S04]  /*1740*/  LDG.E.64.CONSTANT R14, desc[UR6][R8.64+0x3000] ;  /* 0x00300006080e7981 */ /* 0x000f68000c1e9b00 */
[----:B------:R-:W5:Y:S04]  /*1750*/  LDG.E.64.CONSTANT R16, desc[UR6][R8.64+0x4000] ;  /* 0x0040000608107981 */ /* 0x000f68000c1e9b00 */
[----:B------:R-:W5:Y:S04]  /*1760*/  LDG.E.64.CONSTANT R18, desc[UR6][R8.64+0x5000] ;  /* 0x0050000608127981 */ /* 0x000f68000c1e9b00 */
[----:B------:R-:W5:Y:S01]  /*1770*/  LDG.E.64.CONSTANT R20, desc[UR6][R8.64+0x6000] ;  /* 0x0060000608147981 */ /* 0x000f62000c1e9b00 */
[----:B--2---:R-:W-:-:S08]  /*1780*/  DADD R4, R4, R6 ;  /* 0x0000000004047229 */ /* 0x004fd00000000006 */
[----:B---3--:R-:W-:-:S08]  /*1790*/  DADD R4, R10, R4 ;  /* 0x000000000a047229 */ /* 0x008fd00000000004 */
[----:B----4-:R-:W-:-:S08]  /*17a0*/  DADD R4, R12, R4 ;  /* 0x000000000c047229 */ /* 0x010fd00000000004 */
[----:B-----5:R-:W-:-:S08]  /*17b0*/  DADD R4, R14, R4 ;  /* 0x000000000e047229 */ /* 0x020fd00000000004 */
[----:B------:R-:W-:Y:S01]  /*17c0*/  DADD R16, R16, R4 ;  /* 0x0000000010107229 */ /* 0x000fe20000000004 */
[----:B0-----:R-:W-:-:S04]  /*17d0*/  IMAD.MOV.U32 R4, RZ, RZ, R22 ;  /* 0x000000ffff047224 */ /* 0x001fc800078e0016 */
[----:B------:R-:W-:-:S03]  /*17e0*/  VIADD R0, R4, -UR4 ;  /* 0x8000000404007c36 */ /* 0x000fc60008000000 */
[----:B------:R-:W-:Y:S02]  /*17f0*/  DADD R16, R18, R16 ;  /* 0x0000000012107229 */ /* 0x000fe40000000010 */
[----:B------:R-:W-:-:S06]  /*1800*/  ISETP.GE.AND P0, PT, R0, 0xe00, PT ;  /* 0x00000e000000780c */ /* 0x000fcc0003f06270 */
[----:B------:R-:W-:-:S07]  /*1810*/  DADD R6, R20, R16 ;  /* 0x0000000014067229 */ /* 0x000fce0000000010 */
[----:B------:R-:W-:Y:S05]  /*1820*/  @!P0 BRA `(.L_x_18) ;  /* 0x00000008001c8947 */ /* 0x000fea0003800000 */
[----:B------:R-:W-:-:S06]  /*1830*/  UIADD3 UR4, UPT, UPT, UR4, 0xe00, URZ ;  /* 0x00000e0004047890 */ /* 0x000fcc000fffe0ff */
[----:B------:R-:W-:-:S13]  /*1840*/  ISETP.LT.AND P0, PT, R23, UR4, PT ;  /* 0x0000000417007c0c */ /* 0x000fda000bf01270 */
[----:B------:R-:W-:Y:S05]  /*1850*/  @!P0 BRA `(.L_x_19) ;  /* 0xfffffffc00a48947 */ /* 0x000fea000383ffff */
.L_x_17:
[----:B------:R-:W-:-:S13]  /*1860*/  ISETP.LE.AND P0, PT, R4, UR4, PT ;  /* 0x0000000404007c0c */ /* 0x000fda000bf03270 */
[----:B------:R-:W-:Y:S05]  /*1870*/  @P0 BRA `(.L_x_18) ;  /* 0x0000000800080947 */ /* 0x000fea0003800000 */
[----:B------:R-:W-:Y:S01]  /*1880*/  VIADD R0, R4, -UR4 ;  /* 0x8000000404007c36 */ /* 0x000fe20008000000 */
[----:B------:R-:W-:Y:S04]  /*1890*/  BSSY.RECONVERGENT B1, `(.L_x_18) ;  /* 0x0000080000017945 */ /* 0x000fe80003800200 */
[----:B------:R-:W-:-:S13]  /*18a0*/  ISETP.GE.AND P0, PT, R41, R0, PT ;  /* 0x000000002900720c */ /* 0x000fda0003f06270 */
[----:B------:R-:W-:Y:S05]  /*18b0*/  @P0 BRA `(.L_x_20) ;  /* 0x0000000400f40947 */ /* 0x000fea0003800000 */
[----:B------:R-:W-:Y:S01]  /*18c0*/  LOP3.LUT R5, RZ, R41, RZ, 0x33, !PT ;  /* 0x00000029ff057212 */ /* 0x000fe200078e33ff */
[----:B------:R-:W-:Y:S01]  /*18d0*/  BSSY.RECONVERGENT B2, `(.L_x_21) ;  /* 0x0000014000027945 */ /* 0x000fe20003800200 */
[----:B------:R-:W-:Y:S02]  /*18e0*/  IMAD.MOV.U32 R45, RZ, RZ, R41 ;  /* 0x000000ffff2d7224 */ /* 0x000fe400078e0029 */
[----:B------:R-:W-:-:S04]  /*18f0*/  IADD3 R4, PT, PT, R4, -UR4, R5 ;  /* 0x8000000404047c10 */ /* 0x000fc8000fffe005 */
[C---:B------:R-:W-:Y:S02]  /*1900*/  LOP3.LUT R5, R4.reuse, 0x600, RZ, 0xc0, !PT ;  /* 0x0000060004057812 */ /* 0x040fe400078ec0ff */
[----:B------:R-:W-:Y:S02]  /*1910*/  ISETP.GE.U32.AND P1, PT, R4, 0x600, PT ;  /* 0x000006000400780c */ /* 0x000fe40003f26070 */
[----:B------:R-:W-:-:S13]  /*1920*/  ISETP.NE.AND P0, PT, R5, 0x600, PT ;  /* 0x000006000500780c */ /* 0x000fda0003f05270 */
[----:B------:R-:W-:Y:S05]  /*1930*/  @!P0 BRA `(.L_x_22) ;  /* 0x0000000000348947 */ /* 0x000fea0003800000 */
[----:B------:R-:W-:Y:S01]  /*1940*/  LEA.HI R4, R4, 0x1, RZ, 0x17 ;  /* 0x0000000104047811 */ /* 0x000fe200078fb8ff */
[----:B------:R-:W-:Y:S02]  /*1950*/  VIADD R9, R41, UR4 ;  /* 0x0000000429097c36 */ /* 0x000fe40008000000 */
[----:B------:R-:W-:Y:S01]  /*1960*/  IMAD.MOV.U32 R45, RZ, RZ, R41 ;  /* 0x000000ffff2d7224 */ /* 0x000fe200078e0029 */
[----:B------:R-:W-:-:S05]  /*1970*/  LOP3.LUT R4, R4, 0x3, RZ, 0xc0, !PT ;  /* 0x0000000304047812 */ /* 0x000fca00078ec0ff */
[----:B------:R-:W-:-:S07]  /*1980*/  IMAD.MOV R8, RZ, RZ, -R4 ;  /* 0x000000ffff087224 */ /* 0x000fce00078e0a04 */
.L_x_23:
[----:B------:R-:W-:-:S06]  /*1990*/  IMAD.WIDE.U32 R4, R9, 0x8, R2 ;  /* 0x0000000809047825 */ /* 0x000fcc00078e0002 */
[----:B------:R-:W2:Y:S01]  /*19a0*/  LDG.E.64.CONSTANT R4, desc[UR6][R4.64] ;  /* 0x0000000604047981 */ /* 0x000ea2000c1e9b00 */
[----:B------:R-:W-:Y:S02]  /*19b0*/  VIADD R8, R8, 0x1 ;  /* 0x0000000108087836 */ /* 0x000fe40000000000 */
[----:B------:R-:W-:Y:S02]  /*19c0*/  VIADD R45, R45, 0x200 ;  /* 0x000002002d2d7836 */ /* 0x000fe40000000000 */
[----:B------:R-:W-:Y:S01]  /*19d0*/  VIADD R9, R9, 0x200 ;  /* 0x0000020009097836 */ /* 0x000fe20000000000 */
[----:B------:R-:W-:Y:S01]  /*19e0*/  ISETP.NE.AND P0, PT, R8, RZ, PT ;  /* 0x000000ff0800720c */ /* 0x000fe20003f05270 */
[----:B--2---:R-:W-:-:S12]  /*19f0*/  DADD R6, R4, R6 ;  /* 0x0000000004067229 */ /* 0x004fd80000000006 */
[----:B------:R-:W-:Y:S05]  /*1a00*/  @P0 BRA `(.L_x_23) ;  /* 0xfffffffc00e00947 */ /* 0x000fea000383ffff */
.L_x_22:
[----:B------:R-:W-:Y:S05]  /*1a10*/  BSYNC.RECONVERGENT B2 ;  /* 0x0000000000027941 */ /* 0x000fea0003800200 */
.L_x_21:
[----:B------:R-:W-:Y:S05]  /*1a20*/  @!P1 BRA `(.L_x_20) ;  /* 0x0000000400989947 */ /* 0x000fea0003800000 */
[----:B------:R-:W0:Y:S01]  /*1a30*/  LDCU.64 UR8, c[0x0][0x380] ;  /* 0x00007000ff0877ac */ /* 0x000e220008000a00 */
[----:B------:R-:W-:Y:S01]  /*1a40*/  IMAD.IADD R9, R0, 0x1, -R45 ;  /* 0x0000000100097824 */ /* 0x000fe200078e0a2d */
[C---:B------:R-:W-:Y:S01]  /*1a50*/  IADD3 R5, P0, PT, R45.reuse, UR4, RZ ;  /* 0x000000042d057c10 */ /* 0x040fe2000ff1e0ff */
[----:B------:R-:W-:Y:S01]  /*1a60*/  BSSY.RECONVERGENT B2, `(.L_x_24) ;  /* 0x0000039000027945 */ /* 0x000fe20003800200 */
[----:B------:R-:W-:Y:S02]  /*1a70*/  VIADD R43, R45, UR4 ;  /* 0x000000042d2b7c36 */ /* 0x000fe40008000000 */
[----:B------:R-:W-:Y:S01]  /*1a80*/  ISETP.GT.AND P1, PT, R9, 0x1800, PT ;  /* 0x000018000900780c */ /* 0x000fe20003f24270 */
[----:B------:R-:W-:Y:S01]  /*1a90*/  IMAD.X R8, RZ, RZ, RZ, P0 ;  /* 0x000000ffff087224 */ /* 0x000fe200000e06ff */
[----:B0-----:R-:W-:-:S04]  /*1aa0*/  LEA R4, P0, R5, UR8, 0x3 ;  /* 0x0000000805047c11 */ /* 0x001fc8000f8018ff */
[----:B------:R-:W-:Y:S02]  /*1ab0*/  LEA.HI.X R5, R5, UR9, R8, 0x3, P0 ;  /* 0x0000000905057c11 */ /* 0x000fe400080f1c08 */
[----:B------:R-:W-:-:S05]  /*1ac0*/  IADD3 R4, P0, PT, R4, 0x2000, RZ ;  /* 0x0000200004047810 */ /* 0x000fca0007f1e0ff */
[----:B------:R-:W-:Y:S01]  /*1ad0*/  IMAD.X R5, RZ, RZ, R5, P0 ;  /* 0x000000ffff057224 */ /* 0x000fe200000e0605 */
[----:B------:R-:W-:Y:S01]  /*1ae0*/  PLOP3.LUT P0, PT, PT, PT, PT, 0x80, 0x8 ;  /* 0x000000000008781c */ /* 0x000fe20003f0f070 */
[----:B------:R-:W-:-:S12]  /*1af0*/  @!P1 BRA `(.L_x_25) ;  /* 0x0000000000bc9947 */ /* 0x000fd80003800000 */
[----:B------:R-:W-:Y:S01]  /*1b00*/  PLOP3.LUT P0, PT, PT, PT, PT, 0x8, 0x80 ;  /* 0x000000000080781c */ /* 0x000fe20003f0e170 */
[----:B------:R-:W-:-:S12]  /*1b10*/  VIADD R40, R0, 0xffffe800 ;  /* 0xffffe80000287836 */ /* 0x000fd80000000000 */
.L_x_26:
[C---:B------:R-:W-:Y:S01]  /*1b20*/  IMAD.WIDE.U32 R38, R43.reuse, 0x8, R2 ;  /* 0x000000082b267825 */ /* 0x040fe200078e0002 */
[----:B------:R-:W2:Y:S04]  /*1b30*/  LDG.E.64.CONSTANT R8, desc[UR6][R4.64+-0x1000] ;  /* 0xfff0000604087981 */ /* 0x000ea8000c1e9b00 */
[----:B------:R-:W3:Y:S04]  /*1b40*/  LDG.E.64.CONSTANT R10, desc[UR6][R4.64] ;  /* 0x00000006040a7981 */ /* 0x000ee8000c1e9b00 */
[----:B------:R-:W4:Y:S01]  /*1b50*/  LDG.E.64.CONSTANT R38, desc[UR6][R38.64] ;  /* 0x0000000626267981 */ /* 0x000f22000c1e9b00 */
[----:B------:R-:W-:-:S03]  /*1b60*/  VIADD R15, R43, 0x800 ;  /* 0x000008002b0f7836 */ /* 0x000fc60000000000 */
[----:B------:R-:W5:Y:S01]  /*1b70*/  LDG.E.64.CONSTANT R12, desc[UR6][R4.64+0x1000] ;  /* 0x00100006040c7981 */ /* 0x000f62000c1e9b00 */
[----:B------:R-:W-:-:S03]  /*1b80*/  IMAD.WIDE.U32 R14, R15, 0x8, R2 ;  /* 0x000000080f0e7825 */ /* 0x000fc600078e0002 */
[----:B------:R-:W5:Y:S04]  /*1b90*/  LDG.E.64.CONSTANT R16, desc[UR6][R4.64+0x3000] ;  /* 0x0030000604107981 */ /* 0x000f68000c1e9b00 */
[----:B------:R-:W5:Y:S04]  /*1ba0*/  LDG.E.64.CONSTANT R14, desc[UR6][R14.64] ;  /* 0x000000060e0e7981 */ /* 0x000f68000c1e9b00 */
[----:B------:R-:W5:Y:S01]  /*1bb0*/  LDG.E.64.CONSTANT R18, desc[UR6][R4.64+0x4000] ;  /* 0x0040000604127981 */ /* 0x000f62000c1e9b00 */
        /* <DEDUP_REMOVED lines=11> */
[----:B------:R-:W5:Y:S04]  /*1c70*/  LDG.E.64.CONSTANT R34, desc[UR6][R4.64+0xc000] ;  /* 0x00c0000604227981 */ /* 0x000f68000c1e9b00 */
[----:B------:R0:W5:Y:S01]  /*1c80*/  LDG.E.64.CONSTANT R36, desc[UR6][R4.64+0xd000] ;  /* 0x00d0000604247981 */ /* 0x000162000c1e9b00 */
[----:B------:R-:W-:-:S05]  /*1c90*/  VIADD R45, R45, 0x2000 ;  /* 0x000020002d2d7836 */ /* 0x000fca0000000000 */
[----:B------:R-:W-:Y:S02]  /*1ca0*/  ISETP.GE.AND P1, PT, R45, R40, PT ;  /* 0x000000282d00720c */ /* 0x000fe40003f26270 */
[----:B0-----:R-:W-:Y:S01]  /*1cb0*/  IADD3 R4, P2, PT, R4, 0x10000, RZ ;  /* 0x0001000004047810 */ /* 0x001fe20007f5e0ff */
[----:B------:R-:W-:-:S04]  /*1cc0*/  VIADD R43, R43, 0x2000 ;  /* 0x000020002b2b7836 */ /* 0x000fc80000000000 */
[----:B------:R-:W-:Y:S01]  /*1cd0*/  IMAD.X R5, RZ, RZ, R5, P2 ;  /* 0x000000ffff057224 */ /* 0x000fe200010e0605 */
[----:B----4-:R-:W-:-:S08]  /*1ce0*/  DADD R38, R38, R6 ;  /* 0x0000000026267229 */ /* 0x010fd00000000006 */
[----:B--2---:R-:W-:-:S08]  /*1cf0*/  DADD R8, R38, R8 ;  /* 0x0000000026087229 */ /* 0x004fd00000000008 */
[----:B---3--:R-:W-:-:S08]  /*1d00*/  DADD R8, R8, R10 ;  /* 0x0000000008087229 */ /* 0x008fd0000000000a */
[----:B-----5:R-:W-:-:S08]  /*1d10*/  DADD R8, R8, R12 ;  /* 0x0000000008087229 */ /* 0x020fd0000000000c */
        /* <DEDUP_REMOVED lines=13> */
.L_x_25:
[----:B------:R-:W-:Y:S05]  /*1df0*/  BSYNC.RECONVERGENT B2 ;  /* 0x0000000000027941 */ /* 0x000fea0003800200 */
.L_x_24:
[----:B------:R-:W-:Y:S01]  /*1e00*/  IMAD.IADD R8, R0, 0x1, -R45 ;  /* 0x0000000100087824 */ /* 0x000fe200078e0a2d */
[----:B------:R-:W-:Y:S04]  /*1e10*/  BSSY.RECONVERGENT B2, `(.L_x_27) ;  /* 0x000001c000027945 */ /* 0x000fe80003800200 */
[----:B------:R-:W-:-:S13]  /*1e20*/  ISETP.GT.AND P1, PT, R8, 0x800, PT ;  /* 0x000008000800780c */ /* 0x000fda0003f24270 */
[----:B------:R-:W-:Y:S05]  /*1e30*/  @!P1 BRA `(.L_x_28) ;  /* 0x0000000000649947 */ /* 0x000fea0003800000 */
        /* <DEDUP_REMOVED lines=9> */
[----:B------:R-:W5:Y:S04]  /*1ed0*/  LDG.E.64.CONSTANT R22, desc[UR6][R4.64+0x4000] ;  /* 0x0040000604167981 */ /* 0x000f68000c1e9b00 */
[----:B------:R0:W5:Y:S01]  /*1ee0*/  LDG.E.64.CONSTANT R8, desc[UR6][R4.64+0x5000] ;  /* 0x0050000604087981 */ /* 0x000162000c1e9b00 */
[----:B------:R-:W-:Y:S01]  /*1ef0*/  PLOP3.LUT P0, PT, PT, PT, PT, 0x8, 0x80 ;  /* 0x000000000080781c */ /* 0x000fe20003f0e170 */
[----:B------:R-:W-:-:S02]  /*1f00*/  VIADD R45, R45, 0x1000 ;  /* 0x000010002d2d7836 */ /* 0x000fc40000000000 */
[----:B------:R-:W-:Y:S01]  /*1f10*/  VIADD R43, R43, 0x1000 ;  /* 0x000010002b2b7836 */ /* 0x000fe20000000000 */
[----:B----4-:R-:W-:-:S08]  /*1f20*/  DADD R6, R6, R10 ;  /* 0x0000000006067229 */ /* 0x010fd0000000000a */
[----:B--2---:R-:W-:-:S08]  /*1f30*/  DADD R6, R6, R12 ;  /* 0x0000000006067229 */ /* 0x004fd0000000000c */
[----:B---3--:R-:W-:-:S08]  /*1f40*/  DADD R6, R6, R14 ;  /* 0x0000000006067229 */ /* 0x008fd0000000000e */
[----:B-----5:R-:W-:-:S08]  /*1f50*/  DADD R6, R6, R16 ;  /* 0x0000000006067229 */ /* 0x020fd00000000010 */
[----:B------:R-:W-:-:S08]  /*1f60*/  DADD R6, R6, R18 ;  /* 0x0000000006067229 */ /* 0x000fd00000000012 */
[----:B------:R-:W-:Y:S01]  /*1f70*/  DADD R6, R6, R20 ;  /* 0x0000000006067229 */ /* 0x000fe20000000014 */
[----:B------:R-:W-:-:S07]  /*1f80*/  IADD3 R10, P1, PT, R4, 0x8000, RZ ;  /* 0x00008000040a7810 */ /* 0x000fce0007f3e0ff */
[----:B------:R-:W-:Y:S01]  /*1f90*/  DADD R6, R6, R22 ;  /* 0x0000000006067229 */ /* 0x000fe20000000016 */
[----:B0-----:R-:W-:Y:S02]  /*1fa0*/  IMAD.X R5, RZ, RZ, R5, P1 ;  /* 0x000000ffff057224 */ /* 0x001fe400008e0605 */
[----:B------:R-:W-:-:S05]  /*1fb0*/  IMAD.MOV.U32 R4, RZ, RZ, R10 ;  /* 0x000000ffff047224 */ /* 0x000fca00078e000a */
[----:B------:R-:W-:-:S11]  /*1fc0*/  DADD R6, R6, R8 ;  /* 0x0000000006067229 */ /* 0x000fd60000000008 */
.L_x_28:
[----:B------:R-:W-:Y:S05]  /*1fd0*/  BSYNC.RECONVERGENT B2 ;  /* 0x0000000000027941 */ /* 0x000fea0003800200 */
.L_x_27:
[----:B------:R-:W-:-:S13]  /*1fe0*/  ISETP.LT.OR P0, PT, R45, R0, P0 ;  /* 0x000000002d00720c */ /* 0x000fda0000701670 */
[----:B------:R-:W-:Y:S05]  /*1ff0*/  @!P0 BRA `(.L_x_20) ;  /* 0x0000000000248947 */ /* 0x000fea0003800000 */
[----:B------:R-:W-:Y:S01]  /*2000*/  IMAD.WIDE.U32 R2, R43, 0x8, R2 ;  /* 0x000000082b027825 */ /* 0x000fe200078e0002 */
[----:B------:R-:W2:Y:S04]  /*2010*/  LDG.E.64.CONSTANT R8, desc[UR6][R4.64+-0x1000] ;  /* 0xfff0000604087981 */ /* 0x000ea8000c1e9b00 */
[----:B------:R-:W3:Y:S04]  /*2020*/  LDG.E.64.CONSTANT R10, desc[UR6][R4.64] ;  /* 0x00000006040a7981 */ /* 0x000ee8000c1e9b00 */
[----:B------:R-:W4:Y:S04]  /*2030*/  LDG.E.64.CONSTANT R2, desc[UR6][R2.64] ;  /* 0x0000000602027981 */ /* 0x000f28000c1e9b00 */
[----:B------:R-:W5:Y:S01]  /*2040*/  LDG.E.64.CONSTANT R12, desc[UR6][R4.64+0x1000] ;  /* 0x00100006040c7981 */ /* 0x000f62000c1e9b00 */
[----:B----4-:R-:W-:-:S08]  /*2050*/  DADD R6, R6, R2 ;  /* 0x0000000006067229 */ /* 0x010fd00000000002 */
[----:B--2---:R-:W-:-:S08]  /*2060*/  DADD R6, R6, R8 ;  /* 0x0000000006067229 */ /* 0x004fd00000000008 */
[----:B---3--:R-:W-:-:S08]  /*2070*/  DADD R6, R6, R10 ;  /* 0x0000000006067229 */ /* 0x008fd0000000000a */
[----:B-----5:R-:W-:-:S11]  /*2080*/  DADD R6, R6, R12 ;  /* 0x0000000006067229 */ /* 0x020fd6000000000c */
.L_x_20:
[----:B------:R-:W-:Y:S05]  /*2090*/  BSYNC.RECONVERGENT B1 ;  /* 0x0000000000017941 */ /* 0x000fea0003800200 */
.L_x_18:
[----:B------:R-:W0:Y:S01]  /*20a0*/  S2R R0, SR_LANEID ;  /* 0x0000000000007919 */ /* 0x000e220000000000 */
[----:B------:R-:W-:Y:S04]  /*20b0*/  SHFL.DOWN PT, R2, R6, 0x1, 0x1f ;  /* 0x08201f0006027f89 */ /* 0x000fe800000e0000 */
[----:B------:R-:W1:Y:S02]  /*20c0*/  SHFL.DOWN PT, R3, R7, 0x1, 0x1f ;  /* 0x08201f0007037f89 */ /* 0x000e6400000e0000 */
[----:B-1----:R-:W-:Y:S01]  /*20d0*/  DADD R2, R2, R6 ;  /* 0x0000000002027229 */ /* 0x002fe20000000006 */
[C---:B0-----:R-:W-:Y:S02]  /*20e0*/  ISETP.GT.AND P0, PT, R0.reuse, 0x1e, PT ;  /* 0x0000001e0000780c */ /* 0x041fe40003f04270 */
[----:B------:R-:W-:-:S07]  /*20f0*/  ISETP.NE.AND P1, PT, R0, RZ, PT ;  /* 0x000000ff0000720c */ /* 0x000fce0003f25270 */
        /* <DEDUP_REMOVED lines=15> */
[----:B------:R-:W-:Y:S01]  /*21f0*/  ISETP.GT.AND P0, PT, R0, 0x17, PT ;  /* 0x000000170000780c */ /* 0x000fe20003f04270 */
[----:B------:R-:W-:Y:S01]  /*2200*/  SHFL.DOWN PT, R2, R6, 0x8, 0x1f ;  /* 0x09001f0006027f89 */ /* 0x000fe200000e0000 */
[----:B------:R-:W-:-:S03]  /*2210*/  @!P1 MOV R8, 0x400 ;  /* 0x0000040000089802 */ /* 0x000fc60000000f00 */
[----:B------:R-:W0:Y:S01]  /*2220*/  SHFL.DOWN PT, R3, R7, 0x8, 0x1f ;  /* 0x09001f0007037f89 */ /* 0x000e2200000e0000 */
[----:B-1----:R-:W-:Y:S01]  /*2230*/  @!P1 LEA R11, R11, R8, 0x18 ;  /* 0x000000080b0b9211 */ /* 0x002fe200078ec0ff */
[----:B0-----:R-:W-:-:S10]  /*2240*/  DADD R2, R2, R6 ;  /* 0x0000000002027229 */ /* 0x001fd40000000006 */
[----:B------:R-:W-:Y:S02]  /*2250*/  FSEL R4, R6, R2, P0 ;  /* 0x0000000206047208 */ /* 0x000fe40000000000 */
[----:B------:R-:W-:Y:S02]  /*2260*/  FSEL R5, R7, R3, P0 ;  /* 0x0000000307057208 */ /* 0x000fe40000000000 */
[----:B------:R-:W-:Y:S01]  /*2270*/  @!P1 SHF.R.U32.HI R6, RZ, 0x2, R41 ;  /* 0x00000002ff069819 */ /* 0x000fe20000011629 */
[----:B------:R-:W-:Y:S01]  /*2280*/  SHFL.DOWN PT, R2, R4, 0x10, 0x1f ;  /* 0x0a001f0004027f89 */ /* 0x000fe200000e0000 */
[----:B------:R-:W-:Y:S02]  /*2290*/  ISETP.NE.AND P0, PT, R41, RZ, PT ;  /* 0x000000ff2900720c */ /* 0x000fe40003f05270 */
[----:B------:R-:W-:Y:S01]  /*22a0*/  @!P1 LOP3.LUT R6, R6, 0xf8, RZ, 0xc0, !PT ;  /* 0x000000f806069812 */ /* 0x000fe200078ec0ff */
[----:B------:R-:W0:Y:S04]  /*22b0*/  SHFL.DOWN PT, R3, R5, 0x10, 0x1f ;  /* 0x0a001f0005037f89 */ /* 0x000e2800000e0000 */
[----:B------:R-:W-:Y:S01]  /*22c0*/  @!P1 IMAD.IADD R11, R6, 0x1, R11 ;  /* 0x00000001060b9824 */ /* 0x000fe200078e020b */
[----:B0-----:R-:W-:-:S07]  /*22d0*/  DADD R2, R2, R4 ;  /* 0x0000000002027229 */ /* 0x001fce0000000004 */
[----:B------:R0:W-:Y:S01]  /*22e0*/  @!P1 STS.64 [R11+0x10], R2 ;  /* 0x000010020b009388 */ /* 0x0001e20000000a00 */
[----:B------:R-:W-:Y:S01]  /*22f0*/  BAR.SYNC.DEFER_BLOCKING 0x0 ;  /* 0x0000000000007b1d */ /* 0x000fe20000010000 */
[----:B------:R-:W-:-:S04]  /*2300*/  ISETP.GT.AND P1, PT, R0, 0xf, PT ;  /* 0x0000000f0000780c */ /* 0x000fc80003f24270 */
[----:B------:R-:W-:Y:S02]  /*2310*/  FSEL R0, R4, R2, P1 ;  /* 0x0000000204007208 */ /* 0x000fe40000800000 */
[----:B------:R-:W-:-:S03]  /*2320*/  FSEL R5, R5, R3, P1 ;  /* 0x0000000305057208 */ /* 0x000fc60000800000 */
[----:B0-----:R-:W-:Y:S02]  /*2330*/  IMAD.MOV.U32 R2, RZ, RZ, R0 ;  /* 0x000000ffff027224 */ /* 0x001fe400078e0000 */
[----:B------:R-:W-:Y:S01]  /*2340*/  IMAD.MOV.U32 R3, RZ, RZ, R5 ;  /* 0x000000ffff037224 */ /* 0x000fe200078e0005 */
[----:B------:R-:W-:Y:S06]  /*2350*/  @P0 BRA `(.L_x_16) ;  /* 0x0000000000680947 */ /* 0x000fec0003800000 */
[----:B------:R-:W0:Y:S01]  /*2360*/  S2UR UR5, SR_CgaCtaId ;  /* 0x00000000000579c3 */ /* 0x000e220000008800 */
[----:B------:R-:W-:Y:S02]  /*2370*/  UMOV UR4, 0x400 ;  /* 0x0000040000047882 */ /* 0x000fe40000000000 */
[----:B0-----:R-:W-:-:S09]  /*2380*/  ULEA UR4, UR5, UR4, 0x18 ;  /* 0x0000000405047291 */ /* 0x001fd2000f8ec0ff */
[----:B------:R-:W0:Y:S04]  /*2390*/  LDS.64 R4, [UR4+0x18] ;  /* 0x00001804ff047984 */ /* 0x000e280008000a00 */
[----:B------:R-:W1:Y:S04]  /*23a0*/  LDS.128 R8, [UR4+0x20] ;  /* 0x00002004ff087984 */ /* 0x000e680008000c00 */
        /* <DEDUP_REMOVED lines=20> */
[----:B------:R-:W-:-:S11]  /*24f0*/  DADD R2, R2, R10 ;  /* 0x0000000002027229 */ /* 0x000fd6000000000a */
.L_x_16:
[----:B------:R-:W-:Y:S05]  /*2500*/  BSYNC.RECONVERGENT B0 ;  /* 0x0000000000007941 */ /* 0x000fea0003800200 */
.L_x_1:
[----:B------:R-:W-:Y:S05]  /*2510*/  @P0 EXIT ;  /* 0x000000000000094d */ /* 0x000fea0003800000 */
[----:B------:R-:W0:Y:S01]  /*2520*/  LDCU.64 UR4, c[0x0][0x398] ;  /* 0x00007300ff0477ac */ /* 0x000e220008000a00 */
[----:B------:R-:W2:Y:S01]  /*2530*/  LDC.64 R4, c[0x0][0x388] ;  /* 0x0000e200ff047b82 */ /* 0x000ea20000000a00 */
[----:B0-----:R-:W-:-:S07]  /*2540*/  DADD R2, R2, UR4 ;  /* 0x0000000402027e29 */ /* 0x001fce0008000000 */
[----:B--2---:R-:W-:Y:S01]  /*2550*/  STG.E.64 desc[UR6][R4.64], R2 ;  /* 0x0000000204007986 */ /* 0x004fe2000c101b06 */
[----:B------:R-:W-:Y:S05]  /*2560*/  EXIT ;  /* 0x000000000000794d */ /* 0x000fea0003800000 */
.L_x_29:
[----:B------:R-:W-:-:S00]  /*2570*/  BRA `(.L_x_29) ;  /* 0xfffffffc00fc7947 */ /* 0x000fc0000383ffff */
[----:B------:R-:W-:-:S00]  /*2580*/  NOP ;  /* 0x0000000000007918 */ /* 0x000fc00000000000 */
[----:B------:R-:W-:-:S00]  /*2590*/  NOP ;  /* 0x0000000000007918 */ /* 0x000fc00000000000 */
[----:B------:R-:W-:-:S00]  /*25a0*/  NOP ;  /* 0x0000000000007918 */ /* 0x000fc00000000000 */
[----:B------:R-:W-:-:S00]  /*25b0*/  NOP ;  /* 0x0000000000007918 */ /* 0x000fc00000000000 */
[----:B------:R-:W-:-:S00]  /*25c0*/  NOP ;  /* 0x0000000000007918 */ /* 0x000fc00000000000 */
[----:B------:R-:W-:-:S00]  /*25d0*/  NOP ;  /* 0x0000000000007918 */ /* 0x000fc00000000000 */
[----:B------:R-:W-:-:S00]  /*25e0*/  NOP ;  /* 0x0000000000007918 */ /* 0x000fc00000000000 */
[----:B------:R-:W-:-:S00]  /*25f0*/  NOP ;  /* 0x0000000000007918 */ /* 0x000fc00000000000 */
.L_x_224:


//--------------------- .text._ZN3cub18CUB_300001_SM_10006detail6reduce18DeviceReduceKernelINS2_10policy_hubIdyN4cuda3std3__44plusIdEEE10Policy1000EN6thrust24THRUST_300001_SM_1000_NS6detail15normal_iteratorINSD_10device_ptrIdEEEEyS9_dNS7_10__identityEEEvT0_PT3_T1_NS0_13GridEvenShareISN_EET2_T4_ --------------------------
	.section	.text._ZN3cub18CUB_300001_SM_10006detail6reduce18DeviceReduceKernelINS2_10policy_hubIdyN4cuda3std3__44plusIdEEE10Policy1000EN6thrust24THRUST_300001_SM_1000_NS6detail15normal_iteratorINSD_10device_ptrIdEEEEyS9_dNS7_10__identityEEEvT0_PT3_T1_NS0_13GridEvenShareISN_EET2_T4_,"ax",@progbits
	.align	128
        .global         _ZN3cub18CUB_300001_SM_10006detail6reduce18DeviceReduceKernelINS2_10policy_hubIdyN4cuda3std3__44plusIdEEE10Policy1000EN6thrust24THRUST_300001_SM_1000_NS6detail15normal_iteratorINSD_10device_ptrIdEEEEyS9_dNS7_10__identityEEEvT0_PT3_T1_NS0_13GridEvenShareISN_EET2_T4_
        .type           _ZN3cub18CUB_300001_SM_10006detail6reduce18DeviceReduceKernelINS2_10policy_hubIdyN4cuda3std3__44plusIdEEE10Policy1000EN6thrust24THRUST_300001_SM_1000_NS6detail15normal_iteratorINSD_10device_ptrIdEEEEyS9_dNS7_10__identityEEEvT0_PT3_T1_NS0_13GridEvenShareISN_EET2_T4_,@function
        .size           _ZN3cub18CUB_300001_SM_10006detail6reduce18DeviceReduceKernelINS2_10policy_hubIdyN4cuda3std3__44plusIdEEE10Policy1000EN6thrust24THRUST_300001_SM_1000_NS6detail15normal_iteratorINSD_10device_ptrIdEEEEyS9_dNS7_10__identityEEEvT0_PT3_T1_NS0_13GridEvenShareISN_EET2_T4_,(.L_x_225 - _ZN3cub18CUB_300001_SM_10006detail6reduce18DeviceReduceKernelINS2_10policy_hubIdyN4cuda3std3__44plusIdEEE10Policy1000EN6thrust24THRUST_300001_SM_1000_NS6detail15normal_iteratorINSD_10device_ptrIdEEEEyS9_dNS7_10__identityEEEvT0_PT3_T1_NS0_13GridEvenShareISN_EET2_T4_)
        .other          _ZN3cub18CUB_300001_SM_10006detail6reduce18DeviceReduceKernelINS2_10policy_hubIdyN4cuda3std3__44plusIdEEE10Policy1000EN6thrust24THRUST_300001_SM_1000_NS6detail15normal_iteratorINSD_10device_ptrIdEEEEyS9_dNS7_10__identityEEEvT0_PT3_T1_NS0_13GridEvenShareISN_EET2_T4_,@"STO_CUDA_ENTRY STV_DEFAULT"
_ZN3cub18CUB_300001_SM_10006detail6reduce18DeviceReduceKernelINS2_10policy_hubIdyN4cuda3std3__44plusIdEEE10Policy1000EN6thrust24THRUST_300001_SM_1000_NS6detail15normal_iteratorINSD_10device_ptrIdEEEEyS9_dNS7_10__identityEEEvT0_PT3_T1_NS0_13GridEvenShareISN_EET2_T4_:
.text._ZN3cub18CUB_300001_SM_10006detail6reduce18DeviceReduceKernelINS2_10policy_hubIdyN4cuda3std3__44plusIdEEE10Policy1000EN6thrust24THRUST_300001_SM_1000_NS6detail15normal_iteratorINSD_10device_ptrIdEEEEyS9_dNS7_10__identityEEEvT0_PT3_T1_NS0_13GridEvenShareISN_EET2_T4_:
[----:B------:R-:W-:Y:S08]  /*0000*/  LDC R1, c[0x0][0x37c] ;  /* 0x0000df00ff017b82 */ /* 0x000ff00000000800 */
[----:B------:R-:W0:Y:S01]  /*0010*/  S2UR UR18, SR_CTAID.X ;  /* 0x00000000001279c3 */ /* 0x000e220000002500 */
[----:B------:R-:W1:Y:S01]  /*0020*/  LDCU.64 UR4, c[0x0][0x3b8] ;  /* 0x00007700ff0477ac */ /* 0x000e620008000a00 */
[----:B------:R-:W-:Y:S01]  /*0030*/  BSSY.RECONVERGENT B0, `(.L_x_30) ;  /* 0x0000277000007945 */ /* 0x000fe20003800200 */
[----:B------:R-:W2:Y:S01]  /*0040*/  LDCU UR11, c[0x0][0x3c0] ;  /* 0x00007800ff0b77ac */ /* 0x000ea20008000800 */
[----:B------:R-:W3:Y:S01]  /*0050*/  LDCU.64 UR16, c[0x0][0x358] ;  /* 0x00006b00ff1077ac */ /* 0x000ee20008000a00 */
[----:B-1----:R-:W-:-:S02]  /*0060*/  IMAD.U32 R12, RZ, RZ, UR4 ;  /* 0x00000004ff0c7e24 */ /* 0x002fc4000f8e00ff */
[----:B------:R-:W-:Y:S01]  /*0070*/  IMAD.U32 R3, RZ, RZ, UR5 ;  /* 0x00000005ff037e24 */ /* 0x000fe2000f8e00ff */
[----:B--2---:R-:W-:Y:S02]  /*0080*/  UIMAD UR5, UR11, 0xe00, URZ ;  /* 0x00000e000b0578a4 */ /* 0x004fe4000f8e02ff */
[----:B0-----:R-:W-:Y:S02]  /*0090*/  UIMAD UR9, UR18, 0xe00, URZ ;  /* 0x00000e00120978a4 */ /* 0x001fe4000f8e02ff */
[----:B------:R-:W-:-:S04]  /*00a0*/  USHF.R.S32.HI UR4, URZ, 0x1f, UR5 ;  /* 0x0000001fff047899 */ /* 0x000fc80008011405 */
[----:B------:R-:W-:-:S04]  /*00b0*/  IADD3 R13, P1, PT, R12, -UR9, RZ ;  /* 0x800000090c0d7c10 */ /* 0x000fc8000ff3e0ff */
[----:B------:R-:W-:Y:S02]  /*00c0*/  ISETP.GT.U32.AND P0, PT, R13, 0xdff, PT ;  /* 0x00000dff0d00780c */ /* 0x000fe40003f04070 */
[----:B------:R-:W-:-:S04]  /*00d0*/  IADD3.X R2, PT, PT, R3, -0x1, RZ, P1, !PT ;  /* 0xffffffff03027810 */ /* 0x000fc80000ffe4ff */
[----:B------:R-:W-:-:S13]  /*00e0*/  ISETP.GT.U32.AND.EX P0, PT, R2, RZ, PT, P0 ;  /* 0x000000ff0200720c */ /* 0x000fda0003f04100 */
[----:B---3--:R-:W-:Y:S05]  /*00f0*/  @P0 BRA `(.L_x_31) ;  /* 0x0000001400280947 */ /* 0x008fea0003800000 */
[----:B------:R-:W0:Y:S01]  /*0100*/  S2R R0, SR_TID.X ;  /* 0x0000000000007919 */ /* 0x000e220000002100 */
[----:B------:R-:W-:Y:S01]  /*0110*/  VIADD R3, R12, -UR9 ;  /* 0x800000090c037c36 */ /* 0x000fe20008000000 */
[----:B------:R-:W-:Y:S01]  /*0120*/  BSSY.RECONVERGENT B1, `(.L_x_32) ;  /* 0x000000a000017945 */ /* 0x000fe20003800200 */
[----:B------:R-:W-:-:S03]  /*0130*/  CS2R R8, SRZ ;  /* 0x0000000000087805 */ /* 0x000fc6000001ff00 */
[----:B0-----:R-:W-:Y:S01]  /*0140*/  ISETP.GE.AND P0, PT, R0, R3, PT ;  /* 0x000000030000720c */ /* 0x001fe20003f06270 */
[----:B------:R-:W-:-:S12]  /*0150*/  IMAD.MOV.U32 R2, RZ, RZ, R0 ;  /* 0x000000ffff027224 */ /* 0x000fd800078e0000 */
[----:B------:R-:W-:Y:S05]  /*0160*/  @P0 BRA `(.L_x_33) ;  /* 0x0000000000140947 */ /* 0x000fea0003800000 */
[----:B------:R-:W0:Y:S01]  /*0170*/  LDC.64 R8, c[0x0][0x380] ;  /* 0x0000e000ff087b82 */ /* 0x000e220000000a00 */
[----:B------:R-:W-:-:S04]  /*0180*/  VIADD R5, R0, UR9 ;  /* 0x0000000900057c36 */ /* 0x000fc80008000000 */
[----:B0-----:R-:W-:-:S06]  /*0190*/  IMAD.WIDE.U32 R8, R5, 0x8, R8 ;  /* 0x0000000805087825 */ /* 0x001fcc00078e0008 */
[----:B------:R-:W5:Y:S01]  /*01a0*/  LDG.E.64 R8, desc[UR16][R8.64] ;  /* 0x0000001008087981 */ /* 0x000f62000c1e1b00 */
[----:B------:R-:W-:-:S07]  /*01b0*/  VIADD R2, R0, 0x200 ;  /* 0x0000020000027836 */ /* 0x000fce0000000000 */
.L_x_33:
[----:B------:R-:W-:Y:S05]  /*01c0*/  BSYNC.RECONVERGENT B1 ;  /* 0x0000000000017941 */ /* 0x000fea0003800200 */
.L_x_32:
[----:B------:R-:W-:Y:S01]  /*01d0*/  ISETP.GE.AND P0, PT, R2, R3, PT ;  /* 0x000000030200720c */ /* 0x000fe20003f06270 */
[----:B------:R-:W-:-:S12]  /*01e0*/  BSSY.RECONVERGENT B1, `(.L_x_34) ;  /* 0x0000078000017945 */ /* 0x000fd80003800200 */
[----:B------:R-:W-:Y:S05]  /*01f0*/  @P0 BRA `(.L_x_35) ;  /* 0x0000000400d80947 */ /* 0x000fea0003800000 */
[----:B------:R-:W-:Y:S01]  /*0200*/  LOP3.LUT R5, RZ, R2, RZ, 0x33, !PT ;  /* 0x00000002ff057212 */ /* 0x000fe200078e33ff */
[----:B------:R-:W-:Y:S03]  /*0210*/  BSSY.RECONVERGENT B2, `(.L_x_36) ;  /* 0x0000036000027945 */ /* 0x000fe60003800200 */
[----:B------:R-:W-:-:S04]  /*0220*/  IADD3 R12, PT, PT, R12, -UR9, R5 ;  /* 0x800000090c0c7c10 */ /* 0x000fc8000fffe005 */
[C---:B------:R-:W-:Y:S02]  /*0230*/  ISETP.GE.U32.AND P1, PT, R12.reuse, 0x1e00, PT ;  /* 0x00001e000c00780c */ /* 0x040fe40003f26070 */
[----:B------:R-:W-:-:S04]  /*0240*/  LEA.HI R4, R12, 0x1, RZ, 0x17 ;  /* 0x000000010c047811 */ /* 0x000fc800078fb8ff */
[----:B------:R-:W-:-:S04]  /*0250*/  LOP3.LUT R5, R4, 0xf, RZ, 0xc0, !PT ;  /* 0x0000000f04057812 */ /* 0x000fc800078ec0ff */
[----:B------:R-:W-:-:S03]  /*0260*/  ISETP.NE.AND P0, PT, R5, RZ, PT ;  /* 0x000000ff0500720c */ /* 0x000fc60003f05270 */
[----:B------:R-:W-:Y:S10]  /*0270*/  @!P1 BRA `(.L_x_37) ;  /* 0x0000000000bc9947 */ /* 0x000ff40003800000 */
[----:B------:R-:W0:Y:S01]  /*0280*/  LDCU.64 UR4, c[0x0][0x380] ;  /* 0x00007000ff0477ac */ /* 0x000e220008000a00 */
[----:B------:R-:W-:Y:S01]  /*0290*/  IMAD.WIDE.U32 R6, R2, 0x8, RZ ;  /* 0x0000000802067825 */ /* 0x000fe200078e00ff */
[----:B------:R-:W-:-:S03]  /*02a0*/  LOP3.LUT R26, R4, 0xfffff0, RZ, 0xc0, !PT ;  /* 0x00fffff0041a7812 */ /* 0x000fc600078ec0ff */
[----:B------:R-:W-:Y:S02]  /*02b0*/  IMAD.U32 R11, RZ, RZ, UR18 ;  /* 0x00000012ff0b7e24 */ /* 0x000fe4000f8e00ff */
[----:B------:R-:W-:Y:S02]  /*02c0*/  IMAD.MOV R26, RZ, RZ, -R26 ;  /* 0x000000ffff1a7224 */ /* 0x000fe400078e0a1a */
[----:B------:R-:W-:-:S03]  /*02d0*/  IMAD.WIDE.U32 R6, R11, 0x7000, R6 ;  /* 0x000070000b067825 */ /* 0x000fc600078e0006 */
[----:B0-----:R-:W-:-:S04]  /*02e0*/  IADD3 R6, P1, PT, R6, UR4, RZ ;  /* 0x0000000406067c10 */ /* 0x001fc8000ff3e0ff */
[----:B------:R-:W-:-:S04]  /*02f0*/  IADD3 R6, P2, PT, R6, 0x8000, RZ ;  /* 0x0000800006067810 */ /* 0x000fc80007f5e0ff */
[----:B------:R-:W-:-:S09]  /*0300*/  IADD3.X R7, PT, PT, RZ, UR5, R7, P2, P1 ;  /* 0x00000005ff077c10 */ /* 0x000fd200097e2407 */
.L_x_38:
[----:B------:R-:W2:Y:S04]  /*0310*/  LDG.E.64 R10, desc[UR16][R6.64+-0x8000] ;  /* 0xff800010060a7981 */ /* 0x000ea8000c1e1b00 */
[----:B------:R-:W3:Y:S04]  /*0320*/  LDG.E.64 R12, desc[UR16][R6.64+-0x7000] ;  /* 0xff900010060c7981 */ /* 0x000ee8000c1e1b00 */
[----:B------:R-:W4:Y:S04]  /*0330*/  LDG.E.64 R14, desc[UR16][R6.64+-0x6000] ;  /* 0xffa00010060e7981 */ /* 0x000f28000c1e1b00 */
[----:B------:R-:W4:Y:S04]  /*0340*/  LDG.E.64 R16, desc[UR16][R6.64+-0x5000] ;  /* 0xffb0001006107981 */ /* 0x000f28000c1e1b00 */
[----:B------:R-:W4:Y:S04]  /*0350*/  LDG.E.64 R18, desc[UR16][R6.64+-0x4000] ;  /* 0xffc0001006127981 */ /* 0x000f28000c1e1b00 */
[----:B------:R-:W4:Y:S04]  /*0360*/  LDG.E.64 R20, desc[UR16][R6.64+-0x3000] ;  /* 0xffd0001006147981 */ /* 0x000f28000c1e1b00 */
[----:B------:R-:W4:Y:S04]  /*0370*/  LDG.E.64 R24, desc[UR16][R6.64+-0x2000] ;  /* 0xffe0001006187981 */ /* 0x000f28000c1e1b00 */
[----:B------:R-:W4:Y:S01]  /*0380*/  LDG.E.64 R22, desc[UR16][R6.64+-0x1000] ;  /* 0xfff0001006167981 */ /* 0x000f22000c1e1b00 */
[----:B--2--5:R-:W-:-:S03]  /*0390*/  DADD R10, R10, R8 ;  /* 0x000000000a0a7229 */ /* 0x024fc60000000008 */
[----:B------:R-:W2:Y:S05]  /*03a0*/  LDG.E.64 R8, desc[UR16][R6.64] ;  /* 0x0000001006087981 */ /* 0x000eaa000c1e1b00 */
[----:B---3--:R-:W-:Y:S02]  /*03b0*/  DADD R12, R10, R12 ;  /* 0x000000000a0c7229 */ /* 0x008fe4000000000c */
[----:B------:R-:W3:Y:S06]  /*03c0*/  LDG.E.64 R10, desc[UR16][R6.64+0x1000] ;  /* 0x00100010060a7981 */ /* 0x000eec000c1e1b00 */
[----:B----4-:R-:W-:-:S02]  /*03d0*/  DADD R14, R12, R14 ;  /* 0x000000000c0e7229 */ /* 0x010fc4000000000e */
[----:B------:R-:W4:Y:S06]  /*03e0*/  LDG.E.64 R12, desc[UR16][R6.64+0x2000] ;  /* 0x00200010060c7981 */ /* 0x000f2c000c1e1b00 */
[----:B------:R-:W-:Y:S02]  /*03f0*/  DADD R16, R14, R16 ;  /* 0x000000000e107229 */ /* 0x000fe40000000010 */
[----:B------:R-:W4:Y:S06]  /*0400*/  LDG.E.64 R14, desc[UR16][R6.64+0x3000] ;  /* 0x00300010060e7981 */ /* 0x000f2c000c1e1b00 */
[----:B------:R-:W-:-:S02]  /*0410*/  DADD R18, R16, R18 ;  /* 0x0000000010127229 */ /* 0x000fc40000000012 */
[----:B------:R-:W4:Y:S06]  /*0420*/  LDG.E.64 R16, desc[UR16][R6.64+0x4000] ;  /* 0x0040001006107981 */ /* 0x000f2c000c1e1b00 */
[----:B------:R-:W-:Y:S02]  /*0430*/  DADD R20, R18, R20 ;  /* 0x0000000012147229 */ /* 0x000fe40000000014 */
[----:B------:R-:W4:Y:S06]  /*0440*/  LDG.E.64 R18, desc[UR16][R6.64+0x5000] ;  /* 0x0050001006127981 */ /* 0x000f2c000c1e1b00 */
[----:B------:R-:W-:-:S02]  /*0450*/  DADD R24, R20, R24 ;  /* 0x0000000014187229 */ /* 0x000fc40000000018 */
[----:B------:R-:W4:Y:S06]  /*0460*/  LDG.E.64 R20, desc[UR16][R6.64+0x6000] ;  /* 0x0060001006147981 */ /* 0x000f2c000c1e1b00 */
[----:B------:R-:W-:Y:S02]  /*0470*/  DADD R22, R24, R22 ;  /* 0x0000000018167229 */ /* 0x000fe40000000016 */
[----:B------:R0:W4:Y:S01]  /*0480*/  LDG.E.64 R24, desc[UR16][R6.64+0x7000] ;  /* 0x0070001006187981 */ /* 0x000122000c1e1b00 */
[----:B------:R-:W-:Y:S02]  /*0490*/  VIADD R26, R26, 0x10 ;  /* 0x000000101a1a7836 */ /* 0x000fe40000000000 */
[----:B------:R-:W-:-:S03]  /*04a0*/  VIADD R2, R2, 0x2000 ;  /* 0x0000200002027836 */ /* 0x000fc60000000000 */
[----:B------:R-:W-:Y:S02]  /*04b0*/  ISETP.NE.AND P1, PT, R26, RZ, PT ;  /* 0x000000ff1a00720c */ /* 0x000fe40003f25270 */
[----:B0-----:R-:W-:-:S05]  /*04c0*/  IADD3 R6, P2, PT, R6, 0x10000, RZ ;  /* 0x0001000006067810 */ /* 0x001fca0007f5e0ff */
[----:B------:R-:W-:Y:S01]  /*04d0*/  IMAD.X R7, RZ, RZ, R7, P2 ;  /* 0x000000ffff077224 */ /* 0x000fe200010e0607 */
[----:B--2---:R-:W-:-:S08]  /*04e0*/  DADD R8, R22, R8 ;  /* 0x0000000016087229 */ /* 0x004fd00000000008 */
[----:B---3--:R-:W-:-:S08]  /*04f0*/  DADD R8, R8, R10 ;  /* 0x0000000008087229 */ /* 0x008fd0000000000a */
[----:B----4-:R-:W-:-:S08]  /*0500*/  DADD R8, R8, R12 ;  /* 0x0000000008087229 */ /* 0x010fd0000000000c */
[----:B------:R-:W-:-:S08]  /*0510*/  DADD R8, R8, R14 ;  /* 0x0000000008087229 */ /* 0x000fd0000000000e */
[----:B------:R-:W-:-:S08]  /*0520*/  DADD R8, R8, R16 ;  /* 0x0000000008087229 */ /* 0x000fd00000000010 */
[----:B------:R-:W-:-:S08]  /*0530*/  DADD R8, R8, R18 ;  /* 0x0000000008087229 */ /* 0x000fd00000000012 */
[----:B------:R-:W-:-:S08]  /*0540*/  DADD R8, R8, R20 ;  /* 0x0000000008087229 */ /* 0x000fd00000000014 */
[----:B------:R-:W-:Y:S01]  /*0550*/  DADD R8, R8, R24 ;  /* 0x0000000008087229 */ /* 0x000fe20000000018 */
[----:B------:R-:W-:Y:S10]  /*0560*/  @P1 BRA `(.L_x_38) ;  /* 0xfffffffc00681947 */ /* 0x000ff4000383ffff */
.L_x_37:
[----:B------:R-:W-:Y:S05]  /*0570*/  BSYNC.RECONVERGENT B2 ;  /* 0x0000000000027941 */ /* 0x000fea0003800200 */
.L_x_36:
[----:B------:R-:W-:Y:S05]  /*0580*/  @!P0 BRA `(.L_x_35) ;  /* 0x0000000000f48947 */ /* 0x000fea0003800000 */
[----:B------:R-:W-:Y:S01]  /*0590*/  ISETP.GE.U32.AND P1, PT, R5, 0x8, PT ;  /* 0x000000080500780c */ /* 0x000fe20003f26070 */
[----:B------:R-:W-:Y:S01]  /*05a0*/  BSSY.RECONVERGENT B2, `(.L_x_39) ;  /* 0x000001a000027945 */ /* 0x000fe20003800200 */
[----:B------:R-:W-:-:S04]  /*05b0*/  LOP3.LUT R26, R4, 0x7, RZ, 0xc0, !PT ;  /* 0x00000007041a7812 */ /* 0x000fc800078ec0ff */
[----:B------:R-:W-:-:S07]  /*05c0*/  ISETP.NE.AND P0, PT, R26, RZ, PT ;  /* 0x000000ff1a00720c */ /* 0x000fce0003f05270 */
[----:B------:R-:W-:Y:S06]  /*05d0*/  @!P1 BRA `(.L_x_40) ;  /* 0x0000000000589947 */ /* 0x000fec0003800000 */
[----:B------:R-:W0:Y:S01]  /*05e0*/  LDCU.64 UR4, c[0x0][0x380] ;  /* 0x00007000ff0477ac */ /* 0x000e220008000a00 */
[----:B------:R-:W-:-:S04]  /*05f0*/  IADD3 R5, P1, PT, R2, UR9, RZ ;  /* 0x0000000902057c10 */ /* 0x000fc8000ff3e0ff */
[----:B------:R-:W-:Y:S02]  /*0600*/  LEA.HI.X.SX32 R6, R2, RZ, 0x1, P1 ;  /* 0x000000ff02067211 */ /* 0x000fe400008f0eff */
[----:B0-----:R-:W-:-:S04]  /*0610*/  LEA R24, P1, R5, UR4, 0x3 ;  /* 0x0000000405187c11 */ /* 0x001fc8000f8218ff */
[----:B------:R-:W-:-:S05]  /*0620*/  LEA.HI.X R25, R5, UR5, R6, 0x3, P1 ;  /* 0x0000000505197c11 */ /* 0x000fca00088f1c06 */
        /* <DEDUP_REMOVED lines=17> */
.L_x_40:
[----:B------:R-:W-:Y:S05]  /*0740*/  BSYNC.RECONVERGENT B2 ;  /* 0x0000000000027941 */ /* 0x000fea0003800200 */
.L_x_39:
        /* <DEDUP_REMOVED lines=14> */
[----:B------:R-:W4:Y:S01]  /*0830*/  LDG.E.64 R14, desc[UR16][R4.64+0x3000] ;  /* 0x00300010040e7981 */ /* 0x000f22000c1e1b00 */
[----:B------:R-:W-:Y:S01]  /*0840*/  VIADD R2, R2, 0x800 ;  /* 0x0000080002027836 */ /* 0x000fe20000000000 */
[----:B--2--5:R-:W-:-:S08]  /*0850*/  DADD R6, R8, R6 ;  /* 0x0000000008067229 */ /* 0x024fd00000000006 */
[----:B---3--:R-:W-:-:S08]  /*0860*/  DADD R6, R6, R10 ;  /* 0x0000000006067229 */ /* 0x008fd0000000000a */
[----:B----4-:R-:W-:-:S08]  /*0870*/  DADD R6, R6, R12 ;  /* 0x0000000006067229 */ /* 0x010fd0000000000c */
[----:B------:R-:W-:-:S11]  /*0880*/  DADD R8, R6, R14 ;  /* 0x0000000006087229 */ /* 0x000fd6000000000e */
.L_x_42:
[----:B------:R-:W-:Y:S05]  /*0890*/  BSYNC.RECONVERGENT B2 ;  /* 0x0000000000027941 */ /* 0x000fea0003800200 */
.L_x_41:
[----:B------:R-:W-:Y:S05]  /*08a0*/  @!P0 BRA `(.L_x_35) ;  /* 0x00000000002c8947 */ /* 0x000fea0003800000 */
[----:B------:R-:W0:Y:S01]  /*08b0*/  LDC.64 R4, c[0x0][0x380] ;  /* 0x0000e000ff047b82 */ /* 0x000e220000000a00 */
[----:B------:R-:W-:Y:S02]  /*08c0*/  IMAD.U32 R7, RZ, RZ, UR18 ;  /* 0x00000012ff077e24 */ /* 0x000fe4000f8e00ff */
[----:B------:R-:W-:Y:S02]  /*08d0*/  IMAD.MOV R10, RZ, RZ, -R16 ;  /* 0x000000ffff0a7224 */ /* 0x000fe400078e0a10 */
[----:B0-----:R-:W-:-:S07]  /*08e0*/  IMAD.WIDE.U32 R4, R7, 0x7000, R4 ;  /* 0x0000700007047825 */ /* 0x001fce00078e0004 */
.L_x_43:
[----:B------:R-:W-:-:S06]  /*08f0*/  IMAD.WIDE R6, R2, 0x8, R4 ;  /* 0x0000000802067825 */ /* 0x000fcc00078e0204 */
[----:B------:R-:W2:Y:S01]  /*0900*/  LDG.E.64 R6, desc[UR16][R6.64] ;  /* 0x0000001006067981 */ /* 0x000ea2000c1e1b00 */
[----:B------:R-:W-:Y:S02]  /*0910*/  VIADD R10, R10, 0x1 ;  /* 0x000000010a0a7836 */ /* 0x000fe40000000000 */
[----:B------:R-:W-:-:S03]  /*0920*/  VIADD R2, R2, 0x200 ;  /* 0x0000020002027836 */ /* 0x000fc60000000000 */
[----:B------:R-:W-:Y:S01]  /*0930*/  ISETP.NE.AND P0, PT, R10, RZ, PT ;  /* 0x000000ff0a00720c */ /* 0x000fe20003f05270 */
[----:B--2--5:R-:W-:-:S12]  /*0940*/  DADD R8, R6, R8 ;  /* 0x0000000006087229 */ /* 0x024fd80000000008 */
[----:B------:R-:W-:Y:S05]  /*0950*/  @P0 BRA `(.L_x_43) ;  /* 0xfffffffc00e40947 */ /* 0x000fea000383ffff */
.L_x_35:
[----:B------:R-:W-:Y:S05]  /*0960*/  BSYNC.RECONVERGENT B1 ;  /* 0x0000000000017941 */ /* 0x000fea0003800200 */
.L_x_34:
        /* <DEDUP_REMOVED lines=12> */
[----:B------:R-:W-:-:S03]  /*0a30*/  @!P1 SHF.R.U32.HI R3, RZ, 0x2, R0 ;  /* 0x00000002ff039819 */ /* 0x000fc60000011600 */
[----:B------:R-:W0:Y:S01]  /*0a40*/  SHFL.DOWN PT, R5, R7, 0x2, 0x1f ;  /* 0x08401f0007057f89 */ /* 0x000e2200000e0000 */
[----:B------:R-:W-:Y:S01]  /*0a50*/  @!P1 LOP3.LUT R3, R3, 0xf8, RZ, 0xc0, !PT ;  /* 0x000000f803039812 */ /* 0x000fe200078ec0ff */
        /* <DEDUP_REMOVED lines=14> */
[----:B-1----:R-:W-:-:S05]  /*0b40*/  @!P1 LEA R10, R13, R10, 0x18 ;  /* 0x0000000a0d0a9211 */ /* 0x002fca00078ec0ff */
[----:B------:R-:W-:Y:S01]  /*0b50*/  @!P1 IMAD.IADD R3, R3, 0x1, R10 ;  /* 0x0000000103039824 */ /* 0x000fe200078e020a */
[----:B0-----:R-:W-:-:S10]  /*0b60*/  DADD R4, R4, R8 ;  /* 0x0000000004047229 */ /* 0x001fd40000000008 */
[----:B------:R-:W-:Y:S02]  /*0b70*/  FSEL R6, R8, R4, P0 ;  /* 0x0000000408067208 */ /* 0x000fe40000000000 */
[----:B------:R-:W-:Y:S02]  /*0b80*/  FSEL R7, R9, R5, P0 ;  /* 0x0000000509077208 */ /* 0x000fe40000000000 */
[----:B------:R-:W-:Y:S01]  /*0b90*/  ISETP.NE.AND P0, PT, R0, RZ, PT ;  /* 0x000000ff0000720c */ /* 0x000fe20003f05270 */
[----:B------:R-:W-:Y:S04]  /*0ba0*/  SHFL.DOWN PT, R4, R6, 0x10, 0x1f ;  /* 0x0a001f0006047f89 */ /* 0x000fe800000e0000 */
[----:B------:R-:W0:Y:S02]  /*0bb0*/  SHFL.DOWN PT, R5, R7, 0x10, 0x1f ;  /* 0x0a001f0007057f89 */ /* 0x000e2400000e0000 */
        /* <DEDUP_REMOVED lines=10> */
[----:B--2---:R-:W0:Y:S04]  /*0c60*/  LDS.64 R2, [UR4+0x18] ;  /* 0x00001804ff027984 */ /* 0x004e280008000a00 */
        /* <DEDUP_REMOVED lines=23> */
.L_x_44:
[----:B------:R-:W-:-:S05]  /*0de0*/  LOP3.LUT R2, R0, 0x3e0, RZ, 0xc0, !PT ;  /* 0x000003e000027812 */ /* 0x000fca00078ec0ff */
[----:B------:R-:W-:Y:S01]  /*0df0*/  VIADD R4, R2, 0x20 ;  /* 0x0000002002047836 */ /* 0x000fe20000000000 */
[----:B------:R-:W-:-:S04]  /*0e00*/  LOP3.LUT R2, RZ, R2, RZ, 0x33, !PT ;  /* 0x00000002ff027212 */ /* 0x000fc800078e33ff */
[----:B------:R-:W-:Y:S01]  /*0e10*/  ISETP.GT.AND P0, PT, R4, R3, PT ;  /* 0x000000030400720c */ /* 0x000fe20003f04270 */
[----:B------:R-:W-:-:S05]  /*0e20*/  IMAD.IADD R2, R3, 0x1, R2 ;  /* 0x0000000103027824 */ /* 0x000fca00078e0202 */
[----:B------:R-:W-:Y:S02]  /*0e30*/  SEL R5, R2, 0x1f, P0 ;  /* 0x0000001f02057807 */ /* 0x000fe40000000000 */
[----:B------:R-:W0:Y:S03]  /*0e40*/  S2R R2, SR_LANEID ;  /* 0x0000000000027919 */ /* 0x000e260000000000 */
[----:B-----5:R-:W-:Y:S04]  /*0e50*/  SHFL.DOWN PT, R6, R8, 0x1, R5 ;  /* 0x0820000008067989 */ /* 0x020fe800000e0005 */
[----:B------:R-:W1:Y:S02]  /*0e60*/  SHFL.DOWN PT, R7, R9, 0x1, R5 ;  /* 0x0820000009077989 */ /* 0x000e6400000e0005 */
[----:B-1----:R-:W-:Y:S01]  /*0e70*/  DADD R6, R6, R8 ;  /* 0x0000000006067229 */ /* 0x002fe20000000008 */
[C---:B0-----:R-:W-:Y:S01]  /*0e80*/  ISETP.GE.AND P0, PT, R2.reuse, R5, PT ;  /* 0x000000050200720c */ /* 0x041fe20003f06270 */
[C---:B------:R-:W-:Y:S01]  /*0e90*/  VIADD R4, R2.reuse, 0x2 ;  /* 0x0000000202047836 */ /* 0x040fe20000000000 */
[----:B------:R-:W-:-:S07]  /*0ea0*/  ISETP.NE.AND P1, PT, R2, RZ, PT ;  /* 0x000000ff0200720c */ /* 0x000fce0003f25270 */
[----:B------:R-:W-:Y:S02]  /*0eb0*/  FSEL R10, R6, R8, !P0 ;  /* 0x00000008060a7208 */ /* 0x000fe40004000000 */
[----:B------:R-:W-:Y:S02]  /*0ec0*/  FSEL R11, R7, R9, !P0 ;  /* 0x00000009070b7208 */ /* 0x000fe40004000000 */
[----:B------:R-:W-:Y:S01]  /*0ed0*/  ISETP.GT.AND P0, PT, R4, R5, PT ;  /* 0x000000050400720c */ /* 0x000fe20003f04270 */
[----:B------:R-:W-:Y:S01]  /*0ee0*/  SHFL.DOWN PT, R6, R10, 0x2, R5 ;  /* 0x084000000a067989 */ /* 0x000fe200000e0005 */
[----:B------:R-:W-:-:S03]  /*0ef0*/  VIADD R4, R2, 0x4 ;  /* 0x0000000402047836 */ /* 0x000fc60000000000 */
[----:B------:R-:W0:Y:S02]  /*0f00*/  SHFL.DOWN PT, R7, R11, 0x2, R5 ;  /* 0x084000000b077989 */ /* 0x000e2400000e0005 */
[----:B0-----:R-:W-:-:S10]  /*0f10*/  DADD R6, R6, R10 ;  /* 0x0000000006067229 */ /* 0x001fd4000000000a */
[----:B------:R-:W-:Y:S02]  /*0f20*/  FSEL R12, R10, R6, P0 ;  /* 0x000000060a0c7208 */ /* 0x000fe40000000000 */
[----:B------:R-:W-:Y:S02]  /*0f30*/  FSEL R13, R11, R7, P0 ;  /* 0x000000070b0d7208 */ /* 0x000fe40000000000 */
[----:B------:R-:W-:Y:S01]  /*0f40*/  ISETP.GT.AND P0, PT, R4, R5, PT ;  /* 0x000000050400720c */ /* 0x000fe20003f04270 */
[----:B------:R-:W-:Y:S01]  /*0f50*/  SHFL.DOWN PT, R6, R12, 0x4, R5 ;  /* 0x088000000c067989 */ /* 0x000fe200000e0005 */
[C---:B------:R-:W-:Y:S02]  /*0f60*/  VIADD R4, R2.reuse, 0x8 ;  /* 0x0000000802047836 */ /* 0x040fe40000000000 */
[----:B------:R-:W-:Y:S01]  /*0f70*/  VIADD R2, R2, 0x10 ;  /* 0x0000001002027836 */ /* 0x000fe20000000000 */
[----:B------:R-:W0:Y:S02]  /*0f80*/  SHFL.DOWN PT, R7, R13, 0x4, R5 ;  /* 0x088000000d077989 */ /* 0x000e2400000e0005 */
[----:B0-----:R-:W-:-:S10]  /*0f90*/  DADD R6, R6, R12 ;  /* 0x0000000006067229 */ /* 0x001fd4000000000c */
[----:B------:R-:W-:Y:S02]  /*0fa0*/  FSEL R8, R12, R6, P0 ;  /* 0x000000060c087208 */ /* 0x000fe40000000000 */
[----:B------:R-:W-:Y:S02]  /*0fb0*/  FSEL R9, R13, R7, P0 ;  /* 0x000000070d097208 */ /* 0x000fe40000000000 */
[----:B------:R-:W-:Y:S01]  /*0fc0*/  ISETP.GT.AND P0, PT, R4, R5, PT ;  /* 0x000000050400720c */ /* 0x000fe20003f04270 */
[----:B------:R-:W-:Y:S01]  /*0fd0*/  SHFL.DOWN PT, R6, R8, 0x8, R5 ;  /* 0x0900000008067989 */ /* 0x000fe200000e0005 */
[----:B------:R-:W-:-:S03]  /*0fe0*/  @!P1 SHF.R.U32.HI R4, RZ, 0x2, R0 ;  /* 0x00000002ff049819 */ /* 0x000fc60000011600 */
[----:B------:R-:W0:Y:S01]  /*0ff0*/  SHFL.DOWN PT, R7, R9, 0x8, R5 ;  /* 0x0900000009077989 */ /* 0x000e2200000e0005 */
[----:B------:R-:W-:Y:S01]  /*1000*/  @!P1 LOP3.LUT R4, R4, 0xf8, RZ, 0xc0, !PT ;  /* 0x000000f804049812 */ /* 0x000fe200078ec0ff */
[----:B------:R-:W1:Y:S01]  /*1010*/  @!P1 S2R R13, SR_CgaCtaId ;  /* 0x00000000000d9919 */ /* 0x000e620000008800 */
[----:B0-----:R-:W-:-:S10]  /*1020*/  DADD R6, R6, R8 ;  /* 0x0000000006067229 */ /* 0x001fd40000000008 */
[----:B------:R-:W-:Y:S02]  /*1030*/  FSEL R10, R8, R6, P0 ;  /* 0x00000006080a7208 */ /* 0x000fe40000000000 */
[----:B------:R-:W-:Y:S02]  /*1040*/  FSEL R11, R9, R7, P0 ;  /* 0x00000007090b7208 */ /* 0x000fe40000000000 */
[----:B------:R-:W-:Y:S01]  /*1050*/  @!P1 MOV R8, 0x400 ;  /* 0x0000040000089802 */ /* 0x000fe20000000f00 */
[----:B------:R-:W-:Y:S01]  /*1060*/  SHFL.DOWN PT, R6, R10, 0x10, R5 ;  /* 0x0a0000000a067989 */ /* 0x000fe200000e0005 */
[----:B------:R-:W-:Y:S02]  /*1070*/  ISETP.GT.AND P0, PT, R2, R5, PT ;  /* 0x000000050200720c */ /* 0x000fe40003f04270 */
[----:B-1----:R-:W-:Y:S01]  /*1080*/  @!P1 LEA R13, R13, R8, 0x18 ;  /* 0x000000080d0d9211 */ /* 0x002fe200078ec0ff */
[----:B------:R-:W0:Y:S04]  /*1090*/  SHFL.DOWN PT, R7, R11, 0x10, R5 ;  /* 0x0a0000000b077989 */ /* 0x000e2800000e0005 */
[----:B------:R-:W-:Y:S01]  /*10a0*/  @!P1 IMAD.IADD R13, R4, 0x1, R13 ;  /* 0x00000001040d9824 */ /* 0x000fe200078e020d */
[----:B0-----:R-:W-:-:S10]  /*10b0*/  DADD R6, R6, R10 ;  /* 0x0000000006067229 */ /* 0x001fd4000000000a */
[----:B------:R-:W-:Y:S02]  /*10c0*/  FSEL R8, R10, R6, P0 ;  /* 0x000000060a087208 */ /* 0x000fe40000000000 */
[----:B------:R-:W-:Y:S02]  /*10d0*/  FSEL R9, R11, R7, P0 ;  /* 0x000000070b097208 */ /* 0x000fe40000000000 */
[----:B------:R-:W-:-:S03]  /*10e0*/  ISETP.NE.AND P0, PT, R0, RZ, PT ;  /* 0x000000ff0000720c */ /* 0x000fc60003f05270 */
[----:B------:R1:W-:Y:S01]  /*10f0*/  @!P1 STS.64 [R13+0x10], R8 ;  /* 0x000010080d009388 */ /* 0x0003e20000000a00 */
[----:B------:R-:W-:Y:S09]  /*1100*/  BAR.SYNC.DEFER_BLOCKING 0x0 ;  /* 0x0000000000007b1d */ /* 0x000ff20000010000 */
[----:B------:R-:W-:Y:S05]  /*1110*/  @P0 BRA `(.L_x_45) ;  /* 0x0000001400a00947 */ /* 0x000fea0003800000 */
[----:B------:R-:W0:Y:S01]  /*1120*/  S2UR UR5, SR_CgaCtaId ;  /* 0x00000000000579c3 */ /* 0x000e220000008800 */
[----:B------:R-:W-:Y:S01]  /*1130*/  UMOV UR4, 0x400 ;  /* 0x0000040000047882 */ /* 0x000fe20000000000 */
[----:B------:R-:W-:Y:S01]  /*1140*/  ISETP.GT.AND P1, PT, R3, 0x20, PT ;  /* 0x000000200300780c */ /* 0x000fe20003f24270 */
[----:B0-----:R-:W-:-:S09]  /*1150*/  ULEA UR4, UR5, UR4, 0x18 ;  /* 0x0000000405047291 */ /* 0x001fd2000f8ec0ff */
[----:B------:R-:W0:Y:S04]  /*1160*/  LDS.64 R10, [UR4+0x18] ;  /* 0x00001804ff0a7984 */ /* 0x000e280008000a00 */
[----:B------:R-:W2:Y:S01]  /*1170*/  LDS.128 R4, [UR4+0x20] ;  /* 0x00002004ff047984 */ /* 0x000ea20008000c00 */
[----:B0-----:R-:W-:-:S10]  /*1180*/  DADD R10, R8, R10 ;  /* 0x00000000080a7229 */ /* 0x001fd4000000000a */
[----:B------:R-:W-:Y:S02]  /*1190*/  FSEL R12, R10, R8, P1 ;  /* 0x000000080a0c7208 */ /* 0x000fe40000800000 */
[----:B-1----:R-:W-:Y:S02]  /*11a0*/  FSEL R13, R11, R9, P1 ;  /* 0x000000090b0d7208 */ /* 0x002fe40000800000 */
[----:B------:R-:W0:Y:S01]  /*11b0*/  LDS.128 R8, [UR4+0x30] ;  /* 0x00003004ff087984 */ /* 0x000e220008000c00 */
[----:B------:R-:W-:-:S03]  /*11c0*/  ISETP.GT.AND P1, PT, R3, 0x40, PT ;  /* 0x000000400300780c */ /* 0x000fc60003f24270 */
        /* <DEDUP_REMOVED lines=61> */
.L_x_31:
[----:B------:R-:W0:Y:S01]  /*15a0*/  S2R R0, SR_TID.X ;  /* 0x0000000000007919 */ /* 0x000e220000002100 */
[----:B------:R-:W1:Y:S01]  /*15b0*/  LDC.64 R4, c[0x0][0x380] ;  /* 0x0000e000ff047b82 */ /* 0x000e620000000a00 */
[----:B0-----:R-:W-:-:S04]  /*15c0*/  VIADD R21, R0, UR9 ;  /* 0x0000000900157c36 */ /* 0x001fc80008000000 */
[----:B-1----:R-:W-:-:S05]  /*15d0*/  IMAD.WIDE.U32 R20, R21, 0x8, R4 ;  /* 0x0000000815147825 */ /* 0x002fca00078e0004 */
[----:B------:R-:W2:Y:S04]  /*15e0*/  LDG.E.64 R14, desc[UR16][R20.64] ;  /* 0x00000010140e7981 */ /* 0x000ea8000c1e1b00 */
[----:B------:R-:W2:Y:S04]  /*15f0*/  LDG.E.64 R16, desc[UR16][R20.64+0x1000] ;  /* 0x0010001014107981 */ /* 0x000ea8000c1e1b00 */
[----:B------:R-:W3:Y:S04]  /*1600*/  LDG.E.64 R18, desc[UR16][R20.64+0x2000] ;  /* 0x0020001014127981 */ /* 0x000ee8000c1e1b00 */
[----:B------:R-:W4:Y:S04]  /*1610*/  LDG.E.64 R10, desc[UR16][R20.64+0x3000] ;  /* 0x00300010140a7981 */ /* 0x000f28000c1e1b00 */
[----:B------:R-:W5:Y:S04]  /*1620*/  LDG.E.64 R6, desc[UR16][R20.64+0x4000] ;  /* 0x0040001014067981 */ /* 0x000f68000c1e1b00 */
[----:B------:R-:W5:Y:S04]  /*1630*/  LDG.E.64 R4, desc[UR16][R20.64+0x5000] ;  /* 0x0050001014047981 */ /* 0x000f68000c1e1b00 */
[----:B------:R-:W5:Y:S01]  /*1640*/  LDG.E.64 R8, desc[UR16][R20.64+0x6000] ;  /* 0x0060001014087981 */ /* 0x000f62000c1e1b00 */
[----:B------:R-:W-:-:S04]  /*1650*/  ISETP.GE.U32.AND P0, PT, R13, UR5, PT ;  /* 0x000000050d007c0c */ /* 0x000fc8000bf06070 */
[----:B------:R-:W-:Y:S01]  /*1660*/  ISETP.GE.U32.AND.EX P0, PT, R2, UR4, PT, P0 ;  /* 0x0000000402007c0c */ /* 0x000fe2000bf06100 */
[----:B--2---:R-:W-:-:S08]  /*1670*/  DADD R14, R14, R16 ;  /* 0x000000000e0e7229 */ /* 0x004fd00000000010 */
[----:B---3--:R-:W-:-:S08]  /*1680*/  DADD R14, R18, R14 ;  /* 0x00000000120e7229 */ /* 0x008fd0000000000e */
[----:B----4-:R-:W-:-:S08]  /*1690*/  DADD R10, R10, R14 ;  /* 0x000000000a0a7229 */ /* 0x010fd0000000000e */
[----:B-----5:R-:W-:-:S08]  /*16a0*/  DADD R6, R6, R10 ;  /* 0x0000000006067229 */ /* 0x020fd0000000000a */
[----:B------:R-:W-:-:S08]  /*16b0*/  DADD R4, R4, R6 ;  /* 0x0000000004047229 */ /* 0x000fd00000000006 */
[----:B------:R-:W-:Y:S01]  /*16c0*/  DADD R8, R8, R4 ;  /* 0x0000000008087229 */ /* 0x000fe20000000004 */
[----:B------:R-:W-:Y:S10]  /*16d0*/  @!P0 BRA `(.L_x_46) ;  /* 0x0000000c001c8947 */ /* 0x000ff40003800000 */
[----:B------:R-:W-:Y:S01]  /*16e0*/  UIADD3 UR7, UP0, UPT, UR5, UR9, URZ ;  /* 0x0000000905077290 */ /* 0x000fe2000ff1e0ff */
[----:B------:R-:W-:Y:S01]  /*16f0*/  IADD3 R23, P1, PT, R12, -0xe00, RZ ;  /* 0xfffff2000c177810 */ /* 0x000fe20007f3e0ff */
[----:B------:R-:W0:Y:S01]  /*1700*/  LDCU.64 UR12, c[0x0][0x380] ;  /* 0x00007000ff0c77ac */ /* 0x000e220008000a00 */
[----:B------:R-:W-:Y:S02]  /*1710*/  LOP3.LUT R5, RZ, R0, RZ, 0x33, !PT ;  /* 0x00000000ff057212 */ /* 0x000fe400078e33ff */
[----:B------:R-:W-:Y:S01]  /*1720*/  IADD3.X R22, PT, PT, R3, -0x1, RZ, P1, !PT ;  /* 0xffffffff03167810 */ /* 0x000fe20000ffe4ff */
[----:B------:R-:W-:Y:S01]  /*1730*/  UIADD3.X UR8, UPT, UPT, URZ, UR4, URZ, UP0, !UPT ;  /* 0x00000004ff087290 */ /* 0x000fe200087fe4ff */
[----:B------:R-:W-:Y:S01]  /*1740*/  ISETP.LT.U32.AND P0, PT, R23, UR7, PT ;  /* 0x0000000717007c0c */ /* 0x000fe2000bf01070 */
[----:B------:R-:W-:Y:S01]  /*1750*/  UMOV UR6, UR5 ;  /* 0x0000000500067c82 */ /* 0x000fe20008000000 */
[----:B------:R-:W-:Y:S01]  /*1760*/  IADD3 R7, P2, PT, R0, UR7, RZ ;  /* 0x0000000700077c10 */ /* 0x000fe2000ff5e0ff */
[----:B------:R-:W-:Y:S01]  /*1770*/  UMOV UR4, URZ ;  /* 0x000000ff00047c82 */ /* 0x000fe20008000000 */
[----:B------:R-:W-:Y:S01]  /*1780*/  IADD3 R5, PT, PT, R12, -UR5, R5 ;  /* 0x800000050c057c10 */ /* 0x000fe2000fffe005 */
[----:B------:R-:W-:Y:S01]  /*1790*/  IMAD.U32 R11, RZ, RZ, UR8 ;  /* 0x00000008ff0b7e24 */ /* 0x000fe2000f8e00ff */
[----:B------:R-:W-:Y:S01]  /*17a0*/  UMOV UR10, UR8 ;  /* 0x00000008000a7c82 */ /* 0x000fe20008000000 */
[----:B------:R-:W-:-:S03]  /*17b0*/  IMAD.X R0, RZ, RZ, UR8, P2 ;  /* 0x00000008ff007e24 */ /* 0x000fc600090e06ff */
[----:B------:R-:W-:Y:S02]  /*17c0*/  ISETP.GT.U32.AND.EX P0, PT, R11, R22, PT, P0 ;  /* 0x000000160b00720c */ /* 0x000fe40003f04100 */
[----:B0-----:R-:W-:-:S04]  /*17d0*/  LEA R6, P1, R7, UR12, 0x3 ;  /* 0x0000000c07067c11 */ /* 0x001fc8000f8218ff */
[----:B------:R-:W-:Y:S02]  /*17e0*/  IADD3 R6, P2, PT, R6, 0x8000, RZ ;  /* 0x0000800006067810 */ /* 0x000fe40007f5e0ff */
[----:B------:R-:W-:Y:S01]  /*17f0*/  LEA.HI.X R7, R7, UR13, R0, 0x3, P1 ;  /* 0x0000000d07077c11 */ /* 0x000fe200088f1c00 */
[----:B------:R-:W-:Y:S01]  /*1800*/  VIADD R0, R5, -UR9 ;  /* 0x8000000905007c36 */ /* 0x000fe20008000000 */
[----:B------:R-:W-:-:S03]  /*1810*/  UMOV UR9, UR7 ;  /* 0x0000000700097c82 */ /* 0x000fc60008000000 */
[----:B------:R-:W-:Y:S01]  /*1820*/  IMAD.X R7, RZ, RZ, R7, P2 ;  /* 0x000000ffff077224 */ /* 0x000fe200010e0607 */
[----:B------:R-:W-:Y:S06]  /*1830*/  @P0 BRA `(.L_x_47) ;  /* 0x0000000000b80947 */ /* 0x000fec0003800000 */
[----:B------:R-:W0:Y:S01]  /*1840*/  LDC.64 R2, c[0x0][0x3b8] ;  /* 0x0000ee00ff027b82 */ /* 0x000e220000000a00 */
[----:B------:R-:W1:Y:S01]  /*1850*/  LDCU UR11, c[0x0][0x3c0] ;  /* 0x00007800ff0b77ac */ /* 0x000e620008000800 */
[----:B------:R-:W2:Y:S01]  /*1860*/  LDCU.64 UR12, c[0x0][0x380] ;  /* 0x00007000ff0c77ac */ /* 0x000ea20008000a00 */
[----:B------:R-:W-:Y:S01]  /*1870*/  NOP ;  /* 0x0000000000007918 */ /* 0x000fe20000000000 */
.L_x_48:
[----:B------:R-:W3:Y:S02]  /*1880*/  S2R R4, SR_TID.X ;  /* 0x0000000000047919 */ /* 0x000ee40000002100 */
[----:B---3--:R-:W-:-:S05]  /*1890*/  IADD3 R4, P0, PT, R4, UR7, RZ ;  /* 0x0000000704047c10 */ /* 0x008fca000ff1e0ff */
[----:B------:R-:W-:Y:S01]  /*18a0*/  IMAD.X R5, RZ, RZ, UR8, P0 ;  /* 0x00000008ff057e24 */ /* 0x000fe200080e06ff */
[----:B--2---:R-:W-:-:S04]  /*18b0*/  LEA R24, P0, R4, UR12, 0x3 ;  /* 0x0000000c04187c11 */ /* 0x004fc8000f8018ff */
[----:B------:R-:W-:-:S05]  /*18c0*/  LEA.HI.X R25, R4, UR13, R5, 0x3, P0 ;  /* 0x0000000d04197c11 */ /* 0x000fca00080f1c05 */
[----:B------:R-:W2:Y:S04]  /*18d0*/  LDG.E.64 R12, desc[UR16][R24.64] ;  /* 0x00000010180c7981 */ /* 0x000ea8000c1e1b00 */
[----:B------:R-:W3:Y:S04]  /*18e0*/  LDG.E.64 R14, desc[UR16][R24.64+0x1000] ;  /* 0x00100010180e7981 */ /* 0x000ee8000c1e1b00 */
[----:B------:R-:W4:Y:S04]  /*18f0*/  LDG.E.64 R16, desc[UR16][R24.64+0x2000] ;  /* 0x0020001018107981 */ /* 0x000f28000c1e1b00 */
[----:B------:R-:W5:Y:S04]  /*1900*/  LDG.E.64 R18, desc[UR16][R24.64+0x3000] ;  /* 0x0030001018127981 */ /* 0x000f68000c1e1b00 */
[----:B------:R-:W5:Y:S04]  /*1910*/  LDG.E.64 R20, desc[UR16][R24.64+0x4000] ;  /* 0x0040001018147981 */ /* 0x000f68000c1e1b00 */
[----:B------:R-:W5:Y:S04]  /*1920*/  LDG.E.64 R4, desc[UR16][R24.64+0x5000] ;  /* 0x0050001018047981 */ /* 0x000f68000c1e1b00 */
[----:B------:R-:W5:Y:S01]  /*1930*/  LDG.E.64 R10, desc[UR16][R24.64+0x6000] ;  /* 0x00600010180a7981 */ /* 0x000f62000c1e1b00 */
[----:B-1----:R-:W-:-:S04]  /*1940*/  UIMAD UR14, UR11, 0xe00, URZ ;  /* 0x00000e000b0e78a4 */ /* 0x002fc8000f8e02ff */
[----:B------:R-:W-:Y:S02]  /*1950*/  USHF.R.S32.HI UR15, URZ, 0x1f, UR14 ;  /* 0x0000001fff0f7899 */ /* 0x000fe4000801140e */
[----:B------:R-:W-:-:S04]  /*1960*/  UIADD3 UR5, UP0, UPT, UR14, UR9, URZ ;  /* 0x000000090e057290 */ /* 0x000fc8000ff1e0ff */
[----:B------:R-:W-:Y:S01]  /*1970*/  UIADD3.X UR6, UPT, UPT, UR15, UR10, URZ, UP0, !UPT ;  /* 0x0000000a0f067290 */ /* 0x000fe200087fe4ff */
[----:B--2---:R-:W-:-:S08]  /*1980*/  DADD R12, R12, R8 ;  /* 0x000000000c0c7229 */ /* 0x004fd00000000008 */
[----:B---3--:R-:W-:-:S08]  /*1990*/  DADD R12, R14, R12 ;  /* 0x000000000e0c7229 */ /* 0x008fd0000000000c */
[----:B----4-:R-:W-:-:S08]  /*19a0*/  DADD R12, R16, R12 ;  /* 0x00000000100c7229 */ /* 0x010fd0000000000c */
[----:B-----5:R-:W-:-:S08]  /*19b0*/  DADD R12, R18, R12 ;  /* 0x00000000120c7229 */ /* 0x020fd0000000000c */
[----:B------:R-:W-:Y:S01]  /*19c0*/  DADD R20, R20, R12 ;  /* 0x0000000014147229 */ /* 0x000fe2000000000c */
[----:B0-----:R-:W-:-:S05]  /*19d0*/  IMAD.MOV.U32 R12, RZ, RZ, R2 ;  /* 0x000000ffff0c7224 */ /* 0x001fca00078e0002 */
[----:B------:R-:W-:Y:S02]  /*19e0*/  IADD3 R8, P1, PT, R12, -UR7, RZ ;  /* 0x800000070c087c10 */ /* 0x000fe4000ff3e0ff */
[----:B------:R-:W-:Y:S02]  /*19f0*/  DADD R4, R4, R20 ;  /* 0x0000000004047229 */ /* 0x000fe40000000014 */
[----:B------:R-:W-:Y:S02]  /*1a00*/  ISETP.GE.U32.AND P0, PT, R8, UR14, PT ;  /* 0x0000000e08007c0c */ /* 0x000fe4000bf06070 */
[----:B------:R-:W-:-:S04]  /*1a10*/  IADD3.X R8, PT, PT, R3, ~UR8, RZ, P1, !PT ;  /* 0x8000000803087c10 */ /* 0x000fc80008ffe4ff */
[----:B------:R-:W-:Y:S01]  /*1a20*/  ISETP.GE.U32.AND.EX P0, PT, R8, UR15, PT, P0 ;  /* 0x0000000f08007c0c */ /* 0x000fe2000bf06100 */
[----:B------:R-:W-:-:S12]  /*1a30*/  DADD R8, R10, R4 ;  /* 0x000000000a087229 */ /* 0x000fd80000000004 */
[----:B------:R-:W-:Y:S05]  /*1a40*/  @!P0 BRA `(.L_x_46) ;  /* 0x0000000800408947 */ /* 0x000fea0003800000 */
[----:B------:R-:W-:Y:S02]  /*1a50*/  UIADD3 UR7, UP0, UPT, UR14, UR7, URZ ;  /* 0x000000070e077290 */ /* 0x000fe4000ff1e0ff */
[----:B------:R-:W-:Y:S01]  /*1a60*/  IMAD.U32 R5, RZ, RZ, UR14 ;  /* 0x0000000eff057e24 */ /* 0x000fe2000f8e00ff */
[----:B------:R-:W-:Y:S01]  /*1a70*/  UIADD3 UR4, UPT, UPT, UR4, 0x1, URZ ;  /* 0x0000000104047890 */ /* 0x000fe2000fffe0ff */
[----:B------:R-:W-:Y:S01]  /*1a80*/  VIADD R0, R0, -UR14 ;  /* 0x8000000e00007c36 */ /* 0x000fe20008000000 */
[----:B------:R-:W-:Y:S01]  /*1a90*/  UIADD3.X UR8, UPT, UPT, UR15, UR8, URZ, UP0, !UPT ;  /* 0x000000080f087290 */ /* 0x000fe200087fe4ff */
[----:B------:R-:W-:Y:S01]  /*1aa0*/  IMAD.WIDE R6, R5, 0x8, R6 ;  /* 0x0000000805067825 */ /* 0x000fe200078e0206 */
[----:B------:R-:W-:Y:S01]  /*1ab0*/  ISETP.LT.U32.AND P0, PT, R23, UR7, PT ;  /* 0x0000000717007c0c */ /* 0x000fe2000bf01070 */
[----:B------:R-:W-:Y:S01]  /*1ac0*/  UMOV UR9, UR5 ;  /* 0x0000000500097c82 */ /* 0x000fe20008000000 */
[----:B------:R-:W-:Y:S02]  /*1ad0*/  UMOV UR10, UR6 ;  /* 0x00000006000a7c82 */ /* 0x000fe40008000000 */
[----:B------:R-:W-:-:S05]  /*1ae0*/  IMAD.U32 R11, RZ, RZ, UR8 ;  /* 0x00000008ff0b7e24 */ /* 0x000fca000f8e00ff */
[----:B------:R-:W-:-:S13]  /*1af0*/  ISETP.GT.U32.AND.EX P0, PT, R11, R22, PT, P0 ;  /* 0x000000160b00720c */ /* 0x000fda0003f04100 */
[----:B------:R-:W-:Y:S05]  /*1b00*/  @!P0 BRA `(.L_x_48) ;  /* 0xfffffffc005c8947 */ /* 0x000fea000383ffff */
[----:B------:R-:W-:-:S05]  /*1b10*/  UMOV UR6, UR14 ;  /* 0x0000000e00067c82 */ /* 0x000fca0008000000 */
.L_x_47:
[----:B------:R-:W0:Y:S01]  /*1b20*/  S2R R11, SR_TID.X ;  /* 0x00000000000b7919 */ /* 0x000e220000002100 */
[C---:B------:R-:W-:Y:S01]  /*1b30*/  VIADD R2, R12.reuse, -UR7 ;  /* 0x800000070c027c36 */ /* 0x040fe20008000000 */
[----:B------:R-:W-:Y:S01]  /*1b40*/  ISETP.LE.U32.AND P1, PT, R12, UR7, PT ;  /* 0x000000070c007c0c */ /* 0x000fe2000bf23070 */
[----:B------:R-:W-:Y:S01]  /*1b50*/  IMAD.U32 R4, RZ, RZ, UR8 ;  /* 0x00000008ff047e24 */ /* 0x000fe2000f8e00ff */
[----:B------:R-:W-:Y:S02]  /*1b60*/  BSSY.RECONVERGENT B1, `(.L_x_46) ;  /* 0x000007e000017945 */ /* 0x000fe40003800200 */
[----:B0-----:R-:W-:-:S04]  /*1b70*/  ISETP.GE.AND P0, PT, R11, R2, PT ;  /* 0x000000020b00720c */ /* 0x001fc80003f06270 */
[----:B------:R-:W-:-:S13]  /*1b80*/  ISETP.GE.U32.OR.EX P0, PT, R4, R3, P0, P1 ;  /* 0x000000030400720c */ /* 0x000fda0000706510 */
[----:B------:R-:W-:Y:S05]  /*1b90*/  @P0 BRA `(.L_x_49) ;  /* 0x0000000400e80947 */ /* 0x000fea0003800000 */
[----:B------:R-:W-:Y:S01]  /*1ba0*/  UIMAD UR5, UR18, 0xe00, URZ ;  /* 0x00000e00120578a4 */ /* 0x000fe2000f8e02ff */
[----:B------:R-:W-:Y:S01]  /*1bb0*/  LOP3.LUT R3, RZ, R11, RZ, 0x33, !PT ;  /* 0x0000000bff037212 */ /* 0x000fe200078e33ff */
[----:B------:R-:W-:Y:S01]  /*1bc0*/  UIMAD UR14, UR4, UR11, URZ ;  /* 0x0000000b040e72a4 */ /* 0x000fe2000f8e02ff */
[----:B------:R-:W-:Y:S01]  /*1bd0*/  BSSY.RECONVERGENT B2, `(.L_x_50) ;  /* 0x0000035000027945 */ /* 0x000fe20003800200 */
[----:B------:R-:W-:Y:S01]  /*1be0*/  UIADD3 UR5, UPT, UPT, UR5, UR6, URZ ;  /* 0x0000000605057290 */ /* 0x000fe2000fffe0ff */
[----:B------:R-:W-:-:S03]  /*1bf0*/  IMAD.MOV.U32 R2, RZ, RZ, R11 ;  /* 0x000000ffff027224 */ /* 0x000fc600078e000b */
[----:B------:R-:W-:Y:S02]  /*1c00*/  IMAD.U32 R5, RZ, RZ, UR14 ;  /* 0x0000000eff057e24 */ /* 0x000fe4000f8e00ff */
[----:B------:R-:W-:-:S05]  /*1c10*/  IADD3 R12, PT, PT, R12, -UR5, R3 ;  /* 0x800000050c0c7c10 */ /* 0x000fca000fffe003 */
[----:B------:R-:W-:-:S05]  /*1c20*/  IMAD R12, R5, -0xe00, R12 ;  /* 0xfffff200050c7824 */ /* 0x000fca00078e020c */
[C---:B------:R-:W-:Y:S02]  /*1c30*/  ISETP.GE.U32.AND P1, PT, R12.reuse, 0x1e00, PT ;  /* 0x00001e000c00780c */ /* 0x040fe40003f26070 */
[----:B------:R-:W-:-:S04]  /*1c40*/  LEA.HI R3, R12, 0x1, RZ, 0x17 ;  /* 0x000000010c037811 */ /* 0x000fc800078fb8ff */
[----:B------:R-:W-:-:S04]  /*1c50*/  LOP3.LUT R4, R3, 0xf, RZ, 0xc0, !PT ;  /* 0x0000000f03047812 */ /* 0x000fc800078ec0ff */
[----:B------:R-:W-:-:S03]  /*1c60*/  ISETP.NE.AND P0, PT, R4, RZ, PT ;  /* 0x000000ff0400720c */ /* 0x000fc60003f05270 */
[----:B------:R-:W-:Y:S10]  /*1c70*/  @!P1 BRA `(.L_x_51) ;  /* 0x0000000000a89947 */ /* 0x000ff40003800000 */
[----:B------:R-:W-:-:S04]  /*1c80*/  LEA.HI R2, R0, 0x1, RZ, 0x17 ;  /* 0x0000000100027811 */ /* 0x000fc800078fb8ff */
[----:B------:R-:W-:Y:S01]  /*1c90*/  LOP3.LUT R5, R2, 0xfffff0, RZ, 0xc0, !PT ;  /* 0x00fffff002057812 */ /* 0x000fe200078ec0ff */
[----:B------:R-:W-:-:S04]  /*1ca0*/  IMAD.MOV.U32 R2, RZ, RZ, R11 ;  /* 0x000000ffff027224 */ /* 0x000fc800078e000b */
[----:B------:R-:W-:-:S07]  /*1cb0*/  IMAD.MOV R5, RZ, RZ, -R5 ;  /* 0x000000ffff057224 */ /* 0x000fce00078e0a05 */
.L_x_52:
[----:B------:R-:W2:Y:S04]  /*1cc0*/  LDG.E.64 R20, desc[UR16][R6.64+-0x8000] ;  /* 0xff80001006147981 */ /* 0x000ea8000c1e1b00 */
[----:B------:R-:W3:Y:S04]  /*1cd0*/  LDG.E.64 R18, desc[UR16][R6.64+-0x7000] ;  /* 0xff90001006127981 */ /* 0x000ee8000c1e1b00 */
[----:B------:R-:W4:Y:S04]  /*1ce0*/  LDG.E.64 R16, desc[UR16][R6.64+-0x6000] ;  /* 0xffa0001006107981 */ /* 0x000f28000c1e1b00 */
[----:B------:R-:W5:Y:S04]  /*1cf0*/  LDG.E.64 R14, desc[UR16][R6.64+-0x5000] ;  /* 0xffb00010060e7981 */ /* 0x000f68000c1e1b00 */
[----:B------:R-:W5:Y:S04]  /*1d00*/  LDG.E.64 R12, desc[UR16][R6.64+-0x4000] ;  /* 0xffc00010060c7981 */ /* 0x000f68000c1e1b00 */
[----:B------:R-:W5:Y:S04]  /*1d10*/  LDG.E.64 R10, desc[UR16][R6.64+-0x3000] ;  /* 0xffd00010060a7981 */ /* 0x000f68000c1e1b00 */
[----:B------:R-:W5:Y:S04]  /*1d20*/  LDG.E.64 R24, desc[UR16][R6.64+-0x2000] ;  /* 0xffe0001006187981 */ /* 0x000f68000c1e1b00 */
[----:B------:R-:W5:Y:S01]  /*1d30*/  LDG.E.64 R22, desc[UR16][R6.64+-0x1000] ;  /* 0xfff0001006167981 */ /* 0x000f62000c1e1b00 */
[----:B--2---:R-:W-:-:S03]  /*1d40*/  DADD R20, R20, R8 ;  /* 0x0000000014147229 */ /* 0x004fc60000000008 */
[----:B------:R-:W2:Y:S05]  /*1d50*/  LDG.E.64 R8, desc[UR16][R6.64] ;  /* 0x0000001006087981 */ /* 0x000eaa000c1e1b00 */
[----:B---3--:R-:W-:Y:S02]  /*1d60*/  DADD R18, R20, R18 ;  /* 0x0000000014127229 */ /* 0x008fe40000000012 */
[----:B------:R-:W3:Y:S06]  /*1d70*/  LDG.E.64 R20, desc[UR16][R6.64+0x1000] ;  /* 0x0010001006147981 */ /* 0x000eec000c1e1b00 */
[----:B----4-:R-:W-:-:S02]  /*1d80*/  DADD R16, R18, R16 ;  /* 0x0000000012107229 */ /* 0x010fc40000000010 */
[----:B------:R-:W4:Y:S06]  /*1d90*/  LDG.E.64 R18, desc[UR16][R6.64+0x2000] ;  /* 0x0020001006127981 */ /* 0x000f2c000c1e1b00 */
[----:B-----5:R-:W-:Y:S02]  /*1da0*/  DADD R14, R16, R14 ;  /* 0x00000000100e7229 */ /* 0x020fe4000000000e */
[----:B------:R-:W5:Y:S06]  /*1db0*/  LDG.E.64 R16, desc[UR16][R6.64+0x3000] ;  /* 0x0030001006107981 */ /* 0x000f6c000c1e1b00 */
[----:B------:R-:W-:-:S02]  /*1dc0*/  DADD R12, R14, R12 ;  /* 0x000000000e0c7229 */ /* 0x000fc4000000000c */
[----:B------:R-:W5:Y:S06]  /*1dd0*/  LDG.E.64 R14, desc[UR16][R6.64+0x4000] ;  /* 0x00400010060e7981 */ /* 0x000f6c000c1e1b00 */
[----:B------:R-:W-:Y:S02]  /*1de0*/  DADD R10, R12, R10 ;  /* 0x000000000c0a7229 */ /* 0x000fe4000000000a */
[----:B------:R-:W5:Y:S06]  /*1df0*/  LDG.E.64 R12, desc[UR16][R6.64+0x5000] ;  /* 0x00500010060c7981 */ /* 0x000f6c000c1e1b00 */
[----:B------:R-:W-:-:S02]  /*1e00*/  DADD R24, R10, R24 ;  /* 0x000000000a187229 */ /* 0x000fc40000000018 */
[----:B------:R-:W5:Y:S06]  /*1e10*/  LDG.E.64 R10, desc[UR16][R6.64+0x6000] ;  /* 0x00600010060a7981 */ /* 0x000f6c000c1e1b00 */
[----:B------:R-:W-:Y:S02]  /*1e20*/  DADD R22, R24, R22 ;  /* 0x0000000018167229 */ /* 0x000fe40000000016 */
[----:B------:R0:W5:Y:S01]  /*1e30*/  LDG.E.64 R24, desc[UR16][R6.64+0x7000] ;  /* 0x0070001006187981 */ /* 0x000162000c1e1b00 */
        /* <DEDUP_REMOVED lines=8> */
[----:B-----5:R-:W-:-:S08]  /*1ec0*/  DADD R8, R8, R16 ;  /* 0x0000000008087229 */ /* 0x020fd00000000010 */
[----:B------:R-:W-:-:S08]  /*1ed0*/  DADD R8, R8, R14 ;  /* 0x0000000008087229 */ /* 0x000fd0000000000e */
[----:B------:R-:W-:-:S08]  /*1ee0*/  DADD R8, R8, R12 ;  /* 0x0000000008087229 */ /* 0x000fd0000000000c */
[----:B------:R-:W-:-:S08]  /*1ef0*/  DADD R8, R8, R10 ;  /* 0x0000000008087229 */ /* 0x000fd0000000000a */
[----:B------:R-:W-:Y:S01]  /*1f00*/  DADD R8, R8, R24 ;  /* 0x0000000008087229 */ /* 0x000fe20000000018 */
[----:B------:R-:W-:Y:S10]  /*1f10*/  @P1 BRA `(.L_x_52) ;  /* 0xfffffffc00681947 */ /* 0x000ff4000383ffff */
.L_x_51:
[----:B------:R-:W-:Y:S05]  /*1f20*/  BSYNC.RECONVERGENT B2 ;  /* 0x0000000000027941 */ /* 0x000fea0003800200 */
.L_x_50:
[----:B------:R-:W-:Y:S05]  /*1f30*/  @!P0 BRA `(.L_x_49) ;  /* 0x0000000400008947 */ /* 0x000fea0003800000 */
[----:B------:R-:W-:Y:S01]  /*1f40*/  ISETP.GE.U32.AND P1, PT, R4, 0x8, PT ;  /* 0x000000080400780c */ /* 0x000fe20003f26070 */
[----:B------:R-:W-:Y:S01]  /*1f50*/  BSSY.RECONVERGENT B2, `(.L_x_53) ;  /* 0x0000019000027945 */ /* 0x000fe20003800200 */
[----:B------:R-:W-:-:S04]  /*1f60*/  LOP3.LUT R24, R3, 0x7, RZ, 0xc0, !PT ;  /* 0x0000000703187812 */ /* 0x000fc800078ec0ff */
[----:B------:R-:W-:-:S07]  /*1f70*/  ISETP.NE.AND P0, PT, R24, RZ, PT ;  /* 0x000000ff1800720c */ /* 0x000fce0003f05270 */
[----:B------:R-:W-:Y:S06]  /*1f80*/  @!P1 BRA `(.L_x_54) ;  /* 0x0000000000549947 */ /* 0x000fec0003800000 */
[----:B------:R-:W-:-:S05]  /*1f90*/  IADD3 R4, P1, PT, R2, UR7, RZ ;  /* 0x0000000702047c10 */ /* 0x000fca000ff3e0ff */
[----:B------:R-:W-:Y:S01]  /*1fa0*/  IMAD.X R5, RZ, RZ, UR8, P1 ;  /* 0x00000008ff057e24 */ /* 0x000fe200088e06ff */
[----:B------:R-:W-:-:S04]  /*1fb0*/  LEA R20, P1, R4, UR12, 0x3 ;  /* 0x0000000c04147c11 */ /* 0x000fc8000f8218ff */
[----:B------:R-:W-:-:S05]  /*1fc0*/  LEA.HI.X R21, R4, UR13, R5, 0x3, P1 ;  /* 0x0000000d04157c11 */ /* 0x000fca00088f1c05 */
        /* <DEDUP_REMOVED lines=8> */
[----:B------:R-:W-:Y:S01]  /*2050*/  VIADD R2, R2, 0x1000 ;  /* 0x0000100002027836 */ /* 0x000fe20000000000 */
[----:B--2---:R-:W-:-:S08]  /*2060*/  DADD R22, R8, R22 ;  /* 0x0000000008167229 */ /* 0x004fd00000000016 */
[----:B---3--:R-:W-:-:S08]  /*2070*/  DADD R16, R22, R16 ;  /* 0x0000000016107229 */ /* 0x008fd00000000010 */
[----:B----4-:R-:W-:-:S08]  /*2080*/  DADD R14, R16, R14 ;  /* 0x00000000100e7229 */ /* 0x010fd0000000000e */
[----:B-----5:R-:W-:-:S08]  /*2090*/  DADD R12, R14, R12 ;  /* 0x000000000e0c7229 */ /* 0x020fd0000000000c */
[----:B------:R-:W-:-:S08]  /*20a0*/  DADD R10, R12, R10 ;  /* 0x000000000c0a7229 */ /* 0x000fd0000000000a */
[----:B------:R-:W-:-:S08]  /*20b0*/  DADD R6, R10, R6 ;  /* 0x000000000a067229 */ /* 0x000fd00000000006 */
[----:B------:R-:W-:-:S08]  /*20c0*/  DADD R4, R6, R4 ;  /* 0x0000000006047229 */ /* 0x000fd00000000004 */
[----:B------:R-:W-:-:S11]  /*20d0*/  DADD R8, R4, R18 ;  /* 0x0000000004087229 */ /* 0x000fd60000000012 */
.L_x_54:
[----:B------:R-:W-:Y:S05]  /*20e0*/  BSYNC.RECONVERGENT B2 ;  /* 0x0000000000027941 */ /* 0x000fea0003800200 */
.L_x_53:
[----:B------:R-:W-:Y:S05]  /*20f0*/  @!P0 BRA `(.L_x_49) ;  /* 0x0000000000908947 */ /* 0x000fea0003800000 */
[----:B------:R-:W-:Y:S01]  /*2100*/  ISETP.GE.U32.AND P1, PT, R24, 0x4, PT ;  /* 0x000000041800780c */ /* 0x000fe20003f26070 */
[----:B------:R-:W-:Y:S01]  /*2110*/  BSSY.RECONVERGENT B2, `(.L_x_55) ;  /* 0x0000010000027945 */ /* 0x000fe20003800200 */
[----:B------:R-:W-:-:S11]  /*2120*/  LOP3.LUT P0, RZ, R3, 0x3, RZ, 0xc0, !PT ;  /* 0x0000000303ff7812 */ /* 0x000fd6000780c0ff */
[----:B------:R-:W-:Y:S05]  /*2130*/  @!P1 BRA `(.L_x_56) ;  /* 0x0000000000349947 */ /* 0x000fea0003800000 */
[----:B------:R-:W-:-:S05]  /*2140*/  IADD3 R3, P1, PT, R2, UR7, RZ ;  /* 0x0000000702037c10 */ /* 0x000fca000ff3e0ff */
[----:B------:R-:W-:Y:S01]  /*2150*/  IMAD.X R6, RZ, RZ, UR8, P1 ;  /* 0x00000008ff067e24 */ /* 0x000fe200088e06ff */
[----:B------:R-:W-:-:S04]  /*2160*/  LEA R4, P1, R3, UR12, 0x3 ;  /* 0x0000000c03047c11 */ /* 0x000fc8000f8218ff */
[----:B------:R-:W-:-:S05]  /*2170*/  LEA.HI.X R5, R3, UR13, R6, 0x3, P1 ;  /* 0x0000000d03057c11 */ /* 0x000fca00088f1c06 */
[----:B------:R-:W2:Y:S04]  /*2180*/  LDG.E.64 R6, desc[UR16][R4.64] ;  /* 0x0000001004067981 */ /* 0x000ea8000c1e1b00 */
[----:B------:R-:W3:Y:S04]  /*2190*/  LDG.E.64 R10, desc[UR16][R4.64+0x1000] ;  /* 0x00100010040a7981 */ /* 0x000ee8000c1e1b00 */
[----:B------:R-:W4:Y:S04]  /*21a0*/  LDG.E.64 R12, desc[UR16][R4.64+0x2000] ;  /* 0x00200010040c7981 */ /* 0x000f28000c1e1b00 */
[----:B------:R-:W5:Y:S01]  /*21b0*/  LDG.E.64 R14, desc[UR16][R4.64+0x3000] ;  /* 0x00300010040e7981 */ /* 0x000f62000c1e1b00 */
[----:B------:R-:W-:Y:S01]  /*21c0*/  VIADD R2, R2, 0x800 ;  /* 0x0000080002027836 */ /* 0x000fe20000000000 */
[----:B--2---:R-:W-:-:S08]  /*21d0*/  DADD R6, R8, R6 ;  /* 0x0000000008067229 */ /* 0x004fd00000000006 */
[----:B---3--:R-:W-:-:S08]  /*21e0*/  DADD R6, R6, R10 ;  /* 0x0000000006067229 */ /* 0x008fd0000000000a */
[----:B----4-:R-:W-:-:S08]  /*21f0*/  DADD R6, R6, R12 ;  /* 0x0000000006067229 */ /* 0x010fd0000000000c */
[----:B-----5:R-:W-:-:S11]  /*2200*/  DADD R8, R6, R14 ;  /* 0x0000000006087229 */ /* 0x020fd6000000000e */
.L_x_56:
[----:B------:R-:W-:Y:S05]  /*2210*/  BSYNC.RECONVERGENT B2 ;  /* 0x0000000000027941 */ /* 0x000fea0003800200 */
.L_x_55:
[----:B------:R-:W-:Y:S05]  /*2220*/  @!P0 BRA `(.L_x_49) ;  /* 0x0000000000448947 */ /* 0x000fea0003800000 */
[----:B------:R-:W-:Y:S02]  /*2230*/  LOP3.LUT R0, R0, 0xffff, RZ, 0xc0, !PT ;  /* 0x0000ffff00007812 */ /* 0x000fe400078ec0ff */
[----:B------:R-:W-:Y:S02]  /*2240*/  IADD3 R2, P0, PT, R2, UR9, RZ ;  /* 0x0000000902027c10 */ /* 0x000fe4000ff1e0ff */
[----:B------:R-:W-:Y:S02]  /*2250*/  LEA.HI R0, R0, 0x1, RZ, 0x17 ;  /* 0x0000000100007811 */ /* 0x000fe400078fb8ff */
[----:B------:R-:W-:Y:S01]  /*2260*/  LEA R4, P1, R2, UR12, 0x3 ;  /* 0x0000000c02047c11 */ /* 0x000fe2000f8218ff */
[----:B------:R-:W-:Y:S01]  /*2270*/  IMAD.X R5, RZ, RZ, UR10, P0 ;  /* 0x0000000aff057e24 */ /* 0x000fe200080e06ff */
[----:B------:R-:W-:-:S04]  /*2280*/  LOP3.LUT R0, R0, 0x3, RZ, 0xc0, !PT ;  /* 0x0000000300007812 */ /* 0x000fc800078ec0ff */
[----:B------:R-:W-:Y:S01]  /*2290*/  LEA.HI.X R5, R2, UR13, R5, 0x3, P1 ;  /* 0x0000000d02057c11 */ /* 0x000fe200088f1c05 */
[----:B------:R-:W-:-:S07]  /*22a0*/  IMAD.MOV R0, RZ, RZ, -R0 ;  /* 0x000000ffff007224 */ /* 0x000fce00078e0a00 */
.L_x_57:
[----:B------:R-:W-:Y:S02]  /*22b0*/  IMAD.MOV.U32 R2, RZ, RZ, R4 ;  /* 0x000000ffff027224 */ /* 0x000fe400078e0004 */
[----:B------:R-:W-:-:S06]  /*22c0*/  IMAD.MOV.U32 R3, RZ, RZ, R5 ;  /* 0x000000ffff037224 */ /* 0x000fcc00078e0005 */
[----:B------:R-:W2:Y:S01]  /*22d0*/  LDG.E.64 R2, desc[UR16][R2.64] ;  /* 0x0000001002027981 */ /* 0x000ea2000c1e1b00 */
[----:B------:R-:W-:Y:S01]  /*22e0*/  VIADD R0, R0, 0x1 ;  /* 0x0000000100007836 */ /* 0x000fe20000000000 */
[----:B------:R-:W-:-:S04]  /*22f0*/  IADD3 R4, P1, PT, R4, 0x1000, RZ ;  /* 0x0000100004047810 */ /* 0x000fc80007f3e0ff */
[----:B------:R-:W-:Y:S01]  /*2300*/  ISETP.NE.AND P0, PT, R0, RZ, PT ;  /* 0x000000ff0000720c */ /* 0x000fe20003f05270 */
[----:B------:R-:W-:Y:S01]  /*2310*/  IMAD.X R5, RZ, RZ, R5, P1 ;  /* 0x000000ffff057224 */ /* 0x000fe200008e0605 */
[----:B--2---:R-:W-:-:S11]  /*2320*/  DADD R8, R2, R8 ;  /* 0x0000000002087229 */ /* 0x004fd60000000008 */
[----:B------:R-:W-:Y:S05]  /*2330*/  @P0 BRA `(.L_x_57) ;  /* 0xfffffffc00dc0947 */ /* 0x000fea000383ffff */
.L_x_49:
[----:B------:R-:W-:Y:S05]  /*2340*/  BSYNC.RECONVERGENT B1 ;  /* 0x0000000000017941 */ /* 0x000fea0003800200 */
.L_x_46:
[----:B------:R-:W0:Y:S01]  /*2350*/  S2R R0, SR_LANEID ;  /* 0x0000000000007919 */ /* 0x000e220000000000 */
[----:B------:R-:W-:Y:S04]  /*2360*/  SHFL.DOWN PT, R2, R8, 0x1, 0x1f ;  /* 0x08201f0008027f89 */ /* 0x000fe800000e0000 */
[----:B------:R-:W1:Y:S01]  /*2370*/  SHFL.DOWN PT, R3, R9, 0x1, 0x1f ;  /* 0x08201f0009037f89 */ /* 0x000e6200000e0000 */
[----:B------:R-:W2:Y:S01]  /*2380*/  S2R R11, SR_TID.X ;  /* 0x00000000000b7919 */ /* 0x000ea20000002100 */
        /* <DEDUP_REMOVED lines=20> */
[----:B------:R-:W-:Y:S02]  /*24d0*/  @!P1 MOV R7, 0x400 ;  /* 0x0000040000079802 */ /* 0x000fe40000000f00 */
[----:B--2---:R-:W-:Y:S01]  /*24e0*/  @!P1 SHF.R.U32.HI R6, RZ, 0x2, R11 ;  /* 0x00000002ff069819 */ /* 0x004fe2000001160b */
[----:B------:R-:W0:Y:S01]  /*24f0*/  SHFL.DOWN PT, R3, R9, 0x8, 0x1f ;  /* 0x09001f0009037f89 */ /* 0x000e2200000e0000 */
[----:B-1----:R-:W-:-:S02]  /*2500*/  @!P1 LEA R7, R10, R7, 0x18 ;  /* 0x000000070a079211 */ /* 0x002fc400078ec0ff */
[----:B------:R-:W-:-:S05]  /*2510*/  @!P1 LOP3.LUT R6, R6, 0xf8, RZ, 0xc0, !PT ;  /* 0x000000f806069812 */ /* 0x000fca00078ec0ff */
        /* <DEDUP_REMOVED lines=14> */
[----:B------:R-:W1:Y:S01]  /*2600*/  S2UR UR5, SR_CgaCtaId ;  /* 0x00000000000579c3 */ /* 0x000e620000008800 */
[----:B------:R-:W-:Y:S02]  /*2610*/  UMOV UR4, 0x400 ;  /* 0x0000040000047882 */ /* 0x000fe40000000000 */
[----:B-1----:R-:W-:-:S09]  /*2620*/  ULEA UR4, UR5, UR4, 0x18 ;  /* 0x0000000405047291 */ /* 0x002fd2000f8ec0ff */
[----:B0-----:R-:W0:Y:S04]  /*2630*/  LDS.64 R2, [UR4+0x18] ;  /* 0x00001804ff027984 */ /* 0x001e280008000a00 */
        /* <DEDUP_REMOVED lines=22> */
.L_x_45:
[----:B------:R-:W-:Y:S05]  /*27a0*/  BSYNC.RECONVERGENT B0 ;  /* 0x0000000000007941 */ /* 0x000fea0003800200 */
.L_x_30:
[----:B------:R-:W-:Y:S05]  /*27b0*/  @P0 EXIT ;  /* 0x000000000000094d */ /* 0x000fea0003800000 */
[----:B------:R-:W3:Y:S02]  /*27c0*/  LDCU.64 UR4, c[0x0][0x388] ;  /* 0x00007100ff0477ac */ /* 0x000ee40008000a00 */
[----:B---3--:R-:W-:-:S06]  /*27d0*/  UIMAD.WIDE.U32 UR4, UR18, 0x8, UR4 ;  /* 0x00000008120478a5 */ /* 0x008fcc000f8e0004 */
[----:B0-----:R-:W-:Y:S02]  /*27e0*/  IMAD.U32 R2, RZ, RZ, UR4 ;  /* 0x00000004ff027e24 */ /* 0x001fe4000f8e00ff */
[----:B--2---:R-:W-:-:S05]  /*27f0*/  IMAD.U32 R3, RZ, RZ, UR5 ;  /* 0x00000005ff037e24 */ /* 0x004fca000f8e00ff */
[----:B------:R-:W-:Y:S01]  /*2800*/  STG.E.64 desc[UR16][R2.64], R8 ;  /* 0x0000000802007986 */ /* 0x000fe2000c101b10 */
[----:B------:R-:W-:Y:S05]  /*2810*/  EXIT ;  /* 0x000000000000794d */ /* 0x000fea0003800000 */
.L_x_58:
        /* <DEDUP_REMOVED lines=14> */
.L_x_225:


//--------------------- .text._ZN3cub18CUB_300001_SM_10006detail6reduce28DeviceReduceSingleTileKernelINS2_10policy_hubIdyN4cuda3std3__44plusIdEEE10Policy1000EN6thrust24THRUST_300001_SM_1000_NS6detail15normal_iteratorINSD_10device_ptrIdEEEEPdyS9_ddNS7_10__identityEEEvT0_T1_T2_T3_T4_T6_ --------------------------
	.section	.text._ZN3cub18CUB_300001_SM_10006detail6reduce28DeviceReduceSingleTileKernelINS2_10policy_hubIdyN4cuda3std3__44plusIdEEE10Policy1000EN6thrust24THRUST_300001_SM_1000_NS6detail15normal_iteratorINSD_10device_ptrIdEEEEPdyS9_ddNS7_10__identityEEEvT0_T1_T2_T3_T4_T6_,"ax",@progbits
	.align	128
        .global         _ZN3cub18CUB_300001_SM_10006detail6reduce28DeviceReduceSingleTileKernelINS2_10policy_hubIdyN4cuda3std3__44plusIdEEE10Policy1000EN6thrust24THRUST_300001_SM_1000_NS6detail15normal_iteratorINSD_10device_ptrIdEEEEPdyS9_ddNS7_10__identityEEEvT0_T1_T2_T3_T4_T6_
        .type           _ZN3cub18CUB_300001_SM_10006detail6reduce28DeviceReduceSingleTileKernelINS2_10policy_hubIdyN4cuda3std3__44plusIdEEE10Policy1000EN6thrust24THRUST_300001_SM_1000_NS6detail15normal_iteratorINSD_10device_ptrIdEEEEPdyS9_ddNS7_10__identityEEEvT0_T1_T2_T3_T4_T6_,@function
        .size           _ZN3cub18CUB_300001_SM_10006detail6reduce28DeviceReduceSingleTileKernelINS2_10policy_hubIdyN4cuda3std3__44plusIdEEE10Policy1000EN6thrust24THRUST_300001_SM_1000_NS6detail15normal_iteratorINSD_10device_ptrIdEEEEPdyS9_ddNS7_10__identityEEEvT0_T1_T2_T3_T4_T6_,(.L_x_226 - _ZN3cub18CUB_300001_SM_10006detail6reduce28DeviceReduceSingleTileKernelINS2_10policy_hubIdyN4cuda3std3__44plusIdEEE10Policy1000EN6thrust24THRUST_300001_SM_1000_NS6detail15normal_iteratorINSD_10device_ptrIdEEEEPdyS9_ddNS7_10__identityEEEvT0_T1_T2_T3_T4_T6_)
        .other          _ZN3cub18CUB_300001_SM_10006detail6reduce28DeviceReduceSingleTileKernelINS2_10policy_hubIdyN4cuda3std3__44plusIdEEE10Policy1000EN6thrust24THRUST_300001_SM_1000_NS6detail15normal_iteratorINSD_10device_ptrIdEEEEPdyS9_ddNS7_10__identityEEEvT0_T1_T2_T3_T4_T6_,@"STO_CUDA_ENTRY STV_DEFAULT"
_ZN3cub18CUB_300001_SM_10006detail6reduce28DeviceReduceSingleTileKernelINS2_10policy_hubIdyN4cuda3std3__44plusIdEEE10Policy1000EN6thrust24THRUST_300001_SM_1000_NS6detail15normal_iteratorINSD_10device_ptrIdEEEEPdyS9_ddNS7_10__identityEEEvT0_T1_T2_T3_T4_T6_:
.text._ZN3cub18CUB_300001_SM_10006detail6reduce28DeviceReduceSingleTileKernelINS2_10policy_hubIdyN4cuda3std3__44plusIdEEE10Policy1000EN6thrust24THRUST_300001_SM_1000_NS6detail15normal_iteratorINSD_10device_ptrIdEEEEPdyS9_ddNS7_10__identityEEEvT0_T1_T2_T3_T4_T6_:
[----:B------:R-:W-:Y:S01]  /*0000*/  LDC R1, c[0x0][0x37c] ;  /* 0x0000df00ff017b82 */ /* 0x000fe20000000800 */
[----:B------:R-:W0:Y:S01]  /*0010*/  LDCU.64 UR4, c[0x0][0x390] ;  /* 0x00007200ff0477ac */ /* 0x000e220008000a00 */
[----:B------:R-:W1:Y:S01]  /*0020*/  LDCU.64 UR6, c[0x0][0x358] ;  /* 0x00006b00ff0677ac */ /* 0x000e620008000a00 */
[----:B0-----:R-:W-:Y:S02]  /*0030*/  IMAD.U32 R8, RZ, RZ, UR4 ;  /* 0x00000004ff087e24 */ /* 0x001fe4000f8e00ff */
[----:B------:R-:W-:-:S03]  /*0040*/  IMAD.U32 R9, RZ, RZ, UR5 ;  /* 0x00000005ff097e24 */ /* 0x000fc6000f8e00ff */
[----:B------:R-:W-:-:S04]  /*0050*/  ISETP.NE.U32.AND P0, PT, R8, RZ, PT ;  /* 0x000000ff0800720c */ /* 0x000fc80003f05070 */
[----:B------:R-:W-:-:S13]  /*0060*/  ISETP.NE.AND.EX P0, PT, R9, RZ, PT, P0 ;  /* 0x000000ff0900720c */ /* 0x000fda0003f05300 */
        /* <DEDUP_REMOVED lines=8> */
.L_x_59:
[----:B------:R-:W-:Y:S01]  /*00f0*/  ISETP.GT.U32.AND P0, PT, R8, 0xdff, PT ;  /* 0x00000dff0800780c */ /* 0x000fe20003f04070 */
[----:B------:R-:W-:Y:S03]  /*0100*/  BSSY.RECONVERGENT B0, `(.L_x_60) ;  /* 0x000024d000007945 */ /* 0x000fe60003800200 */
[----:B------:R-:W-:-:S13]  /*0110*/  ISETP.GT.U32.AND.EX P0, PT, R9, RZ, PT, P0 ;  /* 0x000000ff0900720c */ /* 0x000fda0003f04100 */
[----:B------:R-:W-:Y:S05]  /*0120*/  @P0 BRA `(.L_x_61) ;  /* 0x0000001400340947 */ /* 0x000fea0003800000 */
[----:B------:R-:W0:Y:S01]  /*0130*/  S2R R0, SR_TID.X ;  /* 0x0000000000007919 */ /* 0x000e220000002100 */
[----:B------:R-:W-:Y:S01]  /*0140*/  BSSY.RECONVERGENT B1, `(.L_x_62) ;  /* 0x0000009000017945 */ /* 0x000fe20003800200 */
[----:B------:R-:W-:Y:S02]  /*0150*/  CS2R R4, SRZ ;  /* 0x0000000000047805 */ /* 0x000fe4000001ff00 */
[----:B0-----:R-:W-:Y:S01]  /*0160*/  ISETP.GE.U32.AND P0, PT, R0, R8, PT ;  /* 0x000000080000720c */ /* 0x001fe20003f06070 */
[----:B------:R-:W-:-:S12]  /*0170*/  IMAD.MOV.U32 R2, RZ, RZ, R0 ;  /* 0x000000ffff027224 */ /* 0x000fd800078e0000 */
[----:B------:R-:W-:Y:S05]  /*0180*/  @P0 BRA `(.L_x_63) ;  /* 0x0000000000100947 */ /* 0x000fea0003800000 */
[----:B------:R-:W0:Y:S02]  /*0190*/  LDC.64 R4, c[0x0][0x380] ;  /* 0x0000e000ff047b82 */ /* 0x000e240000000a00 */
[----:B0-----:R-:W-:-:S06]  /*01a0*/  IMAD.WIDE.U32 R4, R0, 0x8, R4 ;  /* 0x0000000800047825 */ /* 0x001fcc00078e0004 */
[----:B------:R-:W5:Y:S01]  /*01b0*/  LDG.E.64 R4, desc[UR6][R4.64] ;  /* 0x0000000604047981 */ /* 0x000f62000c1e1b00 */
[----:B------:R-:W-:-:S07]  /*01c0*/  VIADD R2, R0, 0x200 ;  /* 0x0000020000027836 */ /* 0x000fce0000000000 */
.L_x_63:
[----:B------:R-:W-:Y:S05]  /*01d0*/  BSYNC.RECONVERGENT B1 ;  /* 0x0000000000017941 */ /* 0x000fea0003800200 */
.L_x_62:
[----:B------:R-:W-:Y:S01]  /*01e0*/  ISETP.GE.U32.AND P0, PT, R2, R8, PT ;  /* 0x000000080200720c */ /* 0x000fe20003f06070 */
[----:B------:R-:W-:-:S12]  /*01f0*/  BSSY.RECONVERGENT B1, `(.L_x_64) ;  /* 0x000006d000017945 */ /* 0x000fd80003800200 */
[----:B------:R-:W-:Y:S05]  /*0200*/  @P0 BRA `(.L_x_65) ;  /* 0x0000000400ac0947 */ /* 0x000fea0003800000 */
[----:B------:R-:W-:Y:S01]  /*0210*/  LOP3.LUT R3, RZ, R2, RZ, 0x33, !PT ;  /* 0x00000002ff037212 */ /* 0x000fe200078e33ff */
[----:B------:R-:W-:Y:S04]  /*0220*/  BSSY.RECONVERGENT B2, `(.L_x_66) ;  /* 0x0000033000027945 */ /* 0x000fe80003800200 */
[----:B------:R-:W-:-:S05]  /*0230*/  IMAD.IADD R6, R3, 0x1, R8 ;  /* 0x0000000103067824 */ /* 0x000fca00078e0208 */
[C---:B------:R-:W-:Y:S02]  /*0240*/  ISETP.GE.U32.AND P1, PT, R6.reuse, 0x1e00, PT ;  /* 0x00001e000600780c */ /* 0x040fe40003f26070 */
[----:B------:R-:W-:-:S04]  /*0250*/  LEA.HI R3, R6, 0x1, RZ, 0x17 ;  /* 0x0000000106037811 */ /* 0x000fc800078fb8ff */
[----:B------:R-:W-:-:S04]  /*0260*/  LOP3.LUT R43, R3, 0xf, RZ, 0xc0, !PT ;  /* 0x0000000f032b7812 */ /* 0x000fc800078ec0ff */
[----:B------:R-:W-:-:S03]  /*0270*/  ISETP.NE.AND P0, PT, R43, RZ, PT ;  /* 0x000000ff2b00720c */ /* 0x000fc60003f05270 */
[----:B------:R-:W-:Y:S10]  /*0280*/  @!P1 BRA `(.L_x_67) ;  /* 0x0000000000b09947 */ /* 0x000ff40003800000 */
[----:B------:R-:W0:Y:S01]  /*0290*/  LDC.64 R6, c[0x0][0x380] ;  /* 0x0000e000ff067b82 */ /* 0x000e220000000a00 */
[----:B------:R-:W-:-:S05]  /*02a0*/  LOP3.LUT R42, R3, 0xfffff0, RZ, 0xc0, !PT ;  /* 0x00fffff0032a7812 */ /* 0x000fca00078ec0ff */
[----:B------:R-:W-:Y:S02]  /*02b0*/  IMAD.MOV R42, RZ, RZ, -R42 ;  /* 0x000000ffff2a7224 */ /* 0x000fe400078e0a2a */
[----:B0-----:R-:W-:-:S03]  /*02c0*/  IMAD.WIDE.U32 R6, R2, 0x8, R6 ;  /* 0x0000000802067825 */ /* 0x001fc600078e0006 */
[----:B------:R-:W-:-:S05]  /*02d0*/  IADD3 R6, P1, PT, R6, 0x8000, RZ ;  /* 0x0000800006067810 */ /* 0x000fca0007f3e0ff */
[----:B------:R-:W-:-:S08]  /*02e0*/  IMAD.X R7, RZ, RZ, R7, P1 ;  /* 0x000000ffff077224 */ /* 0x000fd000008e0607 */
.L_x_68:
[----:B------:R-:W2:Y:S04]  /*02f0*/  LDG.E.64 R10, desc[UR6][R6.64+-0x8000] ;  /* 0xff800006060a7981 */ /* 0x000ea8000c1e1b00 */
[----:B------:R-:W3:Y:S04]  /*0300*/  LDG.E.64 R12, desc[UR6][R6.64+-0x7000] ;  /* 0xff900006060c7981 */ /* 0x000ee8000c1e1b00 */
[----:B------:R-:W4:Y:S04]  /*0310*/  LDG.E.64 R14, desc[UR6][R6.64+-0x6000] ;  /* 0xffa00006060e7981 */ /* 0x000f28000c1e1b00 */
        /* <DEDUP_REMOVED lines=12> */
[----:B------:R0:W4:Y:S01]  /*03e0*/  LDG.E.64 R40, desc[UR6][R6.64+0x7000] ;  /* 0x0070000606287981 */ /* 0x000122000c1e1b00 */
[----:B------:R-:W-:-:S02]  /*03f0*/  VIADD R42, R42, 0x10 ;  /* 0x000000102a2a7836 */ /* 0x000fc40000000000 */
[----:B------:R-:W-:-:S03]  /*0400*/  VIADD R2, R2, 0x2000 ;  /* 0x0000200002027836 */ /* 0x000fc60000000000 */
[----:B------:R-:W-:Y:S02]  /*0410*/  ISETP.NE.AND P1, PT, R42, RZ, PT ;  /* 0x000000ff2a00720c */ /* 0x000fe40003f25270 */
[----:B0-----:R-:W-:-:S05]  /*0420*/  IADD3 R6, P2, PT, R6, 0x10000, RZ ;  /* 0x0001000006067810 */ /* 0x001fca0007f5e0ff */
[----:B------:R-:W-:Y:S01]  /*0430*/  IMAD.X R7, RZ, RZ, R7, P2 ;  /* 0x000000ffff077224 */ /* 0x000fe200010e0607 */
        /* <DEDUP_REMOVED lines=16> */
[----:B------:R-:W-:Y:S10]  /*0540*/  @P1 BRA `(.L_x_68) ;  /* 0xfffffffc00681947 */ /* 0x000ff4000383ffff */
.L_x_67:
[----:B------:R-:W-:Y:S05]  /*0550*/  BSYNC.RECONVERGENT B2 ;  /* 0x0000000000027941 */ /* 0x000fea0003800200 */
.L_x_66:
[----:B------:R-:W-:Y:S05]  /*0560*/  @!P0 BRA `(.L_x_65) ;  /* 0x0000000000d48947 */ /* 0x000fea0003800000 */
[----:B------:R-:W-:Y:S01]  /*0570*/  ISETP.GE.U32.AND P0, PT, R43, 0x8, PT ;  /* 0x000000082b00780c */ /* 0x000fe20003f06070 */
[----:B------:R-:W-:Y:S01]  /*0580*/  BSSY.RECONVERGENT B2, `(.L_x_69) ;  /* 0x0000017000027945 */ /* 0x000fe20003800200 */
[----:B------:R-:W-:-:S04]  /*0590*/  LOP3.LUT R26, R3, 0x7, RZ, 0xc0, !PT ;  /* 0x00000007031a7812 */ /* 0x000fc800078ec0ff */
[----:B------:R-:W-:-:S07]  /*05a0*/  ISETP.NE.AND P1, PT, R26, RZ, PT ;  /* 0x000000ff1a00720c */ /* 0x000fce0003f25270 */
[----:B------:R-:W-:Y:S06]  /*05b0*/  @!P0 BRA `(.L_x_70) ;  /* 0x00000000004c8947 */ /* 0x000fec0003800000 */
[----:B------:R-:W0:Y:S02]  /*05c0*/  LDC.64 R6, c[0x0][0x380] ;  /* 0x0000e000ff067b82 */ /* 0x000e240000000a00 */
[----:B0-----:R-:W-:-:S05]  /*05d0*/  IMAD.WIDE R6, R2, 0x8, R6 ;  /* 0x0000000802067825 */ /* 0x001fca00078e0206 */
        /* <DEDUP_REMOVED lines=17> */
.L_x_70:
[----:B------:R-:W-:Y:S05]  /*06f0*/  BSYNC.RECONVERGENT B2 ;  /* 0x0000000000027941 */ /* 0x000fea0003800200 */
.L_x_69:
        /* <DEDUP_REMOVED lines=17> */
.L_x_72:
[----:B------:R-:W-:Y:S05]  /*0810*/  BSYNC.RECONVERGENT B2 ;  /* 0x0000000000027941 */ /* 0x000fea0003800200 */
.L_x_71:
[----:B------:R-:W-:Y:S05]  /*0820*/  @!P1 BRA `(.L_x_65) ;  /* 0x0000000000249947 */ /* 0x000fea0003800000 */
[----:B------:R-:W0:Y:S01]  /*0830*/  LDC.64 R10, c[0x0][0x380] ;  /* 0x0000e000ff0a7b82 */ /* 0x000e220000000a00 */
[----:B------:R-:W-:-:S07]  /*0840*/  IMAD.MOV R3, RZ, RZ, -R3 ;  /* 0x000000ffff037224 */ /* 0x000fce00078e0a03 */
.L_x_73:
[----:B0-----:R-:W-:-:S06]  /*0850*/  IMAD.WIDE R6, R2, 0x8, R10 ;  /* 0x0000000802067825 */ /* 0x001fcc00078e020a */
[----:B------:R-:W2:Y:S01]  /*0860*/  LDG.E.64 R6, desc[UR6][R6.64] ;  /* 0x0000000606067981 */ /* 0x000ea2000c1e1b00 */
[----:B------:R-:W-:Y:S02]  /*0870*/  VIADD R3, R3, 0x1 ;  /* 0x0000000103037836 */ /* 0x000fe40000000000 */
[----:B------:R-:W-:-:S03]  /*0880*/  VIADD R2, R2, 0x200 ;  /* 0x0000020002027836 */ /* 0x000fc60000000000 */
[----:B------:R-:W-:Y:S01]  /*0890*/  ISETP.NE.AND P0, PT, R3, RZ, PT ;  /* 0x000000ff0300720c */ /* 0x000fe20003f05270 */
[----:B--2--5:R-:W-:-:S12]  /*08a0*/  DADD R4, R6, R4 ;  /* 0x0000000006047229 */ /* 0x024fd80000000004 */
[----:B------:R-:W-:Y:S05]  /*08b0*/  @P0 BRA `(.L_x_73) ;  /* 0xfffffffc00e40947 */ /* 0x000fea000383ffff */
.L_x_65:
[----:B------:R-:W-:Y:S05]  /*08c0*/  BSYNC.RECONVERGENT B1 ;  /* 0x0000000000017941 */ /* 0x000fea0003800200 */
.L_x_64:
[----:B------:R-:W-:-:S04]  /*08d0*/  ISETP.GE.U32.AND P0, PT, R8, 0x200, PT ;  /* 0x000002000800780c */ /* 0x000fc80003f06070 */
[----:B------:R-:W-:-:S13]  /*08e0*/  ISETP.GE.U32.AND.EX P0, PT, R9, RZ, PT, P0 ;  /* 0x000000ff0900720c */ /* 0x000fda0003f06100 */
        /* <DEDUP_REMOVED lines=32> */
[----:B------:R-:W-:Y:S02]  /*0af0*/  ISETP.GT.AND P0, PT, R10, 0xf, PT ;  /* 0x0000000f0a00780c */ /* 0x000fe40003f04270 */
[----:B------:R-:W-:Y:S01]  /*0b00*/  @!P1 LOP3.LUT R8, R4, 0xf8, RZ, 0xc0, !PT ;  /* 0x000000f804089812 */ /* 0x000fe200078ec0ff */
[----:B------:R-:W0:Y:S04]  /*0b10*/  SHFL.DOWN PT, R3, R7, 0x10, 0x1f ;  /* 0x0a001f0007037f89 */ /* 0x000e2800000e0000 */
[----:B------:R-:W-:Y:S01]  /*0b20*/  @!P1 IMAD.IADD R9, R8, 0x1, R9 ;  /* 0x0000000108099824 */ /* 0x000fe200078e0209 */
[----:B0-----:R-:W-:-:S07]  /*0b30*/  DADD R4, R2, R6 ;  /* 0x0000000002047229 */ /* 0x001fce0000000006 */
[----:B------:R0:W-:Y:S01]  /*0b40*/  @!P1 STS.64 [R9+0x10], R4 ;  /* 0x0000100409009388 */ /* 0x0001e20000000a00 */
[----:B------:R-:W-:Y:S01]  /*0b50*/  BAR.SYNC.DEFER_BLOCKING 0x0 ;  /* 0x0000000000007b1d */ /* 0x000fe20000010000 */
[----:B------:R-:W-:Y:S02]  /*0b60*/  ISETP.NE.AND P1, PT, R0, RZ, PT ;  /* 0x000000ff0000720c */ /* 0x000fe40003f25270 */
[----:B------:R-:W-:Y:S02]  /*0b70*/  FSEL R2, R6, R4, P0 ;  /* 0x0000000406027208 */ /* 0x000fe40000000000 */
[----:B------:R-:W-:-:S09]  /*0b80*/  FSEL R3, R7, R5, P0 ;  /* 0x0000000507037208 */ /* 0x000fd20000000000 */
[----:B0-----:R-:W-:Y:S05]  /*0b90*/  @P1 BRA `(.L_x_75) ;  /* 0x00000018008c1947 */ /* 0x001fea0003800000 */
        /* <DEDUP_REMOVED lines=27> */
.L_x_74:
[----:B------:R-:W-:Y:S01]  /*0d50*/  LOP3.LUT R2, R0, 0x3e0, RZ, 0xc0, !PT ;  /* 0x000003e000027812 */ /* 0x000fe200078ec0ff */
[----:B------:R-:W0:Y:S03]  /*0d60*/  S2R R12, SR_LANEID ;  /* 0x00000000000c7919 */ /* 0x000e260000000000 */
[----:B------:R-:W-:Y:S01]  /*0d70*/  LOP3.LUT R7, RZ, R2, RZ, 0x33, !PT ;  /* 0x00000002ff077212 */ /* 0x000fe200078e33ff */
[----:B------:R-:W-:-:S04]  /*0d80*/  VIADD R3, R2, 0x20 ;  /* 0x0000002002037836 */ /* 0x000fc80000000000 */
[----:B------:R-:W-:Y:S01]  /*0d90*/  IMAD.IADD R7, R7, 0x1, R8 ;  /* 0x0000000107077824 */ /* 0x000fe200078e0208 */
[----:B------:R-:W-:-:S04]  /*0da0*/  ISETP.GT.U32.AND P0, PT, R3, R8, PT ;  /* 0x000000080300720c */ /* 0x000fc80003f04070 */
[----:B------:R-:W-:-:S05]  /*0db0*/  SEL R13, R7, 0x1f, P0 ;  /* 0x0000001f070d7807 */ /* 0x000fca0000000000 */
[----:B-----5:R-:W-:Y:S04]  /*0dc0*/  SHFL.DOWN PT, R2, R4, 0x1, R13 ;  /* 0x0820000004027989 */ /* 0x020fe800000e000d */
[----:B------:R-:W1:Y:S01]  /*0dd0*/  SHFL.DOWN PT, R3, R5, 0x1, R13 ;  /* 0x0820000005037989 */ /* 0x000e6200000e000d */
[C---:B0-----:R-:W-:Y:S01]  /*0de0*/  ISETP.GE.AND P0, PT, R12.reuse, R13, PT ;  /* 0x0000000d0c00720c */ /* 0x041fe20003f06270 */
[C---:B------:R-:W-:Y:S01]  /*0df0*/  VIADD R10, R12.reuse, 0x2 ;  /* 0x000000020c0a7836 */ /* 0x040fe20000000000 */
[----:B------:R-:W-:Y:S01]  /*0e00*/  ISETP.NE.AND P1, PT, R12, RZ, PT ;  /* 0x000000ff0c00720c */ /* 0x000fe20003f25270 */
[----:B-1----:R-:W-:-:S10]  /*0e10*/  DADD R2, R2, R4 ;  /* 0x0000000002027229 */ /* 0x002fd40000000004 */
[----:B------:R-:W-:Y:S01]  /*0e20*/  FSEL R6, R2, R4, !P0 ;  /* 0x0000000402067208 */ /* 0x000fe20004000000 */
[----:B------:R-:W-:Y:S01]  /*0e30*/  VIADD R4, R12, 0x4 ;  /* 0x000000040c047836 */ /* 0x000fe20000000000 */
[----:B------:R-:W-:Y:S02]  /*0e40*/  FSEL R7, R3, R5, !P0 ;  /* 0x0000000503077208 */ /* 0x000fe40004000000 */
[----:B------:R-:W-:Y:S01]  /*0e50*/  ISETP.GT.AND P0, PT, R10, R13, PT ;  /* 0x0000000d0a00720c */ /* 0x000fe20003f04270 */
[----:B------:R-:W-:Y:S04]  /*0e60*/  SHFL.DOWN PT, R2, R6, 0x2, R13 ;  /* 0x0840000006027989 */ /* 0x000fe800000e000d */
[----:B------:R-:W0:Y:S02]  /*0e70*/  SHFL.DOWN PT, R3, R7, 0x2, R13 ;  /* 0x0840000007037989 */ /* 0x000e2400000e000d */
[----:B0-----:R-:W-:-:S10]  /*0e80*/  DADD R2, R2, R6 ;  /* 0x0000000002027229 */ /* 0x001fd40000000006 */
[----:B------:R-:W-:Y:S01]  /*0e90*/  FSEL R10, R6, R2, P0 ;  /* 0x00000002060a7208 */ /* 0x000fe20000000000 */
[----:B------:R-:W-:Y:S01]  /*0ea0*/  VIADD R6, R12, 0x8 ;  /* 0x000000080c067836 */ /* 0x000fe20000000000 */
[----:B------:R-:W-:Y:S02]  /*0eb0*/  FSEL R11, R7, R3, P0 ;  /* 0x00000003070b7208 */ /* 0x000fe40000000000 */
[----:B------:R-:W-:Y:S01]  /*0ec0*/  ISETP.GT.AND P0, PT, R4, R13, PT ;  /* 0x0000000d0400720c */ /* 0x000fe20003f04270 */
[----:B------:R-:W-:Y:S04]  /*0ed0*/  SHFL.DOWN PT, R2, R10, 0x4, R13 ;  /* 0x088000000a027989 */ /* 0x000fe800000e000d */
[----:B------:R-:W0:Y:S02]  /*0ee0*/  SHFL.DOWN PT, R3, R11, 0x4, R13 ;  /* 0x088000000b037989 */ /* 0x000e2400000e000d */
[----:B0-----:R-:W-:-:S10]  /*0ef0*/  DADD R2, R2, R10 ;  /* 0x0000000002027229 */ /* 0x001fd4000000000a */
[----:B------:R-:W-:Y:S02]  /*0f00*/  FSEL R4, R10, R2, P0 ;  /* 0x000000020a047208 */ /* 0x000fe40000000000 */
[----:B------:R-:W-:Y:S02]  /*0f10*/  FSEL R5, R11, R3, P0 ;  /* 0x000000030b057208 */ /* 0x000fe40000000000 */
[----:B------:R-:W-:Y:S01]  /*0f20*/  ISETP.GT.AND P0, PT, R6, R13, PT ;  /* 0x0000000d0600720c */ /* 0x000fe20003f04270 */
[----:B------:R-:W-:Y:S01]  /*0f30*/  SHFL.DOWN PT, R2, R4, 0x8, R13 ;  /* 0x0900000004027989 */ /* 0x000fe200000e000d */
[----:B------:R-:W-:-:S03]  /*0f40*/  @!P1 MOV R10, 0x400 ;  /* 0x00000400000a9802 */ /* 0x000fc60000000f00 */
[----:B------:R-:W0:Y:S01]  /*0f50*/  SHFL.DOWN PT, R3, R5, 0x8, R13 ;  /* 0x0900000005037989 */ /* 0x000e2200000e000d */
[----:B------:R-:W1:Y:S01]  /*0f60*/  @!P1 S2R R11, SR_CgaCtaId ;  /* 0x00000000000b9919 */ /* 0x000e620000008800 */
[----:B0-----:R-:W-:-:S10]  /*0f70*/  DADD R2, R2, R4 ;  /* 0x0000000002027229 */ /* 0x001fd40000000004 */
[----:B------:R-:W-:Y:S01]  /*0f80*/  FSEL R6, R4, R2, P0 ;  /* 0x0000000204067208 */ /* 0x000fe20000000000 */
[----:B------:R-:W-:Y:S01]  /*0f90*/  VIADD R4, R12, 0x10 ;  /* 0x000000100c047836 */ /* 0x000fe20000000000 */
[----:B------:R-:W-:Y:S02]  /*0fa0*/  FSEL R7, R5, R3, P0 ;  /* 0x0000000305077208 */ /* 0x000fe40000000000 */
[----:B------:R-:W-:Y:S01]  /*0fb0*/  @!P1 SHF.R.U32.HI R5, RZ, 0x2, R0 ;  /* 0x00000002ff059819 */ /* 0x000fe20000011600 */
[----:B------:R-:W-:Y:S01]  /*0fc0*/  SHFL.DOWN PT, R2, R6, 0x10, R13 ;  /* 0x0a00000006027989 */ /* 0x000fe200000e000d */
[----:B-1----:R-:W-:Y:S02]  /*0fd0*/  @!P1 LEA R10, R11, R10, 0x18 ;  /* 0x0000000a0b0a9211 */ /* 0x002fe400078ec0ff */
[----:B------:R-:W-:Y:S01]  /*0fe0*/  @!P1 LOP3.LUT R5, R5, 0xf8, RZ, 0xc0, !PT ;  /* 0x000000f805059812 */ /* 0x000fe200078ec0ff */
[----:B------:R-:W0:Y:S01]  /*0ff0*/  SHFL.DOWN PT, R3, R7, 0x10, R13 ;  /* 0x0a00000007037989 */ /* 0x000e2200000e000d */
[----:B------:R-:W-:-:S03]  /*1000*/  ISETP.GT.AND P0, PT, R4, R13, PT ;  /* 0x0000000d0400720c */ /* 0x000fc60003f04270 */
[----:B------:R-:W-:Y:S01]  /*1010*/  @!P1 IMAD.IADD R5, R5, 0x1, R10 ;  /* 0x0000000105059824 */ /* 0x000fe200078e020a */
[----:B0-----:R-:W-:-:S10]  /*1020*/  DADD R2, R2, R6 ;  /* 0x0000000002027229 */ /* 0x001fd40000000006 */
[----:B------:R-:W-:Y:S02]  /*1030*/  FSEL R2, R6, R2, P0 ;  /* 0x0000000206027208 */ /* 0x000fe40000000000 */
[----:B------:R-:W-:-:S05]  /*1040*/  FSEL R3, R7, R3, P0 ;  /* 0x0000000307037208 */ /* 0x000fca0000000000 */
[----:B------:R0:W-:Y:S01]  /*1050*/  @!P1 STS.64 [R5+0x10], R2 ;  /* 0x0000100205009388 */ /* 0x0001e20000000a00 */
[----:B------:R-:W-:Y:S01]  /*1060*/  BAR.SYNC.DEFER_BLOCKING 0x0 ;  /* 0x0000000000007b1d */ /* 0x000fe20000010000 */
[----:B------:R-:W-:-:S13]  /*1070*/  ISETP.NE.AND P1, PT, R0, RZ, PT ;  /* 0x000000ff0000720c */ /* 0x000fda0003f25270 */
[----:B0-----:R-:W-:Y:S05]  /*1080*/  @P1 BRA `(.L_x_75) ;  /* 0x0000001400501947 */ /* 0x001fea0003800000 */
[----:B------:R-:W0:Y:S01]  /*1090*/  S2UR UR5, SR_CgaCtaId ;  /* 0x00000000000579c3 */ /* 0x000e220000008800 */
[----:B------:R-:W-:Y:S01]  /*10a0*/  UMOV UR4, 0x400 ;  /* 0x0000040000047882 */ /* 0x000fe20000000000 */
[----:B------:R-:W-:-:S04]  /*10b0*/  ISETP.GT.U32.AND P0, PT, R8, 0x20, PT ;  /* 0x000000200800780c */ /* 0x000fc80003f04070 */
[----:B------:R-:W-:Y:S01]  /*10c0*/  ISETP.GT.U32.AND.EX P0, PT, R9, RZ, PT, P0 ;  /* 0x000000ff0900720c */ /* 0x000fe20003f04100 */
[----:B0-----:R-:W-:-:S09]  /*10d0*/  ULEA UR4, UR5, UR4, 0x18 ;  /* 0x0000000405047291 */ /* 0x001fd2000f8ec0ff */
[----:B------:R-:W0:Y:S04]  /*10e0*/  LDS.64 R4, [UR4+0x18] ;  /* 0x00001804ff047984 */ /* 0x000e280008000a00 */
[----:B------:R-:W1:Y:S01]  /*10f0*/  LDS.128 R12, [UR4+0x20] ;  /* 0x00002004ff0c7984 */ /* 0x000e620008000c00 */
[----:B0-----:R-:W-:-:S10]  /*1100*/  DADD R4, R2, R4 ;  /* 0x0000000002047229 */ /* 0x001fd40000000004 */
[----:B------:R-:W-:Y:S02]  /*1110*/  FSEL R2, R4, R2, P0 ;  /* 0x0000000204027208 */ /* 0x000fe40000000000 */
[----:B------:R-:W-:Y:S02]  /*1120*/  FSEL R3, R5, R3, P0 ;  /* 0x0000000305037208 */ /* 0x000fe40000000000 */
[----:B------:R-:W0:Y:S01]  /*1130*/  LDS.128 R4, [UR4+0x30] ;  /* 0x00003004ff047984 */ /* 0x000e220008000c00 */
[----:B------:R-:W-:-:S03]  /*1140*/  ISETP.GT.U32.AND P0, PT, R8, 0x40, PT ;  /* 0x000000400800780c */ /* 0x000fc60003f04070 */
[----:B-1----:R-:W-:Y:S01]  /*1150*/  DADD R12, R12, R2 ;  /* 0x000000000c0c7229 */ /* 0x002fe20000000002 */
[----:B------:R-:W-:-:S09]  /*1160*/  ISETP.GT.U32.AND.EX P0, PT, R9, RZ, PT, P0 ;  /* 0x000000ff0900720c */ /* 0x000fd20003f04100 */
[----:B------:R-:W-:Y:S02]  /*1170*/  FSEL R2, R12, R2, P0 ;  /* 0x000000020c027208 */ /* 0x000fe40000000000 */
[----:B------:R-:W-:Y:S02]  /*1180*/  FSEL R3, R13, R3, P0 ;  /* 0x000000030d037208 */ /* 0x000fe40000000000 */
[----:B------:R-:W-:-:S04]  /*1190*/  ISETP.GT.U32.AND P0, PT, R8, 0x60, PT ;  /* 0x000000600800780c */ /* 0x000fc80003f04070 */
[----:B------:R-:W-:Y:S01]  /*11a0*/  DADD R14, R2, R14 ;  /* 0x00000000020e7229 */ /* 0x000fe2000000000e */
[----:B------:R-:W-:-:S09]  /*11b0*/  ISETP.GT.U32.AND.EX P0, PT, R9, RZ, PT, P0 ;  /* 0x000000ff0900720c */ /* 0x000fd20003f04100 */
[----:B------:R-:W-:Y:S02]  /*11c0*/  FSEL R2, R14, R2, P0 ;  /* 0x000000020e027208 */ /* 0x000fe40000000000 */
[----:B------:R-:W-:Y:S02]  /*11d0*/  FSEL R3, R15, R3, P0 ;  /* 0x000000030f037208 */ /* 0x000fe40000000000 */
[----:B------:R-:W1:Y:S01]  /*11e0*/  LDS.128 R12, [UR4+0x40] ;  /* 0x00004004ff0c7984 */ /* 0x000e620008000c00 */
[----:B------:R-:W-:-:S03]  /*11f0*/  ISETP.GT.U32.AND P0, PT, R8, 0x80, PT ;  /* 0x000000800800780c */ /* 0x000fc60003f04070 */
[----:B0-----:R-:W-:Y:S01]  /*1200*/  DADD R4, R4, R2 ;  /* 0x0000000004047229 */ /* 0x001fe20000000002 */
        /* <DEDUP_REMOVED lines=52> */
[----:B------:R-:W-:-:S04]  /*1550*/  ISETP.GT.U32.AND P0, PT, R8, 0x1c0, PT ;  /* 0x000001c00800780c */ /* 0x000fc80003f04070 */
        /* <DEDUP_REMOVED lines=8> */
[----:B------:R-:W-:Y:S01]  /*15e0*/  FSEL R3, R15, R3, P0 ;  /* 0x000000030f037208 */ /* 0x000fe20000000000 */
[----:B------:R-:W-:Y:S06]  /*15f0*/  BRA `(.L_x_75) ;  /* 0x0000000c00f47947 */ /* 0x000fec0003800000 */
.L_x_61:
[----:B------:R-:W0:Y:S01]  /*1600*/  S2R R0, SR_TID.X ;  /* 0x0000000000007919 */ /* 0x000e220000002100 */
[----:B------:R-:W0:Y:S02]  /*1610*/  LDC.64 R4, c[0x0][0x380] ;  /* 0x0000e000ff047b82 */ /* 0x000e240000000a00 */
[----:B0-----:R-:W-:-:S05]  /*1620*/  IMAD.WIDE.U32 R4, R0, 0x8, R4 ;  /* 0x0000000800047825 */ /* 0x001fca00078e0004 */
[----:B------:R-:W2:Y:S04]  /*1630*/  LDG.E.64 R2, desc[UR6][R4.64] ;  /* 0x0000000604027981 */ /* 0x000ea8000c1e1b00 */
[----:B------:R-:W2:Y:S04]  /*1640*/  LDG.E.64 R6, desc[UR6][R4.64+0x1000] ;  /* 0x0010000604067981 */ /* 0x000ea8000c1e1b00 */
[----:B------:R-:W3:Y:S04]  /*1650*/  LDG.E.64 R10, desc[UR6][R4.64+0x2000] ;  /* 0x00200006040a7981 */ /* 0x000ee8000c1e1b00 */
[----:B------:R-:W4:Y:S04]  /*1660*/  LDG.E.64 R12, desc[UR6][R4.64+0x3000] ;  /* 0x00300006040c7981 */ /* 0x000f28000c1e1b00 */
[----:B------:R-:W5:Y:S04]  /*1670*/  LDG.E.64 R14, desc[UR6][R4.64+0x4000] ;  /* 0x00400006040e7981 */ /* 0x000f68000c1e1b00 */
[----:B------:R-:W5:Y:S04]  /*1680*/  LDG.E.64 R16, desc[UR6][R4.64+0x5000] ;  /* 0x0050000604107981 */ /* 0x000f68000c1e1b00 */
[----:B------:R-:W5:Y:S01]  /*1690*/  LDG.E.64 R18, desc[UR6][R4.64+0x6000] ;  /* 0x0060000604127981 */ /* 0x000f62000c1e1b00 */
[----:B--2---:R-:W-:-:S08]  /*16a0*/  DADD R2, R2, R6 ;  /* 0x0000000002027229 */ /* 0x004fd00000000006 */
[----:B---3--:R-:W-:-:S08]  /*16b0*/  DADD R2, R10, R2 ;  /* 0x000000000a027229 */ /* 0x008fd00000000002 */
[----:B----4-:R-:W-:Y:S01]  /*16c0*/  DADD R2, R12, R2 ;  /* 0x000000000c027229 */ /* 0x010fe20000000002 */
[----:B------:R-:W-:-:S04]  /*16d0*/  IADD3 R12, P1, PT, R8, -0xe00, RZ ;  /* 0xfffff200080c7810 */ /* 0x000fc80007f3e0ff */
[----:B------:R-:W-:Y:S02]  /*16e0*/  ISETP.GE.U32.AND P0, PT, R12, 0xe00, PT ;  /* 0x00000e000c00780c */ /* 0x000fe40003f06070 */
[----:B------:R-:W-:Y:S01]  /*16f0*/  IADD3.X R13, PT, PT, R9, -0x1, RZ, P1, !PT ;  /* 0xffffffff090d7810 */ /* 0x000fe20000ffe4ff */
[----:B-----5:R-:W-:-:S03]  /*1700*/  DADD R2, R14, R2 ;  /* 0x000000000e027229 */ /* 0x020fc60000000002 */
[----:B------:R-:W-:-:S05]  /*1710*/  ISETP.GE.U32.AND.EX P0, PT, R13, RZ, PT, P0 ;  /* 0x000000ff0d00720c */ /* 0x000fca0003f06100 */
[----:B------:R-:W-:-:S08]  /*1720*/  DADD R2, R16, R2 ;  /* 0x0000000010027229 */ /* 0x000fd00000000002 */
[----:B------:R-:W-:Y:S01]  /*1730*/  DADD R6, R18, R2 ;  /* 0x0000000012067229 */ /* 0x000fe20000000002 */
[----:B------:R-:W-:Y:S02]  /*1740*/  IMAD.MOV.U32 R3, RZ, RZ, 0xe00 ;  /* 0x00000e00ff037424 */ /* 0x000fe400078e00ff */
[----:B------:R-:W-:Y:S01]  /*1750*/  IMAD.MOV.U32 R2, RZ, RZ, RZ ;  /* 0x000000ffff027224 */ /* 0x000fe200078e00ff */
[----:B------:R-:W-:Y:S07]  /*1760*/  @!P0 BRA `(.L_x_76) ;  /* 0x0000000000748947 */ /* 0x000fee0003800000 */
[----:B------:R-:W0:Y:S01]  /*1770*/  LDC.64 R8, c[0x0][0x390] ;  /* 0x0000e400ff087b82 */ /* 0x000e220000000a00 */
[----:B------:R-:W-:Y:S02]  /*1780*/  IMAD.MOV.U32 R3, RZ, RZ, 0xe00 ;  /* 0x00000e00ff037424 */ /* 0x000fe400078e00ff */
[----:B------:R-:W-:-:S07]  /*1790*/  IMAD.MOV.U32 R2, RZ, RZ, RZ ;  /* 0x000000ffff027224 */ /* 0x000fce00078e00ff */
.L_x_78:
[----:B------:R-:W-:-:S04]  /*17a0*/  LEA R16, P0, R3, R4, 0x3 ;  /* 0x0000000403107211 */ /* 0x000fc800078018ff */
[----:B------:R-:W-:-:S05]  /*17b0*/  LEA.HI.X R17, R3, R5, R2, 0x3, P0 ;  /* 0x0000000503117211 */ /* 0x000fca00000f1c02 */
[----:B------:R-:W2:Y:S04]  /*17c0*/  LDG.E.64 R18, desc[UR6][R16.64] ;  /* 0x0000000610127981 */ /* 0x000ea8000c1e1b00 */
[----:B------:R-:W3:Y:S04]  /*17d0*/  LDG.E.64 R20, desc[UR6][R16.64+0x1000] ;  /* 0x0010000610147981 */ /* 0x000ee8000c1e1b00 */
[----:B------:R-:W4:Y:S04]  /*17e0*/  LDG.E.64 R22, desc[UR6][R16.64+0x2000] ;  /* 0x0020000610167981 */ /* 0x000f28000c1e1b00 */
[----:B------:R-:W5:Y:S04]  /*17f0*/  LDG.E.64 R24, desc[UR6][R16.64+0x3000] ;  /* 0x0030000610187981 */ /* 0x000f68000c1e1b00 */
[----:B------:R-:W5:Y:S04]  /*1800*/  LDG.E.64 R26, desc[UR6][R16.64+0x4000] ;  /* 0x00400006101a7981 */ /* 0x000f68000c1e1b00 */
[----:B------:R-:W5:Y:S04]  /*1810*/  LDG.E.64 R10, desc[UR6][R16.64+0x5000] ;  /* 0x00500006100a7981 */ /* 0x000f68000c1e1b00 */
[----:B------:R-:W5:Y:S01]  /*1820*/  LDG.E.64 R14, desc[UR6][R16.64+0x6000] ;  /* 0x00600006100e7981 */ /* 0x000f62000c1e1b00 */
[----:B--2---:R-:W-:Y:S01]  /*1830*/  DADD R18, R18, R6 ;  /* 0x0000000012127229 */ /* 0x004fe20000000006 */
[----:B0-----:R-:W-:-:S04]  /*1840*/  IADD3 R6, P1, PT, -R3, R8, RZ ;  /* 0x0000000803067210 */ /* 0x001fc80007f3e1ff */
[----:B------:R-:W-:Y:S01]  /*1850*/  ISETP.GE.U32.AND P0, PT, R6, 0xe00, PT ;  /* 0x00000e000600780c */ /* 0x000fe20003f06070 */
[----:B------:R-:W-:Y:S02]  /*1860*/  IMAD.X R6, R9, 0x1, ~R2, P1 ;  /* 0x0000000109067824 */ /* 0x000fe400008e0e02 */
[----:B---3--:R-:W-:-:S03]  /*1870*/  DADD R18, R20, R18 ;  /* 0x0000000014127229 */ /* 0x008fc60000000012 */
[----:B------:R-:W-:-:S05]  /*1880*/  ISETP.GE.U32.AND.EX P0, PT, R6, RZ, PT, P0 ;  /* 0x000000ff0600720c */ /* 0x000fca0003f06100 */
[----:B----4-:R-:W-:-:S08]  /*1890*/  DADD R18, R22, R18 ;  /* 0x0000000016127229 */ /* 0x010fd00000000012 */
[----:B-----5:R-:W-:-:S08]  /*18a0*/  DADD R18, R24, R18 ;  /* 0x0000000018127229 */ /* 0x020fd00000000012 */
[----:B------:R-:W-:-:S08]  /*18b0*/  DADD R18, R26, R18 ;  /* 0x000000001a127229 */ /* 0x000fd00000000012 */
[----:B------:R-:W-:-:S08]  /*18c0*/  DADD R10, R10, R18 ;  /* 0x000000000a0a7229 */ /* 0x000fd00000000012 */
[----:B------:R-:W-:Y:S01]  /*18d0*/  DADD R6, R14, R10 ;  /* 0x000000000e067229 */ /* 0x000fe2000000000a */
[----:B------:R-:W-:Y:S10]  /*18e0*/  @!P0 BRA `(.L_x_77) ;  /* 0x0000000800208947 */ /* 0x000ff40003800000 */
[----:B------:R-:W-:-:S05]  /*18f0*/  IADD3 R3, P0, PT, R3, 0xe00, RZ ;  /* 0x00000e0003037810 */ /* 0x000fca0007f1e0ff */
[----:B------:R-:W-:Y:S01]  /*1900*/  IMAD.X R2, RZ, RZ, R2, P0 ;  /* 0x000000ffff027224 */ /* 0x000fe200000e0602 */
[----:B------:R-:W-:-:S04]  /*1910*/  ISETP.GT.U32.AND P0, PT, R3, R12, PT ;  /* 0x0000000c0300720c */ /* 0x000fc80003f04070 */
[----:B------:R-:W-:-:S13]  /*1920*/  ISETP.GT.U32.AND.EX P0, PT, R2, R13, PT, P0 ;  /* 0x0000000d0200720c */ /* 0x000fda0003f04100 */
[----:B------:R-:W-:Y:S05]  /*1930*/  @!P0 BRA `(.L_x_78) ;  /* 0xfffffffc00988947 */ /* 0x000fea000383ffff */
.L_x_76:
[----:B------:R-:W-:Y:S01]  /*1940*/  IMAD.IADD R5, R8, 0x1, -R3 ;  /* 0x0000000108057824 */ /* 0x000fe200078e0a03 */
[----:B------:R-:W-:Y:S01]  /*1950*/  ISETP.GE.U32.AND P1, PT, R3, R8, PT ;  /* 0x000000080300720c */ /* 0x000fe20003f26070 */
[----:B------:R-:W-:Y:S03]  /*1960*/  BSSY.RECONVERGENT B1, `(.L_x_77) ;  /* 0x0000080000017945 */ /* 0x000fe60003800200 */
[----:B------:R-:W-:-:S04]  /*1970*/  ISETP.GE.AND P0, PT, R0, R5, PT ;  /* 0x000000050000720c */ /* 0x000fc80003f06270 */
[----:B------:R-:W-:-:S13]  /*1980*/  ISETP.GE.U32.OR.EX P0, PT, R2, R9, P0, P1 ;  /* 0x000000090200720c */ /* 0x000fda0000706510 */
[----:B------:R-:W-:Y:S05]  /*1990*/  @P0 BRA `(.L_x_79) ;  /* 0x0000000400f00947 */ /* 0x000fea0003800000 */
[----:B------:R-:W-:Y:S01]  /*19a0*/  LOP3.LUT R4, RZ, R0, RZ, 0x33, !PT ;  /* 0x00000000ff047212 */ /* 0x000fe200078e33ff */
[----:B------:R-:W-:Y:S01]  /*19b0*/  BSSY.RECONVERGENT B2, `(.L_x_80) ;  /* 0x0000038000027945 */ /* 0x000fe20003800200 */
[----:B------:R-:W-:Y:S02]  /*19c0*/  IMAD.MOV.U32 R42, RZ, RZ, R0 ;  /* 0x000000ffff2a7224 */ /* 0x000fe400078e0000 */
[----:B------:R-:W-:-:S04]  /*19d0*/  IADD3 R8, PT, PT, -R3, R8, R4 ;  /* 0x0000000803087210 */ /* 0x000fc80007ffe104 */
[C---:B------:R-:W-:Y:S02]  /*19e0*/  ISETP.GE.U32.AND P1, PT, R8.reuse, 0x1e00, PT ;  /* 0x00001e000800780c */ /* 0x040fe40003f26070 */
[----:B------:R-:W-:-:S04]  /*19f0*/  LEA.HI R4, R8, 0x1, RZ, 0x17 ;  /* 0x0000000108047811 */ /* 0x000fc800078fb8ff */
[----:B------:R-:W-:-:S04]  /*1a00*/  LOP3.LUT R5, R4, 0xf, RZ, 0xc0, !PT ;  /* 0x0000000f04057812 */ /* 0x000fc800078ec0ff */
[----:B------:R-:W-:-:S03]  /*1a10*/  ISETP.NE.AND P0, PT, R5, RZ, PT ;  /* 0x000000ff0500720c */ /* 0x000fc60003f05270 */
[----:B------:R-:W-:Y:S10]  /*1a20*/  @!P1 BRA `(.L_x_81) ;  /* 0x0000000000c09947 */ /* 0x000ff40003800000 */
[----:B------:R-:W0:Y:S01]  /*1a30*/  LDCU.64 UR4, c[0x0][0x380] ;  /* 0x00007000ff0477ac */ /* 0x000e220008000a00 */
[----:B------:R-:W-:Y:S01]  /*1a40*/  IADD3 R9, P2, PT, R0, R3, RZ ;  /* 0x0000000300097210 */ /* 0x000fe20007f5e0ff */
[----:B------:R-:W-:Y:S01]  /*1a50*/  IMAD.MOV.U32 R42, RZ, RZ, R0 ;  /* 0x000000ffff2a7224 */ /* 0x000fe200078e0000 */
[----:B------:R-:W-:-:S03]  /*1a60*/  LOP3.LUT R43, R4, 0xfffff0, RZ, 0xc0, !PT ;  /* 0x00fffff0042b7812 */ /* 0x000fc600078ec0ff */
[----:B------:R-:W-:Y:S02]  /*1a70*/  IMAD.X R10, RZ, RZ, R2, P2 ;  /* 0x000000ffff0a7224 */ /* 0x000fe400010e0602 */
[----:B------:R-:W-:Y:S01]  /*1a80*/  IMAD.MOV R43, RZ, RZ, -R43 ;  /* 0x000000ffff2b7224 */ /* 0x000fe200078e0a2b */
[----:B0-----:R-:W-:-:S04]  /*1a90*/  LEA R8, P1, R9, UR4, 0x3 ;  /* 0x0000000409087c11 */ /* 0x001fc8000f8218ff */
[----:B------:R-:W-:Y:S02]  /*1aa0*/  IADD3 R8, P2, PT, R8, 0x8000, RZ ;  /* 0x0000800008087810 */ /* 0x000fe40007f5e0ff */
[----:B------:R-:W-:-:S05]  /*1ab0*/  LEA.HI.X R9, R9, UR5, R10, 0x3, P1 ;  /* 0x0000000509097c11 */ /* 0x000fca00088f1c0a */
[----:B------:R-:W-:-:S07]  /*1ac0*/  IMAD.X R9, RZ, RZ, R9, P2 ;  /* 0x000000ffff097224 */ /* 0x000fce00010e0609 */
.L_x_82:
[----:B------:R-:W2:Y:S04]  /*1ad0*/  LDG.E.64 R10, desc[UR6][R8.64+-0x8000] ;  /* 0xff800006080a7981 */ /* 0x000ea8000c1e1b00 */
[----:B------:R-:W3:Y:S04]  /*1ae0*/  LDG.E.64 R12, desc[UR6][R8.64+-0x7000] ;  /* 0xff900006080c7981 */ /* 0x000ee8000c1e1b00 */
[----:B------:R-:W4:Y:S04]  /*1af0*/  LDG.E.64 R14, desc[UR6][R8.64+-0x6000] ;  /* 0xffa00006080e7981 */ /* 0x000f28000c1e1b00 */
[----:B------:R-:W5:Y:S04]  /*1b00*/  LDG.E.64 R16, desc[UR6][R8.64+-0x5000] ;  /* 0xffb0000608107981 */ /* 0x000f68000c1e1b00 */
        /* <DEDUP_REMOVED lines=11> */
[----:B------:R0:W5:Y:S01]  /*1bc0*/  LDG.E.64 R40, desc[UR6][R8.64+0x7000] ;  /* 0x0070000608287981 */ /* 0x000162000c1e1b00 */
[----:B------:R-:W-:-:S02]  /*1bd0*/  VIADD R43, R43, 0x10 ;  /* 0x000000102b2b7836 */ /* 0x000fc40000000000 */
        /* <DEDUP_REMOVED lines=21> */
.L_x_81:
[----:B------:R-:W-:Y:S05]  /*1d30*/  BSYNC.RECONVERGENT B2 ;  /* 0x0000000000027941 */ /* 0x000fea0003800200 */
.L_x_80:
[----:B------:R-:W-:Y:S05]  /*1d40*/  @!P0 BRA `(.L_x_79) ;  /* 0x0000000400048947 */ /* 0x000fea0003800000 */
[----:B------:R-:W-:Y:S01]  /*1d50*/  ISETP.GE.U32.AND P1, PT, R5, 0x8, PT ;  /* 0x000000080500780c */ /* 0x000fe20003f26070 */
[----:B------:R-:W-:Y:S01]  /*1d60*/  BSSY.RECONVERGENT B2, `(.L_x_83) ;  /* 0x000001a000027945 */ /* 0x000fe20003800200 */
[----:B------:R-:W-:-:S04]  /*1d70*/  LOP3.LUT R26, R4, 0x7, RZ, 0xc0, !PT ;  /* 0x00000007041a7812 */ /* 0x000fc800078ec0ff */
[----:B------:R-:W-:-:S07]  /*1d80*/  ISETP.NE.AND P0, PT, R26, RZ, PT ;  /* 0x000000ff1a00720c */ /* 0x000fce0003f05270 */
[----:B------:R-:W-:Y:S06]  /*1d90*/  @!P1 BRA `(.L_x_84) ;  /* 0x0000000000589947 */ /* 0x000fec0003800000 */
[----:B------:R-:W0:Y:S01]  /*1da0*/  LDCU.64 UR4, c[0x0][0x380] ;  /* 0x00007000ff0477ac */ /* 0x000e220008000a00 */
[----:B------:R-:W-:-:S05]  /*1db0*/  IADD3 R5, P1, PT, R42, R3, RZ ;  /* 0x000000032a057210 */ /* 0x000fca0007f3e0ff */
[----:B------:R-:W-:Y:S01]  /*1dc0*/  IMAD.X R10, RZ, RZ, R2, P1 ;  /* 0x000000ffff0a7224 */ /* 0x000fe200008e0602 */
[----:B0-----:R-:W-:-:S04]  /*1dd0*/  LEA R8, P1, R5, UR4, 0x3 ;  /* 0x0000000405087c11 */ /* 0x001fc8000f8218ff */
        /* <DEDUP_REMOVED lines=18> */
.L_x_84:
[----:B------:R-:W-:Y:S05]  /*1f00*/  BSYNC.RECONVERGENT B2 ;  /* 0x0000000000027941 */ /* 0x000fea0003800200 */
.L_x_83:
        /* <DEDUP_REMOVED lines=20> */
.L_x_86:
[----:B------:R-:W-:Y:S05]  /*2050*/  BSYNC.RECONVERGENT B2 ;  /* 0x0000000000027941 */ /* 0x000fea0003800200 */
.L_x_85:
[----:B------:R-:W-:Y:S05]  /*2060*/  @!P0 BRA `(.L_x_79) ;  /* 0x00000000003c8947 */ /* 0x000fea0003800000 */
[----:B------:R-:W0:Y:S01]  /*2070*/  LDCU.64 UR4, c[0x0][0x380] ;  /* 0x00007000ff0477ac */ /* 0x000e220008000a00 */
[----:B------:R-:W-:Y:S01]  /*2080*/  IADD3 R3, P0, PT, R42, R3, RZ ;  /* 0x000000032a037210 */ /* 0x000fe20007f1e0ff */
[----:B------:R-:W-:-:S04]  /*2090*/  IMAD.MOV R4, RZ, RZ, -R16 ;  /* 0x000000ffff047224 */ /* 0x000fc800078e0a10 */
[----:B------:R-:W-:Y:S01]  /*20a0*/  IMAD.X R2, RZ, RZ, R2, P0 ;  /* 0x000000ffff027224 */ /* 0x000fe200000e0602 */
[----:B0-----:R-:W-:-:S04]  /*20b0*/  LEA R5, P1, R3, UR4, 0x3 ;  /* 0x0000000403057c11 */ /* 0x001fc8000f8218ff */
[----:B------:R-:W-:-:S09]  /*20c0*/  LEA.HI.X R8, R3, UR5, R2, 0x3, P1 ;  /* 0x0000000503087c11 */ /* 0x000fd200088f1c02 */
.L_x_87:
        /* <DEDUP_REMOVED lines=9> */
.L_x_79:
[----:B------:R-:W-:Y:S05]  /*2160*/  BSYNC.RECONVERGENT B1 ;  /* 0x0000000000017941 */ /* 0x000fea0003800200 */
.L_x_77:
        /* <DEDUP_REMOVED lines=40> */
[----:B------:R-:W-:-:S03]  /*23f0*/  FSEL R5, R5, R3, P0 ;  /* 0x0000000305057208 */ /* 0x000fc60000000000 */
[----:B0-----:R-:W-:Y:S02]  /*2400*/  IMAD.MOV.U32 R2, RZ, RZ, R0 ;  /* 0x000000ffff027224 */ /* 0x001fe400078e0000 */
[----:B------:R-:W-:-:S04]  /*2410*/  IMAD.MOV.U32 R3, RZ, RZ, R5 ;  /* 0x000000ffff037224 */ /* 0x000fc800078e0005 */
[----:B------:R-:W-:Y:S05]  /*2420*/  @P1 BRA `(.L_x_75) ;  /* 0x0000000000681947 */ /* 0x000fea0003800000 */
        /* <DEDUP_REMOVED lines=26> */
.L_x_75:
[----:B------:R-:W-:Y:S05]  /*25d0*/  BSYNC.RECONVERGENT B0 ;  /* 0x0000000000007941 */ /* 0x000fea0003800200 */
.L_x_60:
[----:B------:R-:W-:Y:S05]  /*25e0*/  @P1 EXIT ;  /* 0x000000000000194d */ /* 0x000fea0003800000 */
[----:B------:R-:W0:Y:S01]  /*25f0*/  LDCU.64 UR4, c[0x0][0x3a0] ;  /* 0x00007400ff0477ac */ /* 0x000e220008000a00 */
[----:B------:R-:W1:Y:S01]  /*2600*/  LDC.64 R4, c[0x0][0x388] ;  /* 0x0000e200ff047b82 */ /* 0x000e620000000a00 */
[----:B0-----:R-:W-:-:S07]  /*2610*/  DADD R2, R2, UR4 ;  /* 0x0000000402027e29 */ /* 0x001fce0008000000 */
[----:B-1----:R-:W-:Y:S01]  /*2620*/  STG.E.64 desc[UR6][R4.64], R2 ;  /* 0x0000000204007986 */ /* 0x002fe2000c101b06 */
[----:B------:R-:W-:Y:S05]  /*2630*/  EXIT ;  /* 0x000000000000794d */ /* 0x000fea0003800000 */
.L_x_88:
        /* <DEDUP_REMOVED lines=12> */
.L_x_226:


//--------------------- .text._ZN3cub18CUB_300001_SM_10006detail6reduce28DeviceReduceSingleTileKernelINS2_10policy_hubIdjN4cuda3std3__44plusIdEEE10Policy1000EPdSC_iS9_ddNS7_10__identityEEEvT0_T1_T2_T3_T4_T6_ --------------------------
	.section	.text._ZN3cub18CUB_300001_SM_10006detail6reduce28DeviceReduceSingleTileKernelINS2_10policy_hubIdjN4cuda3std3__44plusIdEEE10Policy1000EPdSC_iS9_ddNS7_10__identityEEEvT0_T1_T2_T3_T4_T6_,"ax",@progbits
	.align	128
        .global         _ZN3cub18CUB_300001_SM_10006detail6reduce28DeviceReduceSingleTileKernelINS2_10policy_hubIdjN4cuda3std3__44plusIdEEE10Policy1000EPdSC_iS9_ddNS7_10__identityEEEvT0_T1_T2_T3_T4_T6_
        .type           _ZN3cub18CUB_300001_SM_10006detail6reduce28DeviceReduceSingleTileKernelINS2_10policy_hubIdjN4cuda3std3__44plusIdEEE10Policy1000EPdSC_iS9_ddNS7_10__identityEEEvT0_T1_T2_T3_T4_T6_,@function
        .size           _ZN3cub18CUB_300001_SM_10006detail6reduce28DeviceReduceSingleTileKernelINS2_10policy_hubIdjN4cuda3std3__44plusIdEEE10Policy1000EPdSC_iS9_ddNS7_10__identityEEEvT0_T1_T2_T3_T4_T6_,(.L_x_227 - _ZN3cub18CUB_300001_SM_10006detail6reduce28DeviceReduceSingleTileKernelINS2_10policy_hubIdjN4cuda3std3__44plusIdEEE10Policy1000EPdSC_iS9_ddNS7_10__identityEEEvT0_T1_T2_T3_T4_T6_)
        .other          _ZN3cub18CUB_300001_SM_10006detail6reduce28DeviceReduceSingleTileKernelINS2_10policy_hubIdjN4cuda3std3__44plusIdEEE10Policy1000EPdSC_iS9_ddNS7_10__identityEEEvT0_T1_T2_T3_T4_T6_,@"STO_CUDA_ENTRY STV_DEFAULT"
_ZN3cub18CUB_300001_SM_10006detail6reduce28DeviceReduceSingleTileKernelINS2_10policy_hubIdjN4cuda3std3__44plusIdEEE10Policy1000EPdSC_iS9_ddNS7_10__identityEEEvT0_T1_T2_T3_T4_T6_:
.text._ZN3cub18CUB_300001_SM_10006detail6reduce28DeviceReduceSingleTileKernelINS2_10policy_hubIdjN4cuda3std3__44plusIdEEE10Policy1000EPdSC_iS9_ddNS7_10__identityEEEvT0_T1_T2_T3_T4_T6_:
        /* <DEDUP_REMOVED lines=13> */
.L_x_89:
        /* <DEDUP_REMOVED lines=13> */
.L_x_93:
[----:B------:R-:W-:Y:S05]  /*01a0*/  BSYNC.RECONVERGENT B1 ;  /* 0x0000000000017941 */ /* 0x000fea0003800200 */
.L_x_92:
[----:B------:R-:W-:Y:S01]  /*01b0*/  ISETP.GE.AND P0, PT, R5, R4, PT ;  /* 0x000000040500720c */ /* 0x000fe20003f06270 */
[----:B------:R-:W-:-:S12]  /*01c0*/  BSSY.RECONVERGENT B1, `(.L_x_94) ;  /* 0x0000078000017945 */ /* 0x000fd80003800200 */
[----:B------:R-:W-:Y:S05]  /*01d0*/  @P0 BRA `(.L_x_95) ;  /* 0x0000000400d80947 */ /* 0x000fea0003800000 */
[----:B------:R-:W-:Y:S01]  /*01e0*/  LOP3.LUT R9, RZ, R5, RZ, 0x33, !PT ;  /* 0x00000005ff097212 */ /* 0x000fe200078e33ff */
[----:B------:R-:W-:Y:S04]  /*01f0*/  BSSY.RECONVERGENT B2, `(.L_x_96) ;  /* 0x0000019000027945 */ /* 0x000fe80003800200 */
[----:B------:R-:W-:-:S04]  /*0200*/  IMAD.IADD R9, R9, 0x1, R4 ;  /* 0x0000000109097824 */ /* 0x000fc800078e0204 */
[C---:B------:R-:W-:Y:S01]  /*0210*/  IMAD.HI.U32 R0, R9.reuse, -0x33333333, RZ ;  /* 0xcccccccd09007827 */ /* 0x040fe200078e00ff */
[----:B------:R-:W-:-:S04]  /*0220*/  ISETP.GE.U32.AND P0, PT, R9, 0x780, PT ;  /* 0x000007800900780c */ /* 0x000fc80003f06070 */
[----:B------:R-:W-:-:S04]  /*0230*/  SHF.R.U32.HI R0, RZ, 0x9, R0 ;  /* 0x00000009ff007819 */ /* 0x000fc80000011600 */
[----:B------:R-:W-:-:S04]  /*0240*/  LOP3.LUT R2, R0, 0x3, RZ, 0xc0, !PT ;  /* 0x0000000300027812 */ /* 0x000fc800078ec0ff */
[----:B------:R-:W-:-:S13]  /*0250*/  ISETP.NE.AND P1, PT, R2, 0x3, PT ;  /* 0x000000030200780c */ /* 0x000fda0003f25270 */
[----:B------:R-:W-:Y:S05]  /*0260*/  @!P1 BRA `(.L_x_97) ;  /* 0x0000000000449947 */ /* 0x000fea0003800000 */
[----:B------:R-:W0:Y:S01]  /*0270*/  LDC.64 R8, c[0x0][0x380] ;  /* 0x0000e000ff087b82 */ /* 0x000e220000000a00 */
[----:B------:R-:W-:-:S05]  /*0280*/  VIADD R0, R0, 0x1 ;  /* 0x0000000100007836 */ /* 0x000fca0000000000 */
[----:B------:R-:W-:-:S05]  /*0290*/  LOP3.LUT R0, R0, 0x3, RZ, 0xc0, !PT ;  /* 0x0000000300007812 */ /* 0x000fca00078ec0ff */
[----:B------:R-:W-:Y:S02]  /*02a0*/  IMAD.MOV R0, RZ, RZ, -R0 ;  /* 0x000000ffff007224 */ /* 0x000fe400078e0a00 */
[----:B0-----:R-:W-:-:S04]  /*02b0*/  IMAD.WIDE.U32 R8, R5, 0x8, R8 ;  /* 0x0000000805087825 */ /* 0x001fc800078e0008 */
[----:B------:R-:W-:Y:S02]  /*02c0*/  IMAD.MOV.U32 R2, RZ, RZ, R8 ;  /* 0x000000ffff027224 */ /* 0x000fe400078e0008 */
[----:B------:R-:W-:-:S07]  /*02d0*/  IMAD.MOV.U32 R11, RZ, RZ, R9 ;  /* 0x000000ffff0b7224 */ /* 0x000fce00078e0009 */
.L_x_98:
        /* <DEDUP_REMOVED lines=10> */
.L_x_97:
[----:B------:R-:W-:Y:S05]  /*0380*/  BSYNC.RECONVERGENT B2 ;  /* 0x0000000000027941 */ /* 0x000fea0003800200 */
.L_x_96:
        /* <DEDUP_REMOVED lines=8> */
.L_x_101:
        /* <DEDUP_REMOVED lines=43> */
.L_x_100:
[----:B------:R-:W-:Y:S05]  /*06c0*/  BSYNC.RECONVERGENT B2 ;  /* 0x0000000000027941 */ /* 0x000fea0003800200 */
.L_x_99:
        /* <DEDUP_REMOVED lines=26> */
.L_x_103:
[----:B------:R-:W-:Y:S05]  /*0870*/  BSYNC.RECONVERGENT B2 ;  /* 0x0000000000027941 */ /* 0x000fea0003800200 */
.L_x_102:
        /* <DEDUP_REMOVED lines=12> */
.L_x_95:
[----:B------:R-:W-:Y:S05]  /*0940*/  BSYNC.RECONVERGENT B1 ;  /* 0x0000000000017941 */ /* 0x000fea0003800200 */
.L_x_94:
        /* <DEDUP_REMOVED lines=47> */
[----:B------:R-:W0:Y:S04]  /*0c40*/  LDS.128 R8, [UR4+0x20] ;  /* 0x00002004ff087984 */ /* 0x000e280008000c00 */
[----:B------:R-:W1:Y:S04]  /*0c50*/  LDS.128 R16, [UR4+0x30] ;  /* 0x00003004ff107984 */ /* 0x000e680008000c00 */
[----:B--2---:R-:W2:Y:S01]  /*0c60*/  LDS.128 R4, [UR4+0x40] ;  /* 0x00004004ff047984 */ /* 0x004ea20008000c00 */
[----:B0-----:R-:W-:-:S03]  /*0c70*/  DADD R8, R12, R8 ;  /* 0x000000000c087229 */ /* 0x001fc60000000008 */
[----:B------:R-:W-:Y:S05]  /*0c80*/  LDS.128 R12, [UR4+0x60] ;  /* 0x00006004ff0c7984 */ /* 0x000fea0008000c00 */
[----:B------:R-:W-:Y:S02]  /*0c90*/  DADD R2, R8, R10 ;  /* 0x0000000008027229 */ /* 0x000fe4000000000a */
[----:B------:R-:W0:Y:S06]  /*0ca0*/  LDS.128 R8, [UR4+0x50] ;  /* 0x00005004ff087984 */ /* 0x000e2c0008000c00 */
[----:B-1----:R-:W-:-:S08]  /*0cb0*/  DADD R2, R2, R16 ;  /* 0x0000000002027229 */ /* 0x002fd00000000010 */
[----:B------:R-:W-:-:S08]  /*0cc0*/  DADD R2, R2, R18 ;  /* 0x0000000002027229 */ /* 0x000fd00000000012 */
[----:B--2---:R-:W-:-:S08]  /*0cd0*/  DADD R2, R2, R4 ;  /* 0x0000000002027229 */ /* 0x004fd00000000004 */
[----:B------:R-:W-:Y:S01]  /*0ce0*/  DADD R2, R2, R6 ;  /* 0x0000000002027229 */ /* 0x000fe20000000006 */
[----:B------:R-:W1:Y:S07]  /*0cf0*/  LDS.128 R4, [UR4+0x70] ;  /* 0x00007004ff047984 */ /* 0x000e6e0008000c00 */
[----:B0-----:R-:W-:-:S08]  /*0d00*/  DADD R2, R2, R8 ;  /* 0x0000000002027229 */ /* 0x001fd00000000008 */
[----:B------:R-:W-:Y:S01]  /*0d10*/  DADD R2, R2, R10 ;  /* 0x0000000002027229 */ /* 0x000fe2000000000a */
[----:B------:R-:W0:Y:S07]  /*0d20*/  LDS.128 R8, [UR4+0x80] ;  /* 0x00008004ff087984 */ /* 0x000e2e0008000c00 */
[----:B------:R-:W-:-:S08]  /*0d30*/  DADD R2, R2, R12 ;  /* 0x0000000002027229 */ /* 0x000fd0000000000c */
[----:B------:R-:W-:Y:S01]  /*0d40*/  DADD R2, R2, R14 ;  /* 0x0000000002027229 */ /* 0x000fe2000000000e */
[----:B------:R-:W2:Y:S07]  /*0d50*/  LDS.128 R12, [UR4+0x90] ;  /* 0x00009004ff0c7984 */ /* 0x000eae0008000c00 */
[----:B-1----:R-:W-:-:S08]  /*0d60*/  DADD R2, R2, R4 ;  /* 0x0000000002027229 */ /* 0x002fd00000000004 */
[----:B------:R-:W-:Y:S01]  /*0d70*/  DADD R2, R2, R6 ;  /* 0x0000000002027229 */ /* 0x000fe20000000006 */
[----:B------:R-:W1:Y:S07]  /*0d80*/  LDS.128 R4, [UR4+0xa0] ;  /* 0x0000a004ff047984 */ /* 0x000e6e0008000c00 */
[----:B0-----:R-:W-:Y:S01]  /*0d90*/  DADD R2, R2, R8 ;  /* 0x0000000002027229 */ /* 0x001fe20000000008 */
[----:B------:R-:W0:Y:S07]  /*0da0*/  LDS.64 R8, [UR4+0xb0] ;  /* 0x0000b004ff087984 */ /* 0x000e2e0008000a00 */
[----:B------:R-:W-:-:S08]  /*0db0*/  DADD R2, R2, R10 ;  /* 0x0000000002027229 */ /* 0x000fd0000000000a */
[----:B--2---:R-:W-:-:S08]  /*0dc0*/  DADD R2, R2, R12 ;  /* 0x0000000002027229 */ /* 0x004fd0000000000c */
[----:B------:R-:W-:-:S08]  /*0dd0*/  DADD R2, R2, R14 ;  /* 0x0000000002027229 */ /* 0x000fd0000000000e */
[----:B-1----:R-:W-:-:S08]  /*0de0*/  DADD R2, R2, R4 ;  /* 0x0000000002027229 */ /* 0x002fd00000000004 */
[----:B------:R-:W-:-:S08]  /*0df0*/  DADD R2, R2, R6 ;  /* 0x0000000002027229 */ /* 0x000fd00000000006 */
[----:B0-----:R-:W-:Y:S01]  /*0e00*/  DADD R12, R2, R8 ;  /* 0x00000000020c7229 */ /* 0x001fe20000000008 */
[----:B------:R-:W-:Y:S10]  /*0e10*/  BRA `(.L_x_105) ;  /* 0x0000001800487947 */ /* 0x000ff40003800000 */
.L_x_104:
        /* <DEDUP_REMOVED lines=32> */
[----:B------:R-:W-:Y:S01]  /*1020*/  VIADD R0, R2, 0x10 ;  /* 0x0000001002007836 */ /* 0x000fe20000000000 */
[----:B------:R-:W-:Y:S02]  /*1030*/  @!P1 SHF.R.U32.HI R2, RZ, 0x2, R3 ;  /* 0x00000002ff029819 */ /* 0x000fe40000011603 */
[----:B------:R-:W1:Y:S02]  /*1040*/  SHFL.DOWN PT, R7, R11, 0x8, R5 ;  /* 0x090000000b077989 */ /* 0x000e6400000e0005 */
[----:B------:R-:W-:Y:S01]  /*1050*/  @!P1 LOP3.LUT R2, R2, 0xf8, RZ, 0xc0, !PT ;  /* 0x000000f802029812 */ /* 0x000fe200078ec0ff */
[----:B-1----:R-:W-:-:S10]  /*1060*/  DADD R6, R6, R10 ;  /* 0x0000000006067229 */ /* 0x002fd4000000000a */
[----:B------:R-:W-:Y:S02]  /*1070*/  FSEL R8, R10, R6, P0 ;  /* 0x000000060a087208 */ /* 0x000fe40000000000 */
[----:B------:R-:W-:Y:S02]  /*1080*/  FSEL R9, R11, R7, P0 ;  /* 0x000000070b097208 */ /* 0x000fe40000000000 */
[----:B------:R-:W-:Y:S01]  /*1090*/  @!P1 MOV R10, 0x400 ;  /* 0x00000400000a9802 */ /* 0x000fe20000000f00 */
[----:B------:R-:W-:Y:S01]  /*10a0*/  SHFL.DOWN PT, R6, R8, 0x10, R5 ;  /* 0x0a00000008067989 */ /* 0x000fe200000e0005 */
[----:B------:R-:W-:Y:S02]  /*10b0*/  ISETP.GT.AND P0, PT, R0, R5, PT ;  /* 0x000000050000720c */ /* 0x000fe40003f04270 */
[----:B0-----:R-:W-:Y:S01]  /*10c0*/  @!P1 LEA R11, R13, R10, 0x18 ;  /* 0x0000000a0d0b9211 */ /* 0x001fe200078ec0ff */
        /* <DEDUP_REMOVED lines=13> */
[----:B------:R-:W0:Y:S04]  /*11a0*/  LDS.128 R16, [UR4+0x20] ;  /* 0x00002004ff107984 */ /* 0x000e280008000c00 */
[----:B-1----:R-:W1:Y:S01]  /*11b0*/  LDS.128 R8, [UR4+0x30] ;  /* 0x00003004ff087984 */ /* 0x002e620008000c00 */
[----:B0-----:R-:W-:-:S10]  /*11c0*/  DADD R16, R12, R16 ;  /* 0x000000000c107229 */ /* 0x001fd40000000010 */
[----:B------:R-:W-:Y:S02]  /*11d0*/  FSEL R2, R16, R12, P1 ;  /* 0x0000000c10027208 */ /* 0x000fe40000800000 */
[----:B------:R-:W-:Y:S02]  /*11e0*/  FSEL R3, R17, R13, P1 ;  /* 0x0000000d11037208 */ /* 0x000fe40000800000 */
[----:B------:R-:W-:Y:S01]  /*11f0*/  ISETP.GT.AND P1, PT, R4, 0x40, PT ;  /* 0x000000400400780c */ /* 0x000fe20003f24270 */
[----:B------:R-:W0:Y:S03]  /*1200*/  LDS.128 R12, [UR4+0x40] ;  /* 0x00004004ff0c7984 */ /* 0x000e260008000c00 */
        /* <DEDUP_REMOVED lines=65> */
[----:B------:R-:W1:Y:S01]  /*1620*/  LDS.64 R2, [UR4+0xb0] ;  /* 0x0000b004ff027984 */ /* 0x000e620008000a00 */
        /* <DEDUP_REMOVED lines=11> */
[----:B------:R-:W-:Y:S01]  /*16e0*/  FSEL R13, R3, R7, P1 ;  /* 0x00000007030d7208 */ /* 0x000fe20000800000 */
[----:B------:R-:W-:Y:S06]  /*16f0*/  BRA `(.L_x_105) ;  /* 0x0000001000107947 */ /* 0x000fec0003800000 */
.L_x_91:
[----:B------:R-:W0:Y:S01]  /*1700*/  S2R R0, SR_TID.X ;  /* 0x0000000000007919 */ /* 0x000e220000002100 */
[----:B------:R-:W0:Y:S02]  /*1710*/  LDC.64 R6, c[0x0][0x380] ;  /* 0x0000e000ff067b82 */ /* 0x000e240000000a00 */
[----:B0-----:R-:W-:-:S05]  /*1720*/  IMAD.WIDE.U32 R6, R0, 0x8, R6 ;  /* 0x0000000800067825 */ /* 0x001fca00078e0006 */
[----:B------:R-:W2:Y:S04]  /*1730*/  LDG.E.64.CONSTANT R20, desc[UR6][R6.64] ;  /* 0x0000000606147981 */ /* 0x000ea8000c1e9b00 */
[----:B------:R-:W2:Y:S04]  /*1740*/  LDG.E.64.CONSTANT R2, desc[UR6][R6.64+0x1400] ;  /* 0x0014000606027981 */ /* 0x000ea8000c1e9b00 */
[----:B------:R-:W3:Y:S04]  /*1750*/  LDG.E.64.CONSTANT R8, desc[UR6][R6.64+0x2800] ;  /* 0x0028000606087981 */ /* 0x000ee8000c1e9b00 */
[----:B------:R-:W4:Y:S04]  /*1760*/  LDG.E.64.CONSTANT R10, desc[UR6][R6.64+0x3c00] ;  /* 0x003c0006060a7981 */ /* 0x000f28000c1e9b00 */
[----:B------:R-:W5:Y:S04]  /*1770*/  LDG.E.64.CONSTANT R12, desc[UR6][R6.64+0x5000] ;  /* 0x00500006060c7981 */ /* 0x000f68000c1e9b00 */
[----:B------:R-:W5:Y:S04]  /*1780*/  LDG.E.64.CONSTANT R14, desc[UR6][R6.64+0x6400] ;  /* 0x00640006060e7981 */ /* 0x000f68000c1e9b00 */
[----:B------:R-:W5:Y:S04]  /*1790*/  LDG.E.64.CONSTANT R16, desc[UR6][R6.64+0x7800] ;  /* 0x0078000606107981 */ /* 0x000f68000c1e9b00 */
[----:B------:R-:W5:Y:S01]  /*17a0*/  LDG.E.64.CONSTANT R18, desc[UR6][R6.64+0x8c00] ;  /* 0x008c000606127981 */ /* 0x000f62000c1e9b00 */
[----:B------:R-:W-:Y:S01]  /*17b0*/  ISETP.GE.U32.AND P0, PT, R4, 0x2800, PT ;  /* 0x000028000400780c */ /* 0x000fe20003f06070 */
[----:B--2---:R-:W-:-:S08]  /*17c0*/  DADD R2, R20, R2 ;  /* 0x0000000014027229 */ /* 0x004fd00000000002 */
[----:B---3--:R-:W-:Y:S01]  /*17d0*/  DADD R2, R8, R2 ;  /* 0x0000000008027229 */ /* 0x008fe20000000002 */
[----:B------:R-:W-:-:S07]  /*17e0*/  IMAD.MOV.U32 R9, RZ, RZ, 0x1400 ;  /* 0x00001400ff097424 */ /* 0x000fce00078e00ff */
[----:B----4-:R-:W-:-:S08]  /*17f0*/  DADD R2, R10, R2 ;  /* 0x000000000a027229 */ /* 0x010fd00000000002 */
[----:B-----5:R-:W-:-:S08]  /*1800*/  DADD R2, R12, R2 ;  /* 0x000000000c027229 */ /* 0x020fd00000000002 */
[----:B------:R-:W-:-:S08]  /*1810*/  DADD R2, R14, R2 ;  /* 0x000000000e027229 */ /* 0x000fd00000000002 */
[----:B------:R-:W-:-:S08]  /*1820*/  DADD R2, R16, R2 ;  /* 0x0000000010027229 */ /* 0x000fd00000000002 */
[----:B------:R-:W-:Y:S01]  /*1830*/  DADD R2, R18, R2 ;  /* 0x0000000012027229 */ /* 0x000fe20000000002 */
[----:B------:R-:W-:Y:S10]  /*1840*/  @!P0 BRA `(.L_x_106) ;  /* 0x00000000006c8947 */ /* 0x000ff40003800000 */
[----:B------:R-:W0:Y:S01]  /*1850*/  LDC R26, c[0x0][0x390] ;  /* 0x0000e400ff1a7b82 */ /* 0x000e220000000800 */
[----:B------:R-:W-:Y:S02]  /*1860*/  VIADD R8, R4, 0xffffec00 ;  /* 0xffffec0004087836 */ /* 0x000fe40000000000 */
[----:B------:R-:W-:-:S07]  /*1870*/  IMAD.MOV.U32 R9, RZ, RZ, 0x1400 ;  /* 0x00001400ff097424 */ /* 0x000fce00078e00ff */
.L_x_108:
[----:B------:R-:W-:-:S05]  /*1880*/  IMAD.WIDE R12, R9, 0x8, R6 ;  /* 0x00000008090c7825 */ /* 0x000fca00078e0206 */
[----:B------:R-:W2:Y:S04]  /*1890*/  LDG.E.64.CONSTANT R4, desc[UR6][R12.64] ;  /* 0x000000060c047981 */ /* 0x000ea8000c1e9b00 */
[----:B------:R-:W3:Y:S04]  /*18a0*/  LDG.E.64.CONSTANT R14, desc[UR6][R12.64+0x1400] ;  /* 0x001400060c0e7981 */ /* 0x000ee8000c1e9b00 */
[----:B------:R-:W4:Y:S04]  /*18b0*/  LDG.E.64.CONSTANT R16, desc[UR6][R12.64+0x2800] ;  /* 0x002800060c107981 */ /* 0x000f28000c1e9b00 */
[----:B------:R-:W5:Y:S04]  /*18c0*/  LDG.E.64.CONSTANT R18, desc[UR6][R12.64+0x3c00] ;  /* 0x003c00060c127981 */ /* 0x000f68000c1e9b00 */
        /* <DEDUP_REMOVED lines=8> */
[----:B------:R-:W-:-:S08]  /*1950*/  DADD R4, R20, R4 ;  /* 0x0000000014047229 */ /* 0x000fd00000000004 */
[----:B------:R-:W-:Y:S01]  /*1960*/  DADD R22, R22, R4 ;  /* 0x0000000016167229 */ /* 0x000fe20000000004 */
[----:B0-----:R-:W-:-:S04]  /*1970*/  IMAD.MOV.U32 R4, RZ, RZ, R26 ;  /* 0x000000ffff047224 */ /* 0x001fc800078e001a */
[----:B------:R-:W-:-:S03]  /*1980*/  IMAD.IADD R2, R4, 0x1, -R9 ;  /* 0x0000000104027824 */ /* 0x000fc600078e0a09 */
[----:B------:R-:W-:Y:S02]  /*1990*/  DADD R22, R24, R22 ;  /* 0x0000000018167229 */ /* 0x000fe40000000016 */
[----:B------:R-:W-:-:S06]  /*19a0*/  ISETP.GE.AND P0, PT, R2, 0x1400, PT ;  /* 0x000014000200780c */ /* 0x000fcc0003f06270 */
[----:B------:R-:W-:-:S07]  /*19b0*/  DADD R2, R10, R22 ;  /* 0x000000000a027229 */ /* 0x000fce0000000016 */
[----:B------:R-:W-:Y:S05]  /*19c0*/  @!P0 BRA `(.L_x_107) ;  /* 0x0000000800348947 */ /* 0x000fea0003800000 */
[----:B------:R-:W-:-:S05]  /*19d0*/  VIADD R9, R9, 0x1400 ;  /* 0x0000140009097836 */ /* 0x000fca0000000000 */
[----:B------:R-:W-:-:S13]  /*19e0*/  ISETP.GT.AND P0, PT, R9, R8, PT ;  /* 0x000000080900720c */ /* 0x000fda0003f04270 */
[----:B------:R-:W-:Y:S05]  /*19f0*/  @!P0 BRA `(.L_x_108) ;  /* 0xfffffffc00a08947 */ /* 0x000fea000383ffff */
.L_x_106:
[----:B------:R-:W-:-:S13]  /*1a00*/  ISETP.GE.AND P0, PT, R9, R4, PT ;  /* 0x000000040900720c */ /* 0x000fda0003f06270 */
[----:B------:R-:W-:Y:S05]  /*1a10*/  @P0 BRA `(.L_x_107) ;  /* 0x0000000800200947 */ /* 0x000fea0003800000 */
[----:B------:R-:W-:Y:S01]  /*1a20*/  IMAD.IADD R39, R4, 0x1, -R9 ;  /* 0x0000000104277824 */ /* 0x000fe200078e0a09 */
[----:B------:R-:W-:Y:S04]  /*1a30*/  BSSY.RECONVERGENT B1, `(.L_x_107) ;  /* 0x0000086000017945 */ /* 0x000fe80003800200 */
[----:B------:R-:W-:-:S13]  /*1a40*/  ISETP.GE.AND P0, PT, R0, R39, PT ;  /* 0x000000270000720c */ /* 0x000fda0003f06270 */
[----:B------:R-:W-:Y:S05]  /*1a50*/  @P0 BRA `(.L_x_109) ;  /* 0x00000008000c0947 */ /* 0x000fea0003800000 */
[----:B------:R-:W-:Y:S01]  /*1a60*/  LOP3.LUT R5, RZ, R0, RZ, 0x33, !PT ;  /* 0x00000000ff057212 */ /* 0x000fe200078e33ff */
[----:B------:R-:W-:Y:S01]  /*1a70*/  BSSY.RECONVERGENT B2, `(.L_x_110) ;  /* 0x0000017000027945 */ /* 0x000fe20003800200 */
[----:B------:R-:W-:Y:S02]  /*1a80*/  IMAD.MOV.U32 R38, RZ, RZ, R0 ;  /* 0x000000ffff267224 */ /* 0x000fe400078e0000 */
[----:B------:R-:W-:-:S04]  /*1a90*/  IADD3 R5, PT, PT, -R9, R4, R5 ;  /* 0x0000000409057210 */ /* 0x000fc80007ffe105 */
[C---:B------:R-:W-:Y:S01]  /*1aa0*/  ISETP.GE.U32.AND P1, PT, R5.reuse, 0x780, PT ;  /* 0x000007800500780c */ /* 0x040fe20003f26070 */
[----:B------:R-:W-:-:S05]  /*1ab0*/  IMAD.HI.U32 R4, R5, -0x33333333, RZ ;  /* 0xcccccccd05047827 */ /* 0x000fca00078e00ff */
[----:B------:R-:W-:-:S04]  /*1ac0*/  SHF.R.U32.HI R4, RZ, 0x9, R4 ;  /* 0x00000009ff047819 */ /* 0x000fc80000011604 */
[----:B------:R-:W-:-:S04]  /*1ad0*/  LOP3.LUT R6, R4, 0x3, RZ, 0xc0, !PT ;  /* 0x0000000304067812 */ /* 0x000fc800078ec0ff */
[----:B------:R-:W-:-:S13]  /*1ae0*/  ISETP.NE.AND P0, PT, R6, 0x3, PT ;  /* 0x000000030600780c */ /* 0x000fda0003f05270 */
[----:B------:R-:W-:Y:S05]  /*1af0*/  @!P0 BRA `(.L_x_111) ;  /* 0x0000000000388947 */ /* 0x000fea0003800000 */
[----:B------:R-:W0:Y:S01]  /*1b00*/  LDC.64 R6, c[0x0][0x380] ;  /* 0x0000e000ff067b82 */ /* 0x000e220000000a00 */
[----:B------:R-:W-:Y:S02]  /*1b10*/  VIADD R4, R4, 0x1 ;  /* 0x0000000104047836 */ /* 0x000fe40000000000 */
[----:B------:R-:W-:Y:S02]  /*1b20*/  IMAD.IADD R11, R0, 0x1, R9 ;  /* 0x00000001000b7824 */ /* 0x000fe400078e0209 */
[----:B------:R-:W-:Y:S01]  /*1b30*/  IMAD.MOV.U32 R38, RZ, RZ, R0 ;  /* 0x000000ffff267224 */ /* 0x000fe200078e0000 */
[----:B------:R-:W-:-:S05]  /*1b40*/  LOP3.LUT R4, R4, 0x3, RZ, 0xc0, !PT ;  /* 0x0000000304047812 */ /* 0x000fca00078ec0ff */
[----:B------:R-:W-:-:S07]  /*1b50*/  IMAD.MOV R8, RZ, RZ, -R4 ;  /* 0x000000ffff087224 */ /* 0x000fce00078e0a04 */
.L_x_112:
[----:B0-----:R-:W-:-:S06]  /*1b60*/  IMAD.WIDE.U32 R4, R11, 0x8, R6 ;  /* 0x000000080b047825 */ /* 0x001fcc00078e0006 */
[----:B------:R-:W2:Y:S01]  /*1b70*/  LDG.E.64.CONSTANT R4, desc[UR6][R4.64] ;  /* 0x0000000604047981 */ /* 0x000ea2000c1e9b00 */
[----:B------:R-:W-:Y:S02]  /*1b80*/  VIADD R8, R8, 0x1 ;  /* 0x0000000108087836 */ /* 0x000fe40000000000 */
[----:B------:R-:W-:Y:S02]  /*1b90*/  VIADD R38, R38, 0x280 ;  /* 0x0000028026267836 */ /* 0x000fe40000000000 */
[----:B------:R-:W-:Y:S01]  /*1ba0*/  VIADD R11, R11, 0x280 ;  /* 0x000002800b0b7836 */ /* 0x000fe20000000000 */
[----:B------:R-:W-:Y:S01]  /*1bb0*/  ISETP.NE.AND P0, PT, R8, RZ, PT ;  /* 0x000000ff0800720c */ /* 0x000fe20003f05270 */
[----:B--2---:R-:W-:-:S12]  /*1bc0*/  DADD R2, R4, R2 ;  /* 0x0000000004027229 */ /* 0x004fd80000000002 */
[----:B------:R-:W-:Y:S05]  /*1bd0*/  @P0 BRA `(.L_x_112) ;  /* 0xfffffffc00e00947 */ /* 0x000fea000383ffff */
.L_x_111:
[----:B------:R-:W-:Y:S05]  /*1be0*/  BSYNC.RECONVERGENT B2 ;  /* 0x0000000000027941 */ /* 0x000fea0003800200 */
.L_x_110:
[----:B------:R-:W-:Y:S05]  /*1bf0*/  @!P1 BRA `(.L_x_109) ;  /* 0x0000000400a49947 */ /* 0x000fea0003800000 */
[----:B------:R-:W0:Y:S01]  /*1c00*/  LDCU.64 UR4, c[0x0][0x380] ;  /* 0x00007000ff0477ac */ /* 0x000e220008000a00 */
[----:B------:R-:W-:Y:S01]  /*1c10*/  IMAD.IADD R7, R39, 0x1, -R38 ;  /* 0x0000000127077824 */ /* 0x000fe200078e0a26 */
[C---:B------:R-:W-:Y:S01]  /*1c20*/  IADD3 R5, P0, PT, R38.reuse, R9, RZ ;  /* 0x0000000926057210 */ /* 0x040fe20007f1e0ff */
[----:B------:R-:W-:Y:S01]  /*1c30*/  BSSY.RECONVERGENT B2, `(.L_x_113) ;  /* 0x000003a000027945 */ /* 0x000fe20003800200 */
[----:B------:R-:W-:Y:S02]  /*1c40*/  IMAD.IADD R40, R38, 0x1, R9 ;  /* 0x0000000126287824 */ /* 0x000fe400078e0209 */
        /* <DEDUP_REMOVED lines=10> */
.L_x_115:
[----:B------:R-:W0:Y:S01]  /*1cf0*/  LDC.64 R30, c[0x0][0x380] ;  /* 0x0000e000ff1e7b82 */ /* 0x000e220000000a00 */
[----:B------:R-:W2:Y:S04]  /*1d00*/  LDG.E.64.CONSTANT R8, desc[UR6][R4.64+-0x1400] ;  /* 0xffec000604087981 */ /* 0x000ea8000c1e9b00 */
[----:B------:R-:W3:Y:S01]  /*1d10*/  LDG.E.64.CONSTANT R10, desc[UR6][R4.64] ;  /* 0x00000006040a7981 */ /* 0x000ee2000c1e9b00 */
[----:B------:R-:W-:-:S03]  /*1d20*/  VIADD R15, R40, 0xa00 ;  /* 0x00000a00280f7836 */ /* 0x000fc60000000000 */
[----:B------:R-:W4:Y:S04]  /*1d30*/  LDG.E.64.CONSTANT R12, desc[UR6][R4.64+0x1400] ;  /* 0x00140006040c7981 */ /* 0x000f28000c1e9b00 */
[----:B------:R-:W5:Y:S04]  /*1d40*/  LDG.E.64.CONSTANT R16, desc[UR6][R4.64+0x3c00] ;  /* 0x003c000604107981 */ /* 0x000f68000c1e9b00 */
[----:B------:R-:W5:Y:S01]  /*1d50*/  LDG.E.64.CONSTANT R18, desc[UR6][R4.64+0x5000] ;  /* 0x0050000604127981 */ /* 0x000f62000c1e9b00 */
[----:B------:R-:W-:-:S03]  /*1d60*/  VIADD R23, R40, 0x1400 ;  /* 0x0000140028177836 */ /* 0x000fc60000000000 */
[----:B------:R-:W5:Y:S01]  /*1d70*/  LDG.E.64.CONSTANT R20, desc[UR6][R4.64+0x6400] ;  /* 0x0064000604147981 */ /* 0x000f62000c1e9b00 */
[----:B0-----:R-:W-:-:S03]  /*1d80*/  IMAD.WIDE.U32 R6, R40, 0x8, R30 ;  /* 0x0000000828067825 */ /* 0x001fc600078e001e */
[----:B------:R-:W5:Y:S04]  /*1d90*/  LDG.E.64.CONSTANT R24, desc[UR6][R4.64+0x8c00] ;  /* 0x008c000604187981 */ /* 0x000f68000c1e9b00 */
[----:B------:R-:W5:Y:S04]  /*1da0*/  LDG.E.64.CONSTANT R26, desc[UR6][R4.64+0xa000] ;  /* 0x00a00006041a7981 */ /* 0x000f68000c1e9b00 */
[----:B------:R-:W2:Y:S01]  /*1db0*/  LDG.E.64.CONSTANT R6, desc[UR6][R6.64] ;  /* 0x0000000606067981 */ /* 0x000ea2000c1e9b00 */
[----:B------:R-:W-:-:S03]  /*1dc0*/  IMAD.WIDE.U32 R14, R15, 0x8, R30 ;  /* 0x000000080f0e7825 */ /* 0x000fc600078e001e */
[----:B------:R-:W5:Y:S04]  /*1dd0*/  LDG.E.64.CONSTANT R28, desc[UR6][R4.64+0xb400] ;  /* 0x00b40006041c7981 */ /* 0x000f68000c1e9b00 */
[----:B------:R-:W5:Y:S01]  /*1de0*/  LDG.E.64.CONSTANT R14, desc[UR6][R14.64] ;  /* 0x000000060e0e7981 */ /* 0x000f62000c1e9b00 */
[----:B------:R-:W-:-:S03]  /*1df0*/  IMAD.WIDE.U32 R22, R23, 0x8, R30 ;  /* 0x0000000817167825 */ /* 0x000fc600078e001e */
[----:B------:R-:W5:Y:S04]  /*1e00*/  LDG.E.64.CONSTANT R34, desc[UR6][R4.64+0xf000] ;  /* 0x00f0000604227981 */ /* 0x000f68000c1e9b00 */
[----:B------:R-:W5:Y:S01]  /*1e10*/  LDG.E.64.CONSTANT R22, desc[UR6][R22.64] ;  /* 0x0000000616167981 */ /* 0x000f62000c1e9b00 */
[----:B------:R-:W-:-:S03]  /*1e20*/  VIADD R33, R40, 0x1e00 ;  /* 0x00001e0028217836 */ /* 0x000fc60000000000 */
[----:B------:R-:W5:Y:S01]  /*1e30*/  LDG.E.64.CONSTANT R36, desc[UR6][R4.64+0x10400] ;  /* 0x0104000604247981 */ /* 0x000f62000c1e9b00 */
[----:B------:R-:W-:-:S03]  /*1e40*/  IMAD.WIDE.U32 R30, R33, 0x8, R30 ;  /* 0x00000008211e7825 */ /* 0x000fc600078e001e */
[----:B------:R0:W5:Y:S04]  /*1e50*/  LDG.E.64.CONSTANT R32, desc[UR6][R4.64+0xdc00] ;  /* 0x00dc000604207981 */ /* 0x000168000c1e9b00 */
[----:B------:R-:W5:Y:S01]  /*1e60*/  LDG.E.64.CONSTANT R30, desc[UR6][R30.64] ;  /* 0x000000061e1e7981 */ /* 0x000f62000c1e9b00 */
[----:B------:R-:W-:-:S05]  /*1e70*/  VIADD R38, R38, 0x2800 ;  /* 0x0000280026267836 */ /* 0x000fca0000000000 */
[----:B------:R-:W-:Y:S02]  /*1e80*/  ISETP.GE.AND P1, PT, R38, R41, PT ;  /* 0x000000292600720c */ /* 0x000fe40003f26270 */
[----:B0-----:R-:W-:Y:S01]  /*1e90*/  IADD3 R4, P2, PT, R4, 0x14000, RZ ;  /* 0x0001400004047810 */ /* 0x001fe20007f5e0ff */
[----:B------:R-:W-:-:S04]  /*1ea0*/  VIADD R40, R40, 0x2800 ;  /* 0x0000280028287836 */ /* 0x000fc80000000000 */
[----:B------:R-:W-:Y:S01]  /*1eb0*/  IMAD.X R5, RZ, RZ, R5, P2 ;  /* 0x000000ffff057224 */ /* 0x000fe200010e0605 */
[----:B--2---:R-:W-:-:S08]  /*1ec0*/  DADD R6, R6, R2 ;  /* 0x0000000006067229 */ /* 0x004fd00000000002 */
[----:B------:R-:W-:-:S08]  /*1ed0*/  DADD R6, R6, R8 ;  /* 0x0000000006067229 */ /* 0x000fd00000000008 */
        /* <DEDUP_REMOVED lines=15> */
.L_x_114:
[----:B------:R-:W-:Y:S05]  /*1fd0*/  BSYNC.RECONVERGENT B2 ;  /* 0x0000000000027941 */ /* 0x000fea0003800200 */
.L_x_113:
[----:B------:R-:W-:Y:S01]  /*1fe0*/  IMAD.IADD R6, R39, 0x1, -R38 ;  /* 0x0000000127067824 */ /* 0x000fe200078e0a26 */
[----:B------:R-:W-:Y:S04]  /*1ff0*/  BSSY.RECONVERGENT B2, `(.L_x_116) ;  /* 0x000001d000027945 */ /* 0x000fe80003800200 */
[----:B------:R-:W-:-:S13]  /*2000*/  ISETP.GT.AND P1, PT, R6, 0xa00, PT ;  /* 0x00000a000600780c */ /* 0x000fda0003f24270 */
[----:B------:R-:W-:Y:S05]  /*2010*/  @!P1 BRA `(.L_x_117) ;  /* 0x0000000000689947 */ /* 0x000fea0003800000 */
[----:B------:R-:W0:Y:S01]  /*2020*/  LDC.64 R14, c[0x0][0x380] ;  /* 0x0000e000ff0e7b82 */ /* 0x000e220000000a00 */
[----:B------:R-:W2:Y:S04]  /*2030*/  LDG.E.64.CONSTANT R8, desc[UR6][R4.64+-0x1400] ;  /* 0xffec000604087981 */ /* 0x000ea8000c1e9b00 */
[----:B------:R-:W3:Y:S01]  /*2040*/  LDG.E.64.CONSTANT R10, desc[UR6][R4.64] ;  /* 0x00000006040a7981 */ /* 0x000ee2000c1e9b00 */
[----:B------:R-:W-:-:S03]  /*2050*/  VIADD R17, R40, 0xa00 ;  /* 0x00000a0028117836 */ /* 0x000fc60000000000 */
[----:B------:R-:W4:Y:S04]  /*2060*/  LDG.E.64.CONSTANT R12, desc[UR6][R4.64+0x1400] ;  /* 0x00140006040c7981 */ /* 0x000f28000c1e9b00 */
[----:B------:R-:W5:Y:S04]  /*2070*/  LDG.E.64.CONSTANT R18, desc[UR6][R4.64+0x5000] ;  /* 0x0050000604127981 */ /* 0x000f68000c1e9b00 */
[----:B------:R1:W5:Y:S01]  /*2080*/  LDG.E.64.CONSTANT R20, desc[UR6][R4.64+0x6400] ;  /* 0x0064000604147981 */ /* 0x000362000c1e9b00 */
[----:B0-----:R-:W-:-:S06]  /*2090*/  IMAD.WIDE.U32 R6, R40, 0x8, R14 ;  /* 0x0000000828067825 */ /* 0x001fcc00078e000e */
[----:B------:R-:W2:Y:S01]  /*20a0*/  LDG.E.64.CONSTANT R6, desc[UR6][R6.64] ;  /* 0x0000000606067981 */ /* 0x000ea2000c1e9b00 */
[----:B------:R-:W-:-:S03]  /*20b0*/  IMAD.WIDE.U32 R14, R17, 0x8, R14 ;  /* 0x00000008110e7825 */ /* 0x000fc600078e000e */
[----:B------:R-:W5:Y:S04]  /*20c0*/  LDG.E.64.CONSTANT R16, desc[UR6][R4.64+0x3c00] ;  /* 0x003c000604107981 */ /* 0x000f68000c1e9b00 */
[----:B------:R-:W5:Y:S01]  /*20d0*/  LDG.E.64.CONSTANT R14, desc[UR6][R14.64] ;  /* 0x000000060e0e7981 */ /* 0x000f62000c1e9b00 */
[----:B------:R-:W-:Y:S01]  /*20e0*/  PLOP3.LUT P0, PT, PT, PT, PT, 0x8, 0x80 ;  /* 0x000000000080781c */ /* 0x000fe20003f0e170 */
[----:B------:R-:W-:Y:S02]  /*20f0*/  VIADD R38, R38, 0x1400 ;  /* 0x0000140026267836 */ /* 0x000fe40000000000 */
[----:B------:R-:W-:Y:S01]  /*2100*/  VIADD R40, R40, 0x1400 ;  /* 0x0000140028287836 */ /* 0x000fe20000000000 */
[----:B--2---:R-:W-:-:S08]  /*2110*/  DADD R2, R2, R6 ;  /* 0x0000000002027229 */ /* 0x004fd00000000006 */
[----:B------:R-:W-:-:S08]  /*2120*/  DADD R2, R2, R8 ;  /* 0x0000000002027229 */ /* 0x000fd00000000008 */
[----:B---3--:R-:W-:-:S08]  /*2130*/  DADD R2, R2, R10 ;  /* 0x0000000002027229 */ /* 0x008fd0000000000a */
[----:B----4-:R-:W-:-:S08]  /*2140*/  DADD R2, R2, R12 ;  /* 0x0000000002027229 */ /* 0x010fd0000000000c */
[----:B-----5:R-:W-:-:S08]  /*2150*/  DADD R2, R2, R14 ;  /* 0x0000000002027229 */ /* 0x020fd0000000000e */
[----:B------:R-:W-:Y:S01]  /*2160*/  DADD R2, R2, R16 ;  /* 0x0000000002027229 */ /* 0x000fe20000000010 */
[----:B------:R-:W-:-:S07]  /*2170*/  IADD3 R6, P1, PT, R4, 0xa000, RZ ;  /* 0x0000a00004067810 */ /* 0x000fce0007f3e0ff */
[----:B------:R-:W-:Y:S01]  /*2180*/  DADD R2, R2, R18 ;  /* 0x0000000002027229 */ /* 0x000fe20000000012 */
[----:B-1----:R-:W-:Y:S02]  /*2190*/  IMAD.X R5, RZ, RZ, R5, P1 ;  /* 0x000000ffff057224 */ /* 0x002fe400008e0605 */
[----:B------:R-:W-:-:S05]  /*21a0*/  IMAD.MOV.U32 R4, RZ, RZ, R6 ;  /* 0x000000ffff047224 */ /* 0x000fca00078e0006 */
[----:B------:R-:W-:-:S11]  /*21b0*/  DADD R2, R2, R20 ;  /* 0x0000000002027229 */ /* 0x000fd60000000014 */
.L_x_117:
[----:B------:R-:W-:Y:S05]  /*21c0*/  BSYNC.RECONVERGENT B2 ;  /* 0x0000000000027941 */ /* 0x000fea0003800200 */
.L_x_116:
[----:B------:R-:W-:-:S13]  /*21d0*/  ISETP.LT.OR P0, PT, R38, R39, P0 ;  /* 0x000000272600720c */ /* 0x000fda0000701670 */
[----:B------:R-:W-:Y:S05]  /*21e0*/  @!P0 BRA `(.L_x_109) ;  /* 0x0000000000288947 */ /* 0x000fea0003800000 */
[----:B------:R-:W0:Y:S01]  /*21f0*/  LDC.64 R6, c[0x0][0x380] ;  /* 0x0000e000ff067b82 */ /* 0x000e220000000a00 */
[----:B------:R-:W2:Y:S04]  /*2200*/  LDG.E.64.CONSTANT R8, desc[UR6][R4.64] ;  /* 0x0000000604087981 */ /* 0x000ea8000c1e9b00 */
[----:B------:R-:W3:Y:S01]  /*2210*/  LDG.E.64.CONSTANT R10, desc[UR6][R4.64+0x1400] ;  /* 0x00140006040a7981 */ /* 0x000ee2000c1e9b00 */
[----:B0-----:R-:W-:-:S03]  /*2220*/  IMAD.WIDE.U32 R40, R40, 0x8, R6 ;  /* 0x0000000828287825 */ /* 0x001fc600078e0006 */
[----:B------:R-:W4:Y:S04]  /*2230*/  LDG.E.64.CONSTANT R6, desc[UR6][R4.64+-0x1400] ;  /* 0xffec000604067981 */ /* 0x000f28000c1e9b00 */
[----:B------:R-:W5:Y:S02]  /*2240*/  LDG.E.64.CONSTANT R40, desc[UR6][R40.64] ;  /* 0x0000000628287981 */ /* 0x000f64000c1e9b00 */
[----:B-----5:R-:W-:-:S08]  /*2250*/  DADD R2, R2, R40 ;  /* 0x0000000002027229 */ /* 0x020fd00000000028 */
[----:B----4-:R-:W-:-:S08]  /*2260*/  DADD R2, R2, R6 ;  /* 0x0000000002027229 */ /* 0x010fd00000000006 */
[----:B--2---:R-:W-:-:S08]  /*2270*/  DADD R2, R2, R8 ;  /* 0x0000000002027229 */ /* 0x004fd00000000008 */
[----:B---3--:R-:W-:-:S11]  /*2280*/  DADD R2, R2, R10 ;  /* 0x0000000002027229 */ /* 0x008fd6000000000a */
.L_x_109:
[----:B------:R-:W-:Y:S05]  /*2290*/  BSYNC.RECONVERGENT B1 ;  /* 0x0000000000017941 */ /* 0x000fea0003800200 */
.L_x_107:
        /* <DEDUP_REMOVED lines=16> */
[----:B------:R-:W-:Y:S01]  /*23a0*/  SHFL.DOWN PT, R2, R4, 0x4, 0x1f ;  /* 0x08801f0004027f89 */ /* 0x000fe200000e0000 */
[----:B------:R-:W-:Y:S02]  /*23b0*/  @!P1 MOV R7, 0x400 ;  /* 0x0000040000079802 */ /* 0x000fe40000000f00 */
[----:B------:R-:W-:Y:S01]  /*23c0*/  @!P1 SHF.R.U32.HI R6, RZ, 0x2, R0 ;  /* 0x00000002ff069819 */ /* 0x000fe20000011600 */
[----:B------:R-:W0:Y:S01]  /*23d0*/  SHFL.DOWN PT, R3, R5, 0x4, 0x1f ;  /* 0x08801f0005037f89 */ /* 0x000e2200000e0000 */
[----:B-1----:R-:W-:-:S02]  /*23e0*/  @!P1 LEA R7, R12, R7, 0x18 ;  /* 0x000000070c079211 */ /* 0x002fc400078ec0ff */
[----:B------:R-:W-:-:S05]  /*23f0*/  @!P1 LOP3.LUT R6, R6, 0xf8, RZ, 0xc0, !PT ;  /* 0x000000f806069812 */ /* 0x000fca00078ec0ff */
[----:B------:R-:W-:Y:S01]  /*2400*/  @!P1 IMAD.IADD R7, R6, 0x1, R7 ;  /* 0x0000000106079824 */ /* 0x000fe200078e0207 */
        /* <DEDUP_REMOVED lines=22> */
[----:B------:R-:W1:Y:S04]  /*2570*/  LDS.128 R8, [UR4+0x20] ;  /* 0x00002004ff087984 */ /* 0x000e680008000c00 */
[----:B------:R-:W2:Y:S04]  /*2580*/  LDS.128 R16, [UR4+0x30] ;  /* 0x00003004ff107984 */ /* 0x000ea80008000c00 */
[----:B0-----:R-:W0:Y:S01]  /*2590*/  LDS.128 R4, [UR4+0x40] ;  /* 0x00004004ff047984 */ /* 0x001e220008000c00 */
[----:B-1----:R-:W-:-:S03]  /*25a0*/  DADD R8, R12, R8 ;  /* 0x000000000c087229 */ /* 0x002fc60000000008 */
[----:B------:R-:W-:Y:S05]  /*25b0*/  LDS.128 R12, [UR4+0x60] ;  /* 0x00006004ff0c7984 */ /* 0x000fea0008000c00 */
[----:B------:R-:W-:Y:S02]  /*25c0*/  DADD R2, R8, R10 ;  /* 0x0000000008027229 */ /* 0x000fe4000000000a */
[----:B------:R-:W1:Y:S06]  /*25d0*/  LDS.128 R8, [UR4+0x50] ;  /* 0x00005004ff087984 */ /* 0x000e6c0008000c00 */
[----:B--2---:R-:W-:-:S08]  /*25e0*/  DADD R2, R2, R16 ;  /* 0x0000000002027229 */ /* 0x004fd00000000010 */
[----:B------:R-:W-:-:S08]  /*25f0*/  DADD R2, R2, R18 ;  /* 0x0000000002027229 */ /* 0x000fd00000000012 */
[----:B0-----:R-:W-:-:S08]  /*2600*/  DADD R2, R2, R4 ;  /* 0x0000000002027229 */ /* 0x001fd00000000004 */
[----:B------:R-:W-:Y:S01]  /*2610*/  DADD R2, R2, R6 ;  /* 0x0000000002027229 */ /* 0x000fe20000000006 */
[----:B------:R-:W0:Y:S07]  /*2620*/  LDS.128 R4, [UR4+0x70] ;  /* 0x00007004ff047984 */ /* 0x000e2e0008000c00 */
[----:B-1----:R-:W-:-:S08]  /*2630*/  DADD R2, R2, R8 ;  /* 0x0000000002027229 */ /* 0x002fd00000000008 */
[----:B------:R-:W-:Y:S01]  /*2640*/  DADD R2, R2, R10 ;  /* 0x0000000002027229 */ /* 0x000fe2000000000a */
[----:B------:R-:W1:Y:S07]  /*2650*/  LDS.128 R8, [UR4+0x80] ;  /* 0x00008004ff087984 */ /* 0x000e6e0008000c00 */
[----:B------:R-:W-:-:S08]  /*2660*/  DADD R2, R2, R12 ;  /* 0x0000000002027229 */ /* 0x000fd0000000000c */
[----:B------:R-:W-:Y:S01]  /*2670*/  DADD R2, R2, R14 ;  /* 0x0000000002027229 */ /* 0x000fe2000000000e */
[----:B------:R-:W2:Y:S07]  /*2680*/  LDS.128 R12, [UR4+0x90] ;  /* 0x00009004ff0c7984 */ /* 0x000eae0008000c00 */
[----:B0-----:R-:W-:-:S08]  /*2690*/  DADD R2, R2, R4 ;  /* 0x0000000002027229 */ /* 0x001fd00000000004 */
[----:B------:R-:W-:Y:S01]  /*26a0*/  DADD R2, R2, R6 ;  /* 0x0000000002027229 */ /* 0x000fe20000000006 */
[----:B------:R-:W0:Y:S07]  /*26b0*/  LDS.128 R4, [UR4+0xa0] ;  /* 0x0000a004ff047984 */ /* 0x000e2e0008000c00 */
[----:B-1----:R-:W-:Y:S01]  /*26c0*/  DADD R2, R2, R8 ;  /* 0x0000000002027229 */ /* 0x002fe20000000008 */
[----:B------:R-:W1:Y:S07]  /*26d0*/  LDS.64 R8, [UR4+0xb0] ;  /* 0x0000b004ff087984 */ /* 0x000e6e0008000a00 */
[----:B------:R-:W-:-:S08]  /*26e0*/  DADD R2, R2, R10 ;  /* 0x0000000002027229 */ /* 0x000fd0000000000a */
[----:B--2---:R-:W-:-:S08]  /*26f0*/  DADD R2, R2, R12 ;  /* 0x0000000002027229 */ /* 0x004fd0000000000c */
[----:B------:R-:W-:-:S08]  /*2700*/  DADD R2, R2, R14 ;  /* 0x0000000002027229 */ /* 0x000fd0000000000e */
[----:B0-----:R-:W-:-:S08]  /*2710*/  DADD R2, R2, R4 ;  /* 0x0000000002027229 */ /* 0x001fd00000000004 */
[----:B------:R-:W-:-:S08]  /*2720*/  DADD R2, R2, R6 ;  /* 0x0000000002027229 */ /* 0x000fd00000000006 */
[----:B-1----:R-:W-:-:S11]  /*2730*/  DADD R12, R2, R8 ;  /* 0x00000000020c7229 */ /* 0x002fd60000000008 */
.L_x_105:
[----:B------:R-:W-:Y:S05]  /*2740*/  BSYNC.RECONVERGENT B0 ;  /* 0x0000000000007941 */ /* 0x000fea0003800200 */
.L_x_90:
[----:B------:R-:W-:Y:S05]  /*2750*/  @P0 EXIT ;  /* 0x000000000000094d */ /* 0x000fea0003800000 */
[----:B------:R-:W1:Y:S01]  /*2760*/  LDCU.64 UR4, c[0x0][0x398] ;  /* 0x00007300ff0477ac */ /* 0x000e620008000a00 */
[----:B0-----:R-:W0:Y:S01]  /*2770*/  LDC.64 R2, c[0x0][0x388] ;  /* 0x0000e200ff027b82 */ /* 0x001e220000000a00 */
[----:B-1----:R-:W-:-:S07]  /*2780*/  DADD R12, R12, UR4 ;  /* 0x000000040c0c7e29 */ /* 0x002fce0008000000 */
[----:B0-----:R-:W-:Y:S01]  /*2790*/  STG.E.64 desc[UR6][R2.64], R12 ;  /* 0x0000000c02007986 */ /* 0x001fe2000c101b06 */
[----:B------:R-:W-:Y:S05]  /*27a0*/  EXIT ;  /* 0x000000000000794d */ /* 0x000fea0003800000 */
.L_x_118:
        /* <DEDUP_REMOVED lines=13> */
.L_x_227:


//--------------------- .text._ZN3cub18CUB_300001_SM_10006detail6reduce18DeviceReduceKernelINS2_10policy_hubIdjN4cuda3std3__44plusIdEEE10Policy1000EN6thrust24THRUST_300001_SM_1000_NS6detail15normal_iteratorINSD_10device_ptrIdEEEEjS9_dNS7_10__identityEEEvT0_PT3_T1_NS0_13GridEvenShareISN_EET2_T4_ --------------------------
	.section	.text._ZN3cub18CUB_300001_SM_10006detail6reduce18DeviceReduceKernelINS2_10policy_hubIdjN4cuda3std3__44plusIdEEE10Policy1000EN6thrust24THRUST_300001_SM_1000_NS6detail15normal_iteratorINSD_10device_ptrIdEEEEjS9_dNS7_10__identityEEEvT0_PT3_T1_NS0_13GridEvenShareISN_EET2_T4_,"ax",@progbits
	.align	128
        .global         _ZN3cub18CUB_300001_SM_10006detail6reduce18DeviceReduceKernelINS2_10policy_hubIdjN4cuda3std3__44plusIdEEE10Policy1000EN6thrust24THRUST_300001_SM_1000_NS6detail15normal_iteratorINSD_10device_ptrIdEEEEjS9_dNS7_10__identityEEEvT0_PT3_T1_NS0_13GridEvenShareISN_EET2_T4_
        .type           _ZN3cub18CUB_300001_SM_10006detail6reduce18DeviceReduceKernelINS2_10policy_hubIdjN4cuda3std3__44plusIdEEE10Policy1000EN6thrust24THRUST_300001_SM_1000_NS6detail15normal_iteratorINSD_10device_ptrIdEEEEjS9_dNS7_10__identityEEEvT0_PT3_T1_NS0_13GridEvenShareISN_EET2_T4_,@function
        .size           _ZN3cub18CUB_300001_SM_10006detail6reduce18DeviceReduceKernelINS2_10policy_hubIdjN4cuda3std3__44plusIdEEE10Policy1000EN6thrust24THRUST_300001_SM_1000_NS6detail15normal_iteratorINSD_10device_ptrIdEEEEjS9_dNS7_10__identityEEEvT0_PT3_T1_NS0_13GridEvenShareISN_EET2_T4_,(.L_x_228 - _ZN3cub18CUB_300001_SM_10006detail6reduce18DeviceReduceKernelINS2_10policy_hubIdjN4cuda3std3__44plusIdEEE10Policy1000EN6thrust24THRUST_300001_SM_1000_NS6detail15normal_iteratorINSD_10device_ptrIdEEEEjS9_dNS7_10__identityEEEvT0_PT3_T1_NS0_13GridEvenShareISN_EET2_T4_)
        .other          _ZN3cub18CUB_300001_SM_10006detail6reduce18DeviceReduceKernelINS2_10policy_hubIdjN4cuda3std3__44plusIdEEE10Policy1000EN6thrust24THRUST_300001_SM_1000_NS6detail15normal_iteratorINSD_10device_ptrIdEEEEjS9_dNS7_10__identityEEEvT0_PT3_T1_NS0_13GridEvenShareISN_EET2_T4_,@"STO_CUDA_ENTRY STV_DEFAULT"
_ZN3cub18CUB_300001_SM_10006detail6reduce18DeviceReduceKernelINS2_10policy_hubIdjN4cuda3std3__44plusIdEEE10Policy1000EN6thrust24THRUST_300001_SM_1000_NS6detail15normal_iteratorINSD_10device_ptrIdEEEEjS9_dNS7_10__identityEEEvT0_PT3_T1_NS0_13GridEvenShareISN_EET2_T4_:
.text._ZN3cub18CUB_300001_SM_10006detail6reduce18DeviceReduceKernelINS2_10policy_hubIdjN4cuda3std3__44plusIdEEE10Policy1000EN6thrust24THRUST_300001_SM_1000_NS6detail15normal_iteratorINSD_10device_ptrIdEEEEjS9_dNS7_10__identityEEEvT0_PT3_T1_NS0_13GridEvenShareISN_EET2_T4_:
[----:B------:R-:W-:Y:S08]  /*0000*/  LDC R1, c[0x0][0x37c] ;  /* 0x0000df00ff017b82 */ /* 0x000ff00000000800 */
[----:B------:R-:W0:Y:S01]  /*0010*/  S2UR UR9, SR_CTAID.X ;  /* 0x00000000000979c3 */ /* 0x000e220000002500 */
[----:B------:R-:W1:Y:S01]  /*0020*/  LDCU.64 UR12, c[0x0][0x3a8] ;  /* 0x00007500ff0c77ac */ /* 0x000e620008000a00 */
[----:B------:R-:W-:Y:S01]  /*0030*/  BSSY.RECONVERGENT B0, `(.L_x_119) ;  /* 0x00002d4000007945 */ /* 0x000fe20003800200 */
[----:B------:R-:W2:Y:S01]  /*0040*/  LDCU.64 UR10, c[0x0][0x358] ;  /* 0x00006b00ff0a77ac */ /* 0x000ea20008000a00 */
[----:B-1----:R-:W-:Y:S01]  /*0050*/  IMAD.U32 R4, RZ, RZ, UR12 ;  /* 0x0000000cff047e24 */ /* 0x002fe2000f8e00ff */
[----:B------:R-:W-:-:S02]  /*0060*/  UIMAD UR8, UR13, 0x1400, URZ ;  /* 0x000014000d0878a4 */ /* 0x000fc4000f8e02ff */
[----:B0-----:R-:W-:-:S06]  /*0070*/  UIMAD UR4, UR9, 0x1400, URZ ;  /* 0x00001400090478a4 */ /* 0x001fcc000f8e02ff */
[----:B------:R-:W-:-:S05]  /*0080*/  VIADD R0, R4, -UR4 ;  /* 0x8000000404007c36 */ /* 0x000fca0008000000 */
[----:B------:R-:W-:-:S13]  /*0090*/  ISETP.GT.U32.AND P0, PT, R0, 0x13ff, PT ;  /* 0x000013ff0000780c */ /* 0x000fda0003f04070 */
[----:B--2---:R-:W-:Y:S05]  /*00a0*/  @P0 BRA `(.L_x_120) ;  /* 0x0000001800380947 */ /* 0x004fea0003800000 */
[----:B------:R-:W0:Y:S01]  /*00b0*/  S2R R3, SR_TID.X ;  /* 0x0000000000037919 */ /* 0x000e220000002100 */
[----:B------:R-:W-:Y:S01]  /*00c0*/  BSSY.RECONVERGENT B1, `(.L_x_121) ;  /* 0x000000a000017945 */ /* 0x000fe20003800200 */
[----:B------:R-:W-:Y:S02]  /*00d0*/  CS2R R20, SRZ ;  /* 0x0000000000147805 */ /* 0x000fe4000001ff00 */
[----:B0-----:R-:W-:Y:S01]  /*00e0*/  ISETP.GE.U32.AND P0, PT, R3, R0, PT ;  /* 0x000000000300720c */ /* 0x001fe20003f06070 */
[----:B------:R-:W-:-:S12]  /*00f0*/  IMAD.MOV.U32 R19, RZ, RZ, R3 ;  /* 0x000000ffff137224 */ /* 0x000fd800078e0003 */
[----:B------:R-:W-:Y:S05]  /*0100*/  @P0 BRA `(.L_x_122) ;  /* 0x0000000000140947 */ /* 0x000fea0003800000 */
[----:B------:R-:W0:Y:S01]  /*0110*/  LDC.64 R20, c[0x0][0x380] ;  /* 0x0000e000ff147b82 */ /* 0x000e220000000a00 */
[----:B------:R-:W-:-:S04]  /*0120*/  VIADD R5, R3, UR4 ;  /* 0x0000000403057c36 */ /* 0x000fc80008000000 */
[----:B0-----:R-:W-:-:S06]  /*0130*/  IMAD.WIDE.U32 R20, R5, 0x8, R20 ;  /* 0x0000000805147825 */ /* 0x001fcc00078e0014 */
[----:B------:R-:W5:Y:S01]  /*0140*/  LDG.E.64 R20, desc[UR10][R20.64] ;  /* 0x0000000a14147981 */ /* 0x000f62000c1e1b00 */
[----:B------:R-:W-:-:S07]  /*0150*/  VIADD R19, R3, 0x280 ;  /* 0x0000028003137836 */ /* 0x000fce0000000000 */
.L_x_122:
[----:B------:R-:W-:Y:S05]  /*0160*/  BSYNC.RECONVERGENT B1 ;  /* 0x0000000000017941 */ /* 0x000fea0003800200 */
.L_x_121:
[----:B------:R-:W-:Y:S01]  /*0170*/  ISETP.GE.U32.AND P0, PT, R19, R0, PT ;  /* 0x000000001300720c */ /* 0x000fe20003f06070 */
[----:B------:R-:W-:-:S12]  /*0180*/  BSSY.RECONVERGENT B1, `(.L_x_123) ;  /* 0x00000a5000017945 */ /* 0x000fd80003800200 */
[----:B------:R-:W-:Y:S05]  /*0190*/  @P0 BRA `(.L_x_124) ;  /* 0x00000008008c0947 */ /* 0x000fea0003800000 */
[----:B------:R-:W-:Y:S01]  /*01a0*/  LOP3.LUT R5, RZ, R19, RZ, 0x33, !PT ;  /* 0x00000013ff057212 */ /* 0x000fe200078e33ff */
[----:B------:R-:W-:Y:S03]  /*01b0*/  BSSY.RECONVERGENT B2, `(.L_x_125) ;  /* 0x0000053000027945 */ /* 0x000fe60003800200 */
[----:B------:R-:W-:-:S04]  /*01c0*/  IADD3 R5, PT, PT, R4, -UR4, R5 ;  /* 0x8000000404057c10 */ /* 0x000fc8000fffe005 */
[C---:B------:R-:W-:Y:S01]  /*01d0*/  ISETP.GE.U32.AND P0, PT, R5.reuse, 0x2580, PT ;  /* 0x000025800500780c */ /* 0x040fe20003f06070 */
[----:B------:R-:W-:-:S05]  /*01e0*/  IMAD.HI.U32 R4, R5, -0x33333333, RZ ;  /* 0xcccccccd05047827 */ /* 0x000fca00078e00ff */
[----:B------:R-:W-:-:S04]  /*01f0*/  LEA.HI R4, R4, 0x1, RZ, 0x17 ;  /* 0x0000000104047811 */ /* 0x000fc800078fb8ff */
[----:B------:R-:W-:-:S03]  /*0200*/  LOP3.LUT R5, R4, 0xf, RZ, 0xc0, !PT ;  /* 0x0000000f04057812 */ /* 0x000fc600078ec0ff */
[----:B------:R-:W-:Y:S05]  /*0210*/  @!P0 BRA `(.L_x_126) ;  /* 0x0000000400308947 */ /* 0x000fea0003800000 */
[----:B------:R-:W-:Y:S01]  /*0220*/  LOP3.LUT R24, R4, 0xfffff0, RZ, 0xc0, !PT ;  /* 0x00fffff004187812 */ /* 0x000fe200078ec0ff */
[----:B------:R-:W-:Y:S01]  /*0230*/  BSSY.RECONVERGENT B3, `(.L_x_127) ;  /* 0x0000049000037945 */ /* 0x000fe20003800200 */
[C---:B------:R-:W-:Y:S02]  /*0240*/  VIADD R2, R19.reuse, 0x1400 ;  /* 0x0000140013027836 */ /* 0x040fe40000000000 */
[----:B------:R-:W-:Y:S02]  /*0250*/  VIADD R25, R19, UR4 ;  /* 0x0000000413197c36 */ /* 0x000fe40008000000 */
[----:B------:R-:W-:-:S07]  /*0260*/  IMAD.MOV R24, RZ, RZ, -R24 ;  /* 0x000000ffff187224 */ /* 0x000fce00078e0a18 */
.L_x_128:
[----:B------:R-:W0:Y:S02]  /*0270*/  LDC.64 R22, c[0x0][0x380] ;  /* 0x0000e000ff167b82 */ /* 0x000e240000000a00 */
[----:B0-----:R-:W-:-:S06]  /*0280*/  IMAD.WIDE.U32 R18, R25, 0x8, R22 ;  /* 0x0000000819127825 */ /* 0x001fcc00078e0016 */
[----:B------:R-:W2:Y:S01]  /*0290*/  LDG.E.64 R18, desc[UR10][R18.64] ;  /* 0x0000000a12127981 */ /* 0x000ea2000c1e1b00 */
[C---:B------:R-:W-:Y:S02]  /*02a0*/  VIADD R7, R25.reuse, 0x280 ;  /* 0x0000028019077836 */ /* 0x040fe40000000000 */
[----:B------:R-:W-:Y:S02]  /*02b0*/  VIADD R17, R25, 0x500 ;  /* 0x0000050019117836 */ /* 0x000fe40000000000 */
[----:B------:R-:W-:-:S04]  /*02c0*/  IMAD.WIDE.U32 R6, R7, 0x8, R22 ;  /* 0x0000000807067825 */ /* 0x000fc800078e0016 */
[--C-:B------:R-:W-:Y:S02]  /*02d0*/  IMAD.WIDE.U32 R16, R17, 0x8, R22.reuse ;  /* 0x0000000811107825 */ /* 0x100fe400078e0016 */
[----:B------:R-:W3:Y:S02]  /*02e0*/  LDG.E.64 R6, desc[UR10][R6.64] ;  /* 0x0000000a06067981 */ /* 0x000ee4000c1e1b00 */
[C---:B------:R-:W-:Y:S02]  /*02f0*/  VIADD R15, R25.reuse, 0x780 ;  /* 0x00000780190f7836 */ /* 0x040fe40000000000 */
[----:B------:R-:W4:Y:S01]  /*0300*/  LDG.E.64 R16, desc[UR10][R16.64] ;  /* 0x0000000a10107981 */ /* 0x000f22000c1e1b00 */
[----:B------:R-:W-:Y:S02]  /*0310*/  VIADD R13, R25, 0xa00 ;  /* 0x00000a00190d7836 */ /* 0x000fe40000000000 */
[----:B------:R-:W-:-:S04]  /*0320*/  IMAD.WIDE.U32 R14, R15, 0x8, R22 ;  /* 0x000000080f0e7825 */ /* 0x000fc800078e0016 */
[--C-:B------:R-:W-:Y:S02]  /*0330*/  IMAD.WIDE.U32 R12, R13, 0x8, R22.reuse ;  /* 0x000000080d0c7825 */ /* 0x100fe400078e0016 */
[----:B------:R-:W4:Y:S02]  /*0340*/  LDG.E.64 R14, desc[UR10][R14.64] ;  /* 0x0000000a0e0e7981 */ /* 0x000f24000c1e1b00 */
[C---:B------:R-:W-:Y:S02]  /*0350*/  VIADD R11, R25.reuse, 0xc80 ;  /* 0x00000c80190b7836 */ /* 0x040fe40000000000 */
[----:B------:R-:W4:Y:S01]  /*0360*/  LDG.E.64 R12, desc[UR10][R12.64] ;  /* 0x0000000a0c0c7981 */ /* 0x000f22000c1e1b00 */
[----:B------:R-:W-:Y:S02]  /*0370*/  VIADD R9, R25, 0xf00 ;  /* 0x00000f0019097836 */ /* 0x000fe40000000000 */
[----:B------:R-:W-:-:S04]  /*0380*/  IMAD.WIDE.U32 R10, R11, 0x8, R22 ;  /* 0x000000080b0a7825 */ /* 0x000fc800078e0016 */
[----:B------:R-:W-:Y:S02]  /*0390*/  IMAD.WIDE.U32 R8, R9, 0x8, R22 ;  /* 0x0000000809087825 */ /* 0x000fe400078e0016 */
[----:B------:R-:W4:Y:S04]  /*03a0*/  LDG.E.64 R10, desc[UR10][R10.64] ;  /* 0x0000000a0a0a7981 */ /* 0x000f28000c1e1b00 */
[----:B------:R-:W4:Y:S01]  /*03b0*/  LDG.E.64 R8, desc[UR10][R8.64] ;  /* 0x0000000a08087981 */ /* 0x000f22000c1e1b00 */
[----:B--2--5:R-:W-:Y:S01]  /*03c0*/  DADD R18, R18, R20 ;  /* 0x0000000012127229 */ /* 0x024fe20000000014 */
[----:B------:R-:W-:-:S04]  /*03d0*/  VIADD R21, R25, 0x1180 ;  /* 0x0000118019157836 */ /* 0x000fc80000000000 */
[----:B------:R-:W-:-:S06]  /*03e0*/  IMAD.WIDE.U32 R20, R21, 0x8, R22 ;  /* 0x0000000815147825 */ /* 0x000fcc00078e0016 */
[----:B------:R-:W2:Y:S01]  /*03f0*/  LDG.E.64 R20, desc[UR10][R20.64] ;  /* 0x0000000a14147981 */ /* 0x000ea2000c1e1b00 */
[----:B---3--:R-:W-:Y:S01]  /*0400*/  DADD R18, R18, R6 ;  /* 0x0000000012127229 */ /* 0x008fe20000000006 */
[----:B------:R-:W-:-:S04]  /*0410*/  VIADD R7, R25, 0x1400 ;  /* 0x0000140019077836 */ /* 0x000fc80000000000 */
[----:B------:R-:W-:-:S03]  /*0420*/  IMAD.WIDE.U32 R6, R7, 0x8, R22 ;  /* 0x0000000807067825 */ /* 0x000fc600078e0016 */
[----:B----4-:R-:W-:Y:S01]  /*0430*/  DADD R16, R18, R16 ;  /* 0x0000000012107229 */ /* 0x010fe20000000010 */
[----:B------:R-:W-:Y:S02]  /*0440*/  VIADD R19, R25, 0x1680 ;  /* 0x0000168019137836 */ /* 0x000fe40000000000 */
[----:B------:R-:W3:Y:S02]  /*0450*/  LDG.E.64 R6, desc[UR10][R6.64] ;  /* 0x0000000a06067981 */ /* 0x000ee4000c1e1b00 */
[----:B------:R-:W-:-:S03]  /*0460*/  IMAD.WIDE.U32 R18, R19, 0x8, R22 ;  /* 0x0000000813127825 */ /* 0x000fc600078e0016 */
[----:B------:R-:W-:Y:S01]  /*0470*/  DADD R14, R16, R14 ;  /* 0x00000000100e7229 */ /* 0x000fe2000000000e */
[----:B------:R-:W-:Y:S02]  /*0480*/  VIADD R17, R25, 0x1900 ;  /* 0x0000190019117836 */ /* 0x000fe40000000000 */
[----:B------:R-:W4:Y:S02]  /*0490*/  LDG.E.64 R18, desc[UR10][R18.64] ;  /* 0x0000000a12127981 */ /* 0x000f24000c1e1b00 */
        /* <DEDUP_REMOVED lines=12> */
[----:B------:R-:W-:-:S06]  /*0560*/  IMAD.WIDE.U32 R10, R11, 0x8, R22 ;  /* 0x000000080b0a7825 */ /* 0x000fcc00078e0016 */
[----:B------:R-:W4:Y:S01]  /*0570*/  LDG.E.64 R10, desc[UR10][R10.64] ;  /* 0x0000000a0a0a7981 */ /* 0x000f22000c1e1b00 */
[C---:B------:R-:W-:Y:S01]  /*0580*/  VIADD R27, R25.reuse, 0x2580 ;  /* 0x00002580191b7836 */ /* 0x040fe20000000000 */
[----:B--2---:R-:W-:Y:S01]  /*0590*/  DADD R20, R8, R20 ;  /* 0x0000000008147229 */ /* 0x004fe20000000014 */
[----:B------:R-:W-:-:S04]  /*05a0*/  VIADD R9, R25, 0x2300 ;  /* 0x0000230019097836 */ /* 0x000fc80000000000 */
[----:B------:R-:W-:-:S04]  /*05b0*/  IMAD.WIDE.U32 R8, R9, 0x8, R22 ;  /* 0x0000000809087825 */ /* 0x000fc800078e0016 */
[----:B------:R-:W-:Y:S02]  /*05c0*/  IMAD.WIDE.U32 R22, R27, 0x8, R22 ;  /* 0x000000081b167825 */ /* 0x000fe400078e0016 */
[----:B------:R-:W2:Y:S04]  /*05d0*/  LDG.E.64 R8, desc[UR10][R8.64] ;  /* 0x0000000a08087981 */ /* 0x000ea8000c1e1b00 */
[----:B------:R-:W2:Y:S01]  /*05e0*/  LDG.E.64 R22, desc[UR10][R22.64] ;  /* 0x0000000a16167981 */ /* 0x000ea2000c1e1b00 */
[----:B---3--:R-:W-:-:S08]  /*05f0*/  DADD R6, R20, R6 ;  /* 0x0000000014067229 */ /* 0x008fd00000000006 */
[----:B----4-:R-:W-:-:S08]  /*0600*/  DADD R6, R6, R18 ;  /* 0x0000000006067229 */ /* 0x010fd00000000012 */
[----:B------:R-:W-:-:S08]  /*0610*/  DADD R6, R6, R16 ;  /* 0x0000000006067229 */ /* 0x000fd00000000010 */
[----:B------:R-:W-:Y:S01]  /*0620*/  DADD R6, R6, R14 ;  /* 0x0000000006067229 */ /* 0x000fe2000000000e */
[----:B------:R-:W-:-:S07]  /*0630*/  VIADD R24, R24, 0x10 ;  /* 0x0000001018187836 */ /* 0x000fce0000000000 */
[----:B------:R-:W-:Y:S01]  /*0640*/  DADD R6, R6, R12 ;  /* 0x0000000006067229 */ /* 0x000fe2000000000c */
[----:B------:R-:W-:-:S07]  /*0650*/  ISETP.NE.AND P0, PT, R24, RZ, PT ;  /* 0x000000ff1800720c */ /* 0x000fce0003f05270 */
[----:B------:R-:W-:Y:S01]  /*0660*/  DADD R6, R6, R10 ;  /* 0x0000000006067229 */ /* 0x000fe2000000000a */
[----:B------:R-:W-:Y:S02]  /*0670*/  VIADD R2, R2, 0x2800 ;  /* 0x0000280002027836 */ /* 0x000fe40000000000 */
[----:B------:R-:W-:-:S05]  /*0680*/  VIADD R25, R25, 0x2800 ;  /* 0x0000280019197836 */ /* 0x000fca0000000000 */
[----:B--2---:R-:W-:-:S08]  /*0690*/  DADD R6, R6, R8 ;  /* 0x0000000006067229 */ /* 0x004fd00000000008 */
[----:B------:R-:W-:Y:S01]  /*06a0*/  DADD R20, R6, R22 ;  /* 0x0000000006147229 */ /* 0x000fe20000000016 */
[----:B------:R-:W-:Y:S10]  /*06b0*/  @P0 BRA `(.L_x_128) ;  /* 0xfffffff800ec0947 */ /* 0x000ff4000383ffff */
[----:B------:R-:W-:Y:S05]  /*06c0*/  BSYNC.RECONVERGENT B3 ;  /* 0x0000000000037941 */ /* 0x000fea0003800200 */
.L_x_127:
[----:B------:R-:W-:-:S07]  /*06d0*/  VIADD R19, R2, 0xffffec00 ;  /* 0xffffec0002137836 */ /* 0x000fce0000000000 */
.L_x_126:
[----:B------:R-:W-:Y:S05]  /*06e0*/  BSYNC.RECONVERGENT B2 ;  /* 0x0000000000027941 */ /* 0x000fea0003800200 */
.L_x_125:
[----:B------:R-:W-:-:S13]  /*06f0*/  ISETP.NE.AND P0, PT, R5, RZ, PT ;  /* 0x000000ff0500720c */ /* 0x000fda0003f05270 */
[----:B------:R-:W-:Y:S05]  /*0700*/  @!P0 BRA `(.L_x_124) ;  /* 0x0000000400308947 */ /* 0x000fea0003800000 */
[----:B------:R-:W-:Y:S01]  /*0710*/  ISETP.GE.U32.AND P0, PT, R5, 0x8, PT ;  /* 0x000000080500780c */ /* 0x000fe20003f06070 */
[----:B------:R-:W-:Y:S01]  /*0720*/  BSSY.RECONVERGENT B2, `(.L_x_129) ;  /* 0x0000026000027945 */ /* 0x000fe20003800200 */
[----:B------:R-:W-:-:S04]  /*0730*/  LOP3.LUT R2, R4, 0x7, RZ, 0xc0, !PT ;  /* 0x0000000704027812 */ /* 0x000fc800078ec0ff */
[----:B------:R-:W-:-:S07]  /*0740*/  ISETP.NE.AND P1, PT, R2, RZ, PT ;  /* 0x000000ff0200720c */ /* 0x000fce0003f25270 */
[----:B------:R-:W-:Y:S06]  /*0750*/  @!P0 BRA `(.L_x_130) ;  /* 0x0000000000888947 */ /* 0x000fec0003800000 */
[----:B------:R-:W0:Y:S01]  /*0760*/  LDC.64 R22, c[0x0][0x380] ;  /* 0x0000e000ff167b82 */ /* 0x000e220000000a00 */
[----:B------:R-:W-:-:S04]  /*0770*/  VIADD R5, R19, UR4 ;  /* 0x0000000413057c36 */ /* 0x000fc80008000000 */
[C---:B------:R-:W-:Y:S02]  /*0780*/  VIADD R15, R5.reuse, 0x280 ;  /* 0x00000280050f7836 */ /* 0x040fe40000000000 */
[C---:B------:R-:W-:Y:S02]  /*0790*/  VIADD R13, R5.reuse, 0x500 ;  /* 0x00000500050d7836 */ /* 0x040fe40000000000 */
[----:B0-----:R-:W-:-:S04]  /*07a0*/  IMAD.WIDE.U32 R16, R5, 0x8, R22 ;  /* 0x0000000805107825 */ /* 0x001fc800078e0016 */
[--C-:B------:R-:W-:Y:S02]  /*07b0*/  IMAD.WIDE.U32 R14, R15, 0x8, R22.reuse ;  /* 0x000000080f0e7825 */ /* 0x100fe400078e0016 */
[----:B------:R-:W2:Y:S02]  /*07c0*/  LDG.E.64 R16, desc[UR10][R16.64] ;  /* 0x0000000a10107981 */ /* 0x000ea4000c1e1b00 */
[----:B------:R-:W-:Y:S02]  /*07d0*/  IMAD.WIDE.U32 R12, R13, 0x8, R22 ;  /* 0x000000080d0c7825 */ /* 0x000fe400078e0016 */
[----:B------:R-:W3:Y:S02]  /*07e0*/  LDG.E.64 R14, desc[UR10][R14.64] ;  /* 0x0000000a0e0e7981 */ /* 0x000ee4000c1e1b00 */
[C---:B------:R-:W-:Y:S02]  /*07f0*/  VIADD R11, R5.reuse, 0x780 ;  /* 0x00000780050b7836 */ /* 0x040fe40000000000 */
[----:B------:R-:W4:Y:S01]  /*0800*/  LDG.E.64 R12, desc[UR10][R12.64] ;  /* 0x0000000a0c0c7981 */ /* 0x000f22000c1e1b00 */
[----:B------:R-:W-:-:S02]  /*0810*/  VIADD R9, R5, 0xa00 ;  /* 0x00000a0005097836 */ /* 0x000fc40000000000 */
[----:B------:R-:W-:-:S04]  /*0820*/  IMAD.WIDE.U32 R10, R11, 0x8, R22 ;  /* 0x000000080b0a7825 */ /* 0x000fc800078e0016 */
[--C-:B------:R-:W-:Y:S02]  /*0830*/  IMAD.WIDE.U32 R8, R9, 0x8, R22.reuse ;  /* 0x0000000809087825 */ /* 0x100fe400078e0016 */
[----:B------:R-:W4:Y:S02]  /*0840*/  LDG.E.64 R10, desc[UR10][R10.64] ;  /* 0x0000000a0a0a7981 */ /* 0x000f24000c1e1b00 */
[C---:B------:R-:W-:Y:S02]  /*0850*/  VIADD R7, R5.reuse, 0xc80 ;  /* 0x00000c8005077836 */ /* 0x040fe40000000000 */
[----:B------:R-:W4:Y:S01]  /*0860*/  LDG.E.64 R8, desc[UR10][R8.64] ;  /* 0x0000000a08087981 */ /* 0x000f22000c1e1b00 */
[----:B------:R-:W-:Y:S02]  /*0870*/  VIADD R25, R5, 0xf00 ;  /* 0x00000f0005197836 */ /* 0x000fe40000000000 */
[----:B------:R-:W-:-:S04]  /*0880*/  IMAD.WIDE.U32 R6, R7, 0x8, R22 ;  /* 0x0000000807067825 */ /* 0x000fc800078e0016 */
[--C-:B------:R-:W-:Y:S02]  /*0890*/  IMAD.WIDE.U32 R24, R25, 0x8, R22.reuse ;  /* 0x0000000819187825 */ /* 0x100fe400078e0016 */
[----:B------:R-:W4:Y:S02]  /*08a0*/  LDG.E.64 R6, desc[UR10][R6.64] ;  /* 0x0000000a06067981 */ /* 0x000f24000c1e1b00 */
[----:B------:R-:W-:Y:S02]  /*08b0*/  VIADD R5, R5, 0x1180 ;  /* 0x0000118005057836 */ /* 0x000fe40000000000 */
[----:B------:R-:W4:Y:S02]  /*08c0*/  LDG.E.64 R24, desc[UR10][R24.64] ;  /* 0x0000000a18187981 */ /* 0x000f24000c1e1b00 */
[----:B------:R-:W-:-:S06]  /*08d0*/  IMAD.WIDE.U32 R22, R5, 0x8, R22 ;  /* 0x0000000805167825 */ /* 0x000fcc00078e0016 */
        /* <DEDUP_REMOVED lines=10> */
.L_x_130:
[----:B------:R-:W-:Y:S05]  /*0980*/  BSYNC.RECONVERGENT B2 ;  /* 0x0000000000027941 */ /* 0x000fea0003800200 */
.L_x_129:
        /* <DEDUP_REMOVED lines=13> */
[--C-:B------:R-:W-:Y:S02]  /*0a60*/  IMAD.WIDE.U32 R12, R13, 0x8, R8.reuse ;  /* 0x000000080d0c7825 */ /* 0x100fe400078e0008 */
[----:B------:R-:W3:Y:S02]  /*0a70*/  LDG.E.64 R10, desc[UR10][R10.64] ;  /* 0x0000000a0a0a7981 */ /* 0x000ee4000c1e1b00 */
        /* <DEDUP_REMOVED lines=8> */
[----:B------:R-:W-:-:S11]  /*0b00*/  DADD R20, R20, R8 ;  /* 0x0000000014147229 */ /* 0x000fd60000000008 */
.L_x_132:
[----:B------:R-:W-:Y:S05]  /*0b10*/  BSYNC.RECONVERGENT B2 ;  /* 0x0000000000027941 */ /* 0x000fea0003800200 */
.L_x_131:
[----:B------:R-:W-:Y:S05]  /*0b20*/  @!P1 BRA `(.L_x_124) ;  /* 0x0000000000289947 */ /* 0x000fea0003800000 */
[----:B------:R-:W0:Y:S01]  /*0b30*/  LDC.64 R6, c[0x0][0x380] ;  /* 0x0000e000ff067b82 */ /* 0x000e220000000a00 */
[----:B------:R-:W-:Y:S02]  /*0b40*/  VIADD R9, R19, UR4 ;  /* 0x0000000413097c36 */ /* 0x000fe40008000000 */
[----:B------:R-:W-:-:S07]  /*0b50*/  IMAD.MOV R2, RZ, RZ, -R4 ;  /* 0x000000ffff027224 */ /* 0x000fce00078e0a04 */
.L_x_133:
[----:B0-----:R-:W-:-:S06]  /*0b60*/  IMAD.WIDE.U32 R4, R9, 0x8, R6 ;  /* 0x0000000809047825 */ /* 0x001fcc00078e0006 */
[----:B------:R-:W2:Y:S01]  /*0b70*/  LDG.E.64 R4, desc[UR10][R4.64] ;  /* 0x0000000a04047981 */ /* 0x000ea2000c1e1b00 */
[----:B------:R-:W-:Y:S02]  /*0b80*/  VIADD R2, R2, 0x1 ;  /* 0x0000000102027836 */ /* 0x000fe40000000000 */
[----:B------:R-:W-:-:S03]  /*0b90*/  VIADD R9, R9, 0x280 ;  /* 0x0000028009097836 */ /* 0x000fc60000000000 */
[----:B------:R-:W-:Y:S01]  /*0ba0*/  ISETP.NE.AND P0, PT, R2, RZ, PT ;  /* 0x000000ff0200720c */ /* 0x000fe20003f05270 */
[----:B--2--5:R-:W-:-:S12]  /*0bb0*/  DADD R20, R4, R20 ;  /* 0x0000000004147229 */ /* 0x024fd80000000014 */
[----:B------:R-:W-:Y:S05]  /*0bc0*/  @P0 BRA `(.L_x_133) ;  /* 0xfffffffc00e40947 */ /* 0x000fea000383ffff */
.L_x_124:
[----:B------:R-:W-:Y:S05]  /*0bd0*/  BSYNC.RECONVERGENT B1 ;  /* 0x0000000000017941 */ /* 0x000fea0003800200 */
.L_x_123:
[----:B------:R-:W-:-:S13]  /*0be0*/  ISETP.GE.U32.AND P0, PT, R0, 0x280, PT ;  /* 0x000002800000780c */ /* 0x000fda0003f06070 */
        /* <DEDUP_REMOVED lines=50> */
[----:B------:R-:W1:Y:S05]  /*0f10*/  LDS.128 R4, [UR4+0x50] ;  /* 0x00005004ff047984 */ /* 0x000e6a0008000c00 */
[----:B------:R-:W-:-:S08]  /*0f20*/  DADD R16, R16, R18 ;  /* 0x0000000010107229 */ /* 0x000fd00000000012 */
[----:B--2---:R-:W-:-:S08]  /*0f30*/  DADD R12, R16, R12 ;  /* 0x00000000100c7229 */ /* 0x004fd0000000000c */
[----:B------:R-:W-:Y:S02]  /*0f40*/  DADD R2, R12, R14 ;  /* 0x000000000c027229 */ /* 0x000fe4000000000e */
[----:B------:R-:W2:Y:S06]  /*0f50*/  LDS.128 R12, [UR4+0x60] ;  /* 0x00006004ff0c7984 */ /* 0x000eac0008000c00 */
[----:B0-----:R-:W-:-:S08]  /*0f60*/  DADD R2, R2, R8 ;  /* 0x0000000002027229 */ /* 0x001fd00000000008 */
[----:B------:R-:W-:Y:S01]  /*0f70*/  DADD R2, R2, R10 ;  /* 0x0000000002027229 */ /* 0x000fe2000000000a */
[----:B------:R-:W0:Y:S07]  /*0f80*/  LDS.128 R8, [UR4+0x70] ;  /* 0x00007004ff087984 */ /* 0x000e2e0008000c00 */
        /* <DEDUP_REMOVED lines=16> */
[----:B-1----:R-:W-:Y:S01]  /*1090*/  DADD R4, R2, R4 ;  /* 0x0000000002047229 */ /* 0x002fe20000000004 */
[----:B------:R-:W-:Y:S10]  /*10a0*/  BRA `(.L_x_135) ;  /* 0x0000001c00307947 */ /* 0x000ff40003800000 */
.L_x_134:
[----:B------:R-:W-:-:S04]  /*10b0*/  LOP3.LUT R2, R3, 0x3e0, RZ, 0xc0, !PT ;  /* 0x000003e003027812 */ /* 0x000fc800078ec0ff */
[----:B------:R-:W-:Y:S01]  /*10c0*/  LOP3.LUT R7, RZ, R2, RZ, 0x33, !PT ;  /* 0x00000002ff077212 */ /* 0x000fe200078e33ff */
[----:B------:R-:W-:Y:S02]  /*10d0*/  VIADD R5, R2, 0x20 ;  /* 0x0000002002057836 */ /* 0x000fe40000000000 */
[----:B------:R-:W0:Y:S02]  /*10e0*/  S2R R2, SR_LANEID ;  /* 0x0000000000027919 */ /* 0x000e240000000000 */
[----:B------:R-:W-:Y:S01]  /*10f0*/  IMAD.IADD R7, R0, 0x1, R7 ;  /* 0x0000000100077824 */ /* 0x000fe200078e0207 */
[----:B------:R-:W-:-:S04]  /*1100*/  ISETP.GT.U32.AND P0, PT, R5, R0, PT ;  /* 0x000000000500720c */ /* 0x000fc80003f04070 */
[----:B------:R-:W-:-:S05]  /*1110*/  SEL R7, R7, 0x1f, P0 ;  /* 0x0000001f07077807 */ /* 0x000fca0000000000 */
[----:B-----5:R-:W-:Y:S04]  /*1120*/  SHFL.DOWN PT, R4, R20, 0x1, R7 ;  /* 0x0820000014047989 */ /* 0x020fe800000e0007 */
[----:B------:R-:W1:Y:S01]  /*1130*/  SHFL.DOWN PT, R5, R21, 0x1, R7 ;  /* 0x0820000015057989 */ /* 0x000e6200000e0007 */
[C---:B0-----:R-:W-:Y:S01]  /*1140*/  ISETP.GE.AND P0, PT, R2.reuse, R7, PT ;  /* 0x000000070200720c */ /* 0x041fe20003f06270 */
[----:B------:R-:W-:Y:S01]  /*1150*/  VIADD R6, R2, 0x2 ;  /* 0x0000000202067836 */ /* 0x000fe20000000000 */
[----:B-1----:R-:W-:-:S10]  /*1160*/  DADD R4, R4, R20 ;  /* 0x0000000004047229 */ /* 0x002fd40000000014 */
        /* <DEDUP_REMOVED lines=11> */
[----:B------:R-:W-:-:S03]  /*1220*/  VIADD R6, R2, 0x8 ;  /* 0x0000000802067836 */ /* 0x000fc60000000000 */
[----:B------:R-:W0:Y:S02]  /*1230*/  SHFL.DOWN PT, R5, R11, 0x4, R7 ;  /* 0x088000000b057989 */ /* 0x000e2400000e0007 */
[----:B------:R-:W-:Y:S01]  /*1240*/  ISETP.GT.AND P1, PT, R6, R7, PT ;  /* 0x000000070600720c */ /* 0x000fe20003f24270 */
[----:B0-----:R-:W-:-:S10]  /*1250*/  DADD R4, R4, R10 ;  /* 0x0000000004047229 */ /* 0x001fd4000000000a */
[----:B------:R-:W-:Y:S02]  /*1260*/  FSEL R8, R10, R4, P0 ;  /* 0x000000040a087208 */ /* 0x000fe40000000000 */
[----:B------:R-:W-:Y:S02]  /*1270*/  FSEL R9, R11, R5, P0 ;  /* 0x000000050b097208 */ /* 0x000fe40000000000 */
[C---:B------:R-:W-:Y:S01]  /*1280*/  ISETP.NE.AND P0, PT, R2.reuse, RZ, PT ;  /* 0x000000ff0200720c */ /* 0x040fe20003f05270 */
[----:B------:R-:W-:Y:S01]  /*1290*/  SHFL.DOWN PT, R4, R8, 0x8, R7 ;  /* 0x0900000008047989 */ /* 0x000fe200000e0007 */
[----:B------:R-:W-:-:S03]  /*12a0*/  VIADD R2, R2, 0x10 ;  /* 0x0000001002027836 */ /* 0x000fc60000000000 */
[----:B------:R-:W0:Y:S08]  /*12b0*/  SHFL.DOWN PT, R5, R9, 0x8, R7 ;  /* 0x0900000009057989 */ /* 0x000e3000000e0007 */
[----:B------:R-:W1:Y:S01]  /*12c0*/  @!P0 S2R R13, SR_CgaCtaId ;  /* 0x00000000000d8919 */ /* 0x000e620000008800 */
[----:B------:R-:W-:-:S04]  /*12d0*/  @!P0 SHF.R.U32.HI R6, RZ, 0x2, R3 ;  /* 0x00000002ff068819 */ /* 0x000fc80000011603 */
[----:B------:R-:W-:Y:S01]  /*12e0*/  @!P0 LOP3.LUT R6, R6, 0xf8, RZ, 0xc0, !PT ;  /* 0x000000f806068812 */ /* 0x000fe200078ec0ff */
        /* <DEDUP_REMOVED lines=18> */
[----:B------:R-:W-:Y:S01]  /*1410*/  ISETP.GT.U32.AND P1, PT, R0, 0x20, PT ;  /* 0x000000200000780c */ /* 0x000fe20003f24070 */
[----:B0-----:R-:W-:-:S09]  /*1420*/  ULEA UR4, UR5, UR4, 0x18 ;  /* 0x0000000405047291 */ /* 0x001fd2000f8ec0ff */
[----:B------:R-:W0:Y:S04]  /*1430*/  LDS.128 R12, [UR4+0x20] ;  /* 0x00002004ff0c7984 */ /* 0x000e280008000c00 */
[----:B------:R-:W1:Y:S01]  /*1440*/  LDS.128 R8, [UR4+0x30] ;  /* 0x00003004ff087984 */ /* 0x000e620008000c00 */
[----:B0-----:R-:W-:-:S10]  /*1450*/  DADD R12, R4, R12 ;  /* 0x00000000040c7229 */ /* 0x001fd4000000000c */
[----:B------:R-:W-:Y:S02]  /*1460*/  FSEL R2, R12, R4, P1 ;  /* 0x000000040c027208 */ /* 0x000fe40000800000 */
[----:B------:R-:W-:Y:S02]  /*1470*/  FSEL R3, R13, R5, P1 ;  /* 0x000000050d037208 */ /* 0x000fe40000800000 */
[----:B------:R-:W-:Y:S01]  /*1480*/  ISETP.GT.U32.AND P1, PT, R0, 0x40, PT ;  /* 0x000000400000780c */ /* 0x000fe20003f24070 */
[----:B------:R-:W0:Y:S03]  /*1490*/  LDS.128 R4, [UR4+0x40] ;  /* 0x00004004ff047984 */ /* 0x000e260008000c00 */
[----:B------:R-:W-:-:S10]  /*14a0*/  DADD R14, R2, R14 ;  /* 0x00000000020e7229 */ /* 0x000fd4000000000e */
[----:B------:R-:W-:Y:S02]  /*14b0*/  FSEL R2, R14, R2, P1 ;  /* 0x000000020e027208 */ /* 0x000fe40000800000 */
[----:B------:R-:W-:Y:S02]  /*14c0*/  FSEL R3, R15, R3, P1 ;  /* 0x000000030f037208 */ /* 0x000fe40000800000 */
[----:B------:R-:W-:-:S04]  /*14d0*/  ISETP.GT.U32.AND P1, PT, R0, 0x60, PT ;  /* 0x000000600000780c */ /* 0x000fc80003f24070 */
[----:B-1----:R-:W-:-:S10]  /*14e0*/  DADD R8, R8, R2 ;  /* 0x0000000008087229 */ /* 0x002fd40000000002 */
[----:B------:R-:W-:Y:S02]  /*14f0*/  FSEL R2, R8, R2, P1 ;  /* 0x0000000208027208 */ /* 0x000fe40000800000 */
[----:B------:R-:W-:Y:S02]  /*1500*/  FSEL R3, R9, R3, P1 ;  /* 0x0000000309037208 */ /* 0x000fe40000800000 */
[----:B------:R-:W-:-:S04]  /*1510*/  ISETP.GT.U32.AND P1, PT, R0, 0x80, PT ;  /* 0x000000800000780c */ /* 0x000fc80003f24070 */
[----:B------:R-:W-:-:S10]  /*1520*/  DADD R10, R2, R10 ;  /* 0x00000000020a7229 */ /* 0x000fd4000000000a */
[----:B------:R-:W-:Y:S02]  /*1530*/  FSEL R2, R10, R2, P1 ;  /* 0x000000020a027208 */ /* 0x000fe40000800000 */
[----:B------:R-:W-:Y:S02]  /*1540*/  FSEL R3, R11, R3, P1 ;  /* 0x000000030b037208 */ /* 0x000fe40000800000 */
[----:B------:R-:W1:Y:S01]  /*1550*/  LDS.128 R8, [UR4+0x50] ;  /* 0x00005004ff087984 */ /* 0x000e620008000c00 */
[----:B------:R-:W-:-:S03]  /*1560*/  ISETP.GT.U32.AND P1, PT, R0, 0xa0, PT ;  /* 0x000000a00000780c */ /* 0x000fc60003f24070 */
[----:B0-----:R-:W-:-:S10]  /*1570*/  DADD R4, R4, R2 ;  /* 0x0000000004047229 */ /* 0x001fd40000000002 */
[----:B------:R-:W-:Y:S02]  /*1580*/  FSEL R2, R4, R2, P1 ;  /* 0x0000000204027208 */ /* 0x000fe40000800000 */
[----:B------:R-:W-:Y:S02]  /*1590*/  FSEL R3, R5, R3, P1 ;  /* 0x0000000305037208 */ /* 0x000fe40000800000 */
[----:B------:R-:W-:-:S04]  /*15a0*/  ISETP.GT.U32.AND P1, PT, R0, 0xc0, PT ;  /* 0x000000c00000780c */ /* 0x000fc80003f24070 */
[----:B------:R-:W-:-:S10]  /*15b0*/  DADD R6, R2, R6 ;  /* 0x0000000002067229 */ /* 0x000fd40000000006 */
[----:B------:R-:W-:Y:S02]  /*15c0*/  FSEL R2, R6, R2, P1 ;  /* 0x0000000206027208 */ /* 0x000fe40000800000 */
[----:B------:R-:W-:Y:S02]  /*15d0*/  FSEL R3, R7, R3, P1 ;  /* 0x0000000307037208 */ /* 0x000fe40000800000 */
[----:B------:R-:W0:Y:S01]  /*15e0*/  LDS.128 R4, [UR4+0x60] ;  /* 0x00006004ff047984 */ /* 0x000e220008000c00 */
[----:B------:R-:W-:-:S03]  /*15f0*/  ISETP.GT.U32.AND P1, PT, R0, 0xe0, PT ;  /* 0x000000e00000780c */ /* 0x000fc60003f24070 */
        /* <DEDUP_REMOVED lines=43> */
[----:B------:R-:W1:Y:S01]  /*18b0*/  LDS.64 R2, [UR4+0xb0] ;  /* 0x0000b004ff027984 */ /* 0x000e620008000a00 */
        /* <DEDUP_REMOVED lines=8> */
[----:B------:R-:W-:-:S04]  /*1940*/  ISETP.GT.U32.AND P1, PT, R0, 0x260, PT ;  /* 0x000002600000780c */ /* 0x000fc80003f24070 */
[----:B-1----:R-:W-:-:S10]  /*1950*/  DADD R2, R2, R4 ;  /* 0x0000000002027229 */ /* 0x002fd40000000004 */
[----:B------:R-:W-:Y:S02]  /*1960*/  FSEL R4, R2, R4, P1 ;  /* 0x0000000402047208 */ /* 0x000fe40000800000 */
[----:B------:R-:W-:Y:S01]  /*1970*/  FSEL R5, R3, R5, P1 ;  /* 0x0000000503057208 */ /* 0x000fe20000800000 */
[----:B------:R-:W-:Y:S06]  /*1980*/  BRA `(.L_x_135) ;  /* 0x0000001000f87947 */ /* 0x000fec0003800000 */
.L_x_120:
[----:B------:R-:W0:Y:S01]  /*1990*/  S2R R5, SR_TID.X ;  /* 0x0000000000057919 */ /* 0x000e220000002100 */
[----:B------:R-:W1:Y:S02]  /*19a0*/  LDCU.64 UR6, c[0x0][0x380] ;  /* 0x00007000ff0677ac */ /* 0x000e640008000a00 */
[----:B-1----:R-:W-:Y:S02]  /*19b0*/  IMAD.U32 R6, RZ, RZ, UR6 ;  /* 0x00000006ff067e24 */ /* 0x002fe4000f8e00ff */
[----:B------:R-:W-:Y:S01]  /*19c0*/  IMAD.U32 R7, RZ, RZ, UR7 ;  /* 0x00000007ff077e24 */ /* 0x000fe2000f8e00ff */
[----:B0-----:R-:W-:-:S05]  /*19d0*/  IADD3 R21, PT, PT, R5, UR4, RZ ;  /* 0x0000000405157c10 */ /* 0x001fca000fffe0ff */
[----:B------:R-:W-:-:S05]  /*19e0*/  IMAD.WIDE.U32 R20, R21, 0x8, R6 ;  /* 0x0000000815147825 */ /* 0x000fca00078e0006 */
[----:B------:R-:W2:Y:S04]  /*19f0*/  LDG.E.64 R14, desc[UR10][R20.64] ;  /* 0x0000000a140e7981 */ /* 0x000ea8000c1e1b00 */
[----:B------:R-:W2:Y:S04]  /*1a00*/  LDG.E.64 R16, desc[UR10][R20.64+0x1400] ;  /* 0x0014000a14107981 */ /* 0x000ea8000c1e1b00 */
[----:B------:R-:W3:Y:S04]  /*1a10*/  LDG.E.64 R18, desc[UR10][R20.64+0x2800] ;  /* 0x0028000a14127981 */ /* 0x000ee8000c1e1b00 */
[----:B------:R-:W4:Y:S04]  /*1a20*/  LDG.E.64 R12, desc[UR10][R20.64+0x3c00] ;  /* 0x003c000a140c7981 */ /* 0x000f28000c1e1b00 */
[----:B------:R-:W5:Y:S04]  /*1a30*/  LDG.E.64 R10, desc[UR10][R20.64+0x5000] ;  /* 0x0050000a140a7981 */ /* 0x000f68000c1e1b00 */
[----:B------:R-:W5:Y:S04]  /*1a40*/  LDG.E.64 R8, desc[UR10][R20.64+0x6400] ;  /* 0x0064000a14087981 */ /* 0x000f68000c1e1b00 */
[----:B------:R-:W5:Y:S04]  /*1a50*/  LDG.E.64 R2, desc[UR10][R20.64+0x7800] ;  /* 0x0078000a14027981 */ /* 0x000f68000c1e1b00 */
[----:B------:R-:W5:Y:S01]  /*1a60*/  LDG.E.64 R28, desc[UR10][R20.64+0x8c00] ;  /* 0x008c000a141c7981 */ /* 0x000f62000c1e1b00 */
[----:B------:R-:W-:Y:S01]  /*1a70*/  ISETP.GE.U32.AND P0, PT, R0, UR8, PT ;  /* 0x0000000800007c0c */ /* 0x000fe2000bf06070 */
[----:B--2---:R-:W-:-:S08]  /*1a80*/  DADD R14, R14, R16 ;  /* 0x000000000e0e7229 */ /* 0x004fd00000000010 */
[----:B---3--:R-:W-:-:S08]  /*1a90*/  DADD R14, R18, R14 ;  /* 0x00000000120e7229 */ /* 0x008fd0000000000e */
[----:B----4-:R-:W-:-:S08]  /*1aa0*/  DADD R12, R12, R14 ;  /* 0x000000000c0c7229 */ /* 0x010fd0000000000e */
[----:B-----5:R-:W-:-:S08]  /*1ab0*/  DADD R10, R10, R12 ;  /* 0x000000000a0a7229 */ /* 0x020fd0000000000c */
[----:B------:R-:W-:-:S08]  /*1ac0*/  DADD R8, R8, R10 ;  /* 0x0000000008087229 */ /* 0x000fd0000000000a */
[----:B------:R-:W-:-:S08]  /*1ad0*/  DADD R2, R2, R8 ;  /* 0x0000000002027229 */ /* 0x000fd00000000008 */
[----:B------:R-:W-:Y:S01]  /*1ae0*/  DADD R28, R28, R2 ;  /* 0x000000001c1c7229 */ /* 0x000fe20000000002 */
[----:B------:R-:W-:Y:S10]  /*1af0*/  @!P0 BRA `(.L_x_136) ;  /* 0x0000000c00708947 */ /* 0x000ff40003800000 */
[----:B------:R-:W-:Y:S01]  /*1b00*/  UIMAD UR12, UR13, 0x1400, UR4 ;  /* 0x000014000d0c78a4 */ /* 0x000fe2000f8e0204 */
[----:B------:R-:W-:Y:S01]  /*1b10*/  VIADD R0, R4, 0xffffec00 ;  /* 0xffffec0004007836 */ /* 0x000fe20000000000 */
[----:B------:R-:W-:Y:S01]  /*1b20*/  UIADD3 UR5, UPT, UPT, UR9, UR13, URZ ;  /* 0x0000000d09057290 */ /* 0x000fe2000fffe0ff */
[----:B------:R-:W-:-:S03]  /*1b30*/  LOP3.LUT R3, RZ, R5, RZ, 0x33, !PT ;  /* 0x00000005ff037212 */ /* 0x000fc600078e33ff */
[----:B------:R-:W-:Y:S01]  /*1b40*/  ISETP.LT.U32.AND P0, PT, R0, UR12, PT ;  /* 0x0000000c00007c0c */ /* 0x000fe2000bf01070 */
[----:B------:R-:W-:Y:S01]  /*1b50*/  UIMAD UR5, UR5, 0x1400, URZ ;  /* 0x00001400050578a4 */ /* 0x000fe2000f8e02ff */
[----:B------:R-:W-:-:S05]  /*1b60*/  IADD3 R3, PT, PT, R4, -UR8, R3 ;  /* 0x8000000804037c10 */ /* 0x000fca000fffe003 */
[----:B------:R-:W-:Y:S01]  /*1b70*/  IMAD.U32 R8, RZ, RZ, UR5 ;  /* 0x00000005ff087e24 */ /* 0x000fe2000f8e00ff */
[----:B------:R-:W-:Y:S01]  /*1b80*/  UMOV UR6, UR5 ;  /* 0x0000000500067c82 */ /* 0x000fe20008000000 */
[----:B------:R-:W-:Y:S01]  /*1b90*/  VIADD R2, R3, -UR4 ;  /* 0x8000000403027c36 */ /* 0x000fe20008000000 */
[----:B------:R-:W-:Y:S02]  /*1ba0*/  UMOV UR4, URZ ;  /* 0x000000ff00047c82 */ /* 0x000fe40008000000 */
[----:B------:R-:W-:Y:S01]  /*1bb0*/  IADD3 R5, PT, PT, R8, 0x1400, R5 ;  /* 0x0000140008057810 */ /* 0x000fe20007ffe005 */
[----:B------:R-:W-:Y:S06]  /*1bc0*/  @P0 BRA `(.L_x_137) ;  /* 0x0000000000840947 */ /* 0x000fec0003800000 */
[----:B------:R-:W0:Y:S01]  /*1bd0*/  LDC R4, c[0x0][0x3a8] ;  /* 0x0000ea00ff047b82 */ /* 0x000e220000000800 */
[----:B------:R-:W1:Y:S07]  /*1be0*/  LDCU UR7, c[0x0][0x3ac] ;  /* 0x00007580ff0777ac */ /* 0x000e6e0008000800 */
[----:B------:R-:W2:Y:S02]  /*1bf0*/  LDC.64 R6, c[0x0][0x380] ;  /* 0x0000e000ff067b82 */ /* 0x000ea40000000a00 */
.L_x_138:
[----:B------:R-:W3:Y:S02]  /*1c00*/  S2R R25, SR_TID.X ;  /* 0x0000000000197919 */ /* 0x000ee40000002100 */
[----:B---3--:R-:W-:-:S04]  /*1c10*/  VIADD R25, R25, UR12 ;  /* 0x0000000c19197c36 */ /* 0x008fc80008000000 */
[----:B--2---:R-:W-:-:S05]  /*1c20*/  IMAD.WIDE.U32 R24, R25, 0x8, R6 ;  /* 0x0000000819187825 */ /* 0x004fca00078e0006 */
        /* <DEDUP_REMOVED lines=8> */
[----:B0-----:R-:W-:-:S05]  /*1cb0*/  VIADD R3, R4, -UR12 ;  /* 0x8000000c04037c36 */ /* 0x001fca0008000000 */
[----:B------:R-:W-:Y:S01]  /*1cc0*/  ISETP.GE.U32.AND P0, PT, R3, UR8, PT ;  /* 0x0000000803007c0c */ /* 0x000fe2000bf06070 */
        /* <DEDUP_REMOVED lines=8> */
[----:B------:R-:W-:Y:S10]  /*1d50*/  @!P0 BRA `(.L_x_136) ;  /* 0x0000000800d88947 */ /* 0x000ff40003800000 */
[----:B-1----:R-:W-:Y:S01]  /*1d60*/  UMOV UR13, UR7 ;  /* 0x00000007000d7c82 */ /* 0x002fe20008000000 */
[----:B------:R-:W-:Y:S01]  /*1d70*/  UIADD3 UR4, UPT, UPT, UR4, 0x1, URZ ;  /* 0x0000000104047890 */ /* 0x000fe2000fffe0ff */
[----:B------:R-:W-:Y:S01]  /*1d80*/  VIADD R2, R2, -UR8 ;  /* 0x8000000802027c36 */ /* 0x000fe20008000000 */
[----:B------:R-:W-:Y:S01]  /*1d90*/  UIMAD UR12, UR13, 0x1400, UR12 ;  /* 0x000014000d0c78a4 */ /* 0x000fe2000f8e020c */
[----:B------:R-:W-:Y:S01]  /*1da0*/  VIADD R5, R5, UR8 ;  /* 0x0000000805057c36 */ /* 0x000fe20008000000 */
[----:B------:R-:W-:-:S04]  /*1db0*/  UIADD3 UR6, UPT, UPT, UR8, UR6, URZ ;  /* 0x0000000608067290 */ /* 0x000fc8000fffe0ff */
[----:B------:R-:W-:-:S13]  /*1dc0*/  ISETP.LT.U32.AND P0, PT, R0, UR12, PT ;  /* 0x0000000c00007c0c */ /* 0x000fda000bf01070 */
[----:B------:R-:W-:Y:S05]  /*1dd0*/  @!P0 BRA `(.L_x_138) ;  /* 0xfffffffc00888947 */ /* 0x000fea000383ffff */
.L_x_137:
[----:B------:R-:W0:Y:S01]  /*1de0*/  S2R R9, SR_TID.X ;  /* 0x0000000000097919 */ /* 0x000e220000002100 */
[----:B------:R-:W-:Y:S01]  /*1df0*/  VIADD R0, R4, -UR12 ;  /* 0x8000000c04007c36 */ /* 0x000fe20008000000 */
[----:B------:R-:W-:Y:S04]  /*1e00*/  BSSY.RECONVERGENT B1, `(.L_x_136) ;  /* 0x00000ab000017945 */ /* 0x000fe80003800200 */
[----:B0-----:R-:W-:-:S04]  /*1e10*/  ISETP.GE.AND P0, PT, R9, R0, PT ;  /* 0x000000000900720c */ /* 0x001fc80003f06270 */
[----:B------:R-:W-:-:S13]  /*1e20*/  ISETP.LE.U32.OR P0, PT, R4, UR12, P0 ;  /* 0x0000000c04007c0c */ /* 0x000fda0008703470 */
[----:B------:R-:W-:Y:S05]  /*1e30*/  @P0 BRA `(.L_x_139) ;  /* 0x00000008009c0947 */ /* 0x000fea0003800000 */
[----:B------:R-:W-:Y:S01]  /*1e40*/  UIMAD UR7, UR4, UR13, URZ ;  /* 0x0000000d040772a4 */ /* 0x000fe2000f8e02ff */
[----:B------:R-:W-:Y:S01]  /*1e50*/  LOP3.LUT R3, RZ, R9, RZ, 0x33, !PT ;  /* 0x00000009ff037212 */ /* 0x000fe200078e33ff */
[----:B------:R-:W-:Y:S01]  /*1e60*/  BSSY.RECONVERGENT B2, `(.L_x_140) ;  /* 0x0000056000027945 */ /* 0x000fe20003800200 */
[----:B------:R-:W-:Y:S02]  /*1e70*/  IMAD.MOV.U32 R0, RZ, RZ, R9 ;  /* 0x000000ffff007224 */ /* 0x000fe400078e0009 */
[----:B------:R-:W-:Y:S01]  /*1e80*/  IADD3 R4, PT, PT, R4, -UR5, R3 ;  /* 0x8000000504047c10 */ /* 0x000fe2000fffe003 */
[----:B------:R-:W-:-:S04]  /*1e90*/  IMAD.U32 R3, RZ, RZ, UR7 ;  /* 0x00000007ff037e24 */ /* 0x000fc8000f8e00ff */
[----:B------:R-:W-:-:S04]  /*1ea0*/  IMAD R4, R3, -0x1400, R4 ;  /* 0xffffec0003047824 */ /* 0x000fc800078e0204 */
[C---:B------:R-:W-:Y:S01]  /*1eb0*/  IMAD.HI.U32 R3, R4.reuse, -0x33333333, RZ ;  /* 0xcccccccd04037827 */ /* 0x040fe200078e00ff */
[----:B------:R-:W-:-:S04]  /*1ec0*/  ISETP.GE.U32.AND P0, PT, R4, 0x2580, PT ;  /* 0x000025800400780c */ /* 0x000fc80003f06070 */
[----:B------:R-:W-:-:S04]  /*1ed0*/  LEA.HI R3, R3, 0x1, RZ, 0x17 ;  /* 0x0000000103037811 */ /* 0x000fc800078fb8ff */
[----:B------:R-:W-:-:S05]  /*1ee0*/  LOP3.LUT R4, R3, 0xf, RZ, 0xc0, !PT ;  /* 0x0000000f03047812 */ /* 0x000fca00078ec0ff */
[----:B------:R-:W-:Y:S05]  /*1ef0*/  @!P0 BRA `(.L_x_141) ;  /* 0x0000000400308947 */ /* 0x000fea0003800000 */
[----:B------:R-:W-:Y:S01]  /*1f00*/  IMAD.HI.U32 R0, R2, -0x33333333, RZ ;  /* 0xcccccccd02007827 */ /* 0x000fe200078e00ff */
[----:B------:R-:W-:Y:S04]  /*1f10*/  BSSY.RECONVERGENT B3, `(.L_x_142) ;  /* 0x0000049000037945 */ /* 0x000fe80003800200 */
[----:B------:R-:W-:-:S04]  /*1f20*/  LEA.HI R0, R0, 0x1, RZ, 0x17 ;  /* 0x0000000100007811 */ /* 0x000fc800078fb8ff */
[----:B------:R-:W-:Y:S02]  /*1f30*/  LOP3.LUT R26, R0, 0xfffff0, RZ, 0xc0, !PT ;  /* 0x00fffff0001a7812 */ /* 0x000fe400078ec0ff */
[----:B------:R-:W-:-:S03]  /*1f40*/  LOP3.LUT R0, R9, 0x1400, RZ, 0xfc, !PT ;  /* 0x0000140009007812 */ /* 0x000fc600078efcff */
[----:B------:R-:W-:-:S07]  /*1f50*/  IMAD.MOV R26, RZ, RZ, -R26 ;  /* 0x000000ffff1a7224 */ /* 0x000fce00078e0a1a */
.L_x_143:
[C---:B------:R-:W-:Y:S02]  /*1f60*/  VIADD R23, R5.reuse, 0xffffec00 ;  /* 0xffffec0005177836 */ /* 0x040fe40000000000 */
[----:B------:R-:W-:Y:S02]  /*1f70*/  VIADD R19, R5, 0xffffee80 ;  /* 0xffffee8005137836 */ /* 0x000fe40000000000 */
[----:B------:R-:W-:-:S04]  /*1f80*/  IMAD.WIDE.U32 R22, R23, 0x8, R6 ;  /* 0x0000000817167825 */ /* 0x000fc800078e0006 */
[--C-:B------:R-:W-:Y:S02]  /*1f90*/  IMAD.WIDE.U32 R18, R19, 0x8, R6.reuse ;  /* 0x0000000813127825 */ /* 0x100fe400078e0006 */
[----:B------:R-:W2:Y:S02]  /*1fa0*/  LDG.E.64 R22, desc[UR10][R22.64] ;  /* 0x0000000a16167981 */ /* 0x000ea4000c1e1b00 */
[C---:B------:R-:W-:Y:S02]  /*1fb0*/  VIADD R17, R5.reuse, 0xfffff100 ;  /* 0xfffff10005117836 */ /* 0x040fe40000000000 */
[----:B------:R-:W3:Y:S01]  /*1fc0*/  LDG.E.64 R18, desc[UR10][R18.64] ;  /* 0x0000000a12127981 */ /* 0x000ee2000c1e1b00 */
[----:B------:R-:W-:Y:S02]  /*1fd0*/  VIADD R15, R5, 0xfffff380 ;  /* 0xfffff380050f7836 */ /* 0x000fe40000000000 */
[----:B------:R-:W-:-:S04]  /*1fe0*/  IMAD.WIDE.U32 R16, R17, 0x8, R6 ;  /* 0x0000000811107825 */ /* 0x000fc800078e0006 */
[--C-:B------:R-:W-:Y:S02]  /*1ff0*/  IMAD.WIDE.U32 R14, R15, 0x8, R6.reuse ;  /* 0x000000080f0e7825 */ /* 0x100fe400078e0006 */
[----:B------:R-:W4:Y:S02]  /*2000*/  LDG.E.64 R16, desc[UR10][R16.64] ;  /* 0x0000000a10107981 */ /* 0x000f24000c1e1b00 */
[C---:B------:R-:W-:Y:S02]  /*2010*/  VIADD R13, R5.reuse, 0xfffff600 ;  /* 0xfffff600050d7836 */ /* 0x040fe40000000000 */
[----:B------:R-:W5:Y:S01]  /*2020*/  LDG.E.64 R14, desc[UR10][R14.64] ;  /* 0x0000000a0e0e7981 */ /* 0x000f62000c1e1b00 */
[----:B------:R-:W-:Y:S02]  /*2030*/  VIADD R11, R5, 0xfffff880 ;  /* 0xfffff880050b7836 */ /* 0x000fe40000000000 */
[----:B------:R-:W-:-:S04]  /*2040*/  IMAD.WIDE.U32 R12, R13, 0x8, R6 ;  /* 0x000000080d0c7825 */ /* 0x000fc800078e0006 */
[--C-:B------:R-:W-:Y:S02]  /*2050*/  IMAD.WIDE.U32 R10, R11, 0x8, R6.reuse ;  /* 0x000000080b0a7825 */ /* 0x100fe400078e0006 */
[----:B------:R-:W5:Y:S02]  /*2060*/  LDG.E.64 R12, desc[UR10][R12.64] ;  /* 0x0000000a0c0c7981 */ /* 0x000f64000c1e1b00 */
[C---:B------:R-:W-:Y:S02]  /*2070*/  VIADD R9, R5.reuse, 0xfffffb00 ;  /* 0xfffffb0005097836 */ /* 0x040fe40000000000 */
[----:B------:R-:W5:Y:S01]  /*2080*/  LDG.E.64 R10, desc[UR10][R10.64] ;  /* 0x0000000a0a0a7981 */ /* 0x000f62000c1e1b00 */
[----:B------:R-:W-:Y:S02]  /*2090*/  VIADD R21, R5, 0xfffffd80 ;  /* 0xfffffd8005157836 */ /* 0x000fe40000000000 */
[----:B------:R-:W-:-:S04]  /*20a0*/  IMAD.WIDE.U32 R8, R9, 0x8, R6 ;  /* 0x0000000809087825 */ /* 0x000fc800078e0006 */
[----:B------:R-:W-:Y:S02]  /*20b0*/  IMAD.WIDE.U32 R20, R21, 0x8, R6 ;  /* 0x0000000815147825 */ /* 0x000fe400078e0006 */
[----:B------:R-:W5:Y:S04]  /*20c0*/  LDG.E.64 R8, desc[UR10][R8.64] ;  /* 0x0000000a08087981 */ /* 0x000f68000c1e1b00 */
[----:B------:R-:W5:Y:S01]  /*20d0*/  LDG.E.64 R20, desc[UR10][R20.64] ;  /* 0x0000000a14147981 */ /* 0x000f62000c1e1b00 */
[----:B------:R-:W-:Y:S01]  /*20e0*/  VIADD R25, R5, 0x280 ;  /* 0x0000028005197836 */ /* 0x000fe20000000000 */
[----:B--2---:R-:W-:-:S08]  /*20f0*/  DADD R22, R22, R28 ;  /* 0x0000000016167229 */ /* 0x004fd0000000001c */
[----:B---3--:R-:W-:Y:S01]  /*2100*/  DADD R18, R22, R18 ;  /* 0x0000000016127229 */ /* 0x008fe20000000012 */
[----:B------:R-:W-:-:S06]  /*2110*/  IMAD.WIDE.U32 R22, R5, 0x8, R6 ;  /* 0x0000000805167825 */ /* 0x000fcc00078e0006 */
[----:B------:R-:W2:Y:S01]  /*2120*/  LDG.E.64 R22, desc[UR10][R22.64] ;  /* 0x0000000a16167981 */ /* 0x000ea2000c1e1b00 */
[----:B----4-:R-:W-:Y:S01]  /*2130*/  DADD R16, R18, R16 ;  /* 0x0000000012107229 */ /* 0x010fe20000000010 */
[----:B------:R-:W-:-:S04]  /*2140*/  IMAD.WIDE.U32 R18, R25, 0x8, R6 ;  /* 0x0000000819127825 */ /* 0x000fc800078e0006 */
[----:B------:R-:W-:Y:S02]  /*2150*/  VIADD R25, R5, 0x500 ;  /* 0x0000050005197836 */ /* 0x000fe40000000000 */
[----:B------:R-:W3:Y:S01]  /*2160*/  LDG.E.64 R18, desc[UR10][R18.64] ;  /* 0x0000000a12127981 */ /* 0x000ee2000c1e1b00 */
[----:B-----5:R-:W-:Y:S01]  /*2170*/  DADD R14, R16, R14 ;  /* 0x00000000100e7229 */ /* 0x020fe2000000000e */
[----:B------:R-:W-:-:S04]  /*2180*/  IMAD.WIDE.U32 R16, R25, 0x8, R6 ;  /* 0x0000000819107825 */ /* 0x000fc800078e0006 */
[----:B------:R-:W-:Y:S02]  /*2190*/  VIADD R25, R5, 0x780 ;  /* 0x0000078005197836 */ /* 0x000fe40000000000 */
[----:B------:R-:W4:Y:S01]  /*21a0*/  LDG.E.64 R16, desc[UR10][R16.64] ;  /* 0x0000000a10107981 */ /* 0x000f22000c1e1b00 */
[----:B------:R-:W-:Y:S01]  /*21b0*/  DADD R12, R14, R12 ;  /* 0x000000000e0c7229 */ /* 0x000fe2000000000c */
[----:B------:R-:W-:-:S04]  /*21c0*/  IMAD.WIDE.U32 R14, R25, 0x8, R6 ;  /* 0x00000008190e7825 */ /* 0x000fc800078e0006 */
[----:B------:R-:W-:Y:S02]  /*21d0*/  VIADD R25, R5, 0xa00 ;  /* 0x00000a0005197836 */ /* 0x000fe40000000000 */
[----:B------:R-:W5:Y:S01]  /*21e0*/  LDG.E.64 R14, desc[UR10][R14.64] ;  /* 0x0000000a0e0e7981 */ /* 0x000f62000c1e1b00 */
        /* <DEDUP_REMOVED lines=9> */
[----:B------:R-:W-:Y:S01]  /*2280*/  IMAD.WIDE.U32 R8, R25, 0x8, R6 ;  /* 0x0000000819087825 */ /* 0x000fe200078e0006 */
[----:B------:R-:W-:-:S05]  /*2290*/  IADD3 R25, PT, PT, R5, 0x1180, RZ ;  /* 0x0000118005197810 */ /* 0x000fca0007ffe0ff */
[----:B------:R-:W5:Y:S01]  /*22a0*/  LDG.E.64 R8, desc[UR10][R8.64] ;  /* 0x0000000a08087981 */ /* 0x000f62000c1e1b00 */
[----:B------:R-:W-:-:S06]  /*22b0*/  IMAD.WIDE.U32 R24, R25, 0x8, R6 ;  /* 0x0000000819187825 */ /* 0x000fcc00078e0006 */
[----:B------:R-:W5:Y:S01]  /*22c0*/  LDG.E.64 R24, desc[UR10][R24.64] ;  /* 0x0000000a18187981 */ /* 0x000f62000c1e1b00 */
[----:B------:R-:W-:Y:S02]  /*22d0*/  VIADD R26, R26, 0x10 ;  /* 0x000000101a1a7836 */ /* 0x000fe40000000000 */
[----:B------:R-:W-:Y:S02]  /*22e0*/  VIADD R0, R0, 0x2800 ;  /* 0x0000280000007836 */ /* 0x000fe40000000000 */
[----:B------:R-:W-:Y:S01]  /*22f0*/  VIADD R5, R5, 0x2800 ;  /* 0x0000280005057836 */ /* 0x000fe20000000000 */
[----:B------:R-:W-:Y:S01]  /*2300*/  ISETP.NE.AND P0, PT, R26, RZ, PT ;  /* 0x000000ff1a00720c */ /* 0x000fe20003f05270 */
        /* <DEDUP_REMOVED lines=9> */
[----:B------:R-:W-:Y:S05]  /*23a0*/  BSYNC.RECONVERGENT B3 ;  /* 0x0000000000037941 */ /* 0x000fea0003800200 */
.L_x_142:
[----:B------:R-:W-:-:S07]  /*23b0*/  VIADD R0, R0, 0xffffec00 ;  /* 0xffffec0000007836 */ /* 0x000fce0000000000 */
.L_x_141:
[----:B------:R-:W-:Y:S05]  /*23c0*/  BSYNC.RECONVERGENT B2 ;  /* 0x0000000000027941 */ /* 0x000fea0003800200 */
.L_x_140:
[----:B------:R-:W-:-:S13]  /*23d0*/  ISETP.NE.AND P0, PT, R4, RZ, PT ;  /* 0x000000ff0400720c */ /* 0x000fda0003f05270 */
[----:B------:R-:W-:Y:S05]  /*23e0*/  @!P0 BRA `(.L_x_139) ;  /* 0x0000000400308947 */ /* 0x000fea0003800000 */
[----:B------:R-:W-:Y:S01]  /*23f0*/  ISETP.GE.U32.AND P0, PT, R4, 0x8, PT ;  /* 0x000000080400780c */ /* 0x000fe20003f06070 */
[----:B------:R-:W-:Y:S01]  /*2400*/  BSSY.RECONVERGENT B2, `(.L_x_144) ;  /* 0x0000025000027945 */ /* 0x000fe20003800200 */
[----:B------:R-:W-:-:S04]  /*2410*/  LOP3.LUT R22, R3, 0x7, RZ, 0xc0, !PT ;  /* 0x0000000703167812 */ /* 0x000fc800078ec0ff */
[----:B------:R-:W-:-:S07]  /*2420*/  ISETP.NE.AND P1, PT, R22, RZ, PT ;  /* 0x000000ff1600720c */ /* 0x000fce0003f25270 */
[----:B------:R-:W-:Y:S06]  /*2430*/  @!P0 BRA `(.L_x_145) ;  /* 0x0000000000848947 */ /* 0x000fec0003800000 */
[----:B------:R-:W-:-:S04]  /*2440*/  VIADD R19, R0, UR12 ;  /* 0x0000000c00137c36 */ /* 0x000fc80008000000 */
[----:B------:R-:W-:-:S04]  /*2450*/  IMAD.WIDE.U32 R4, R19, 0x8, R6 ;  /* 0x0000000813047825 */ /* 0x000fc800078e0006 */
[C---:B------:R-:W-:Y:S02]  /*2460*/  VIADD R17, R19.reuse, 0x280 ;  /* 0x0000028013117836 */ /* 0x040fe40000000000 */
[----:B------:R-:W2:Y:S01]  /*2470*/  LDG.E.64 R4, desc[UR10][R4.64] ;  /* 0x0000000a04047981 */ /* 0x000ea2000c1e1b00 */
        /* <DEDUP_REMOVED lines=14> */
[--C-:B------:R-:W-:Y:S02]  /*2560*/  IMAD.WIDE.U32 R20, R21, 0x8, R6.reuse ;  /* 0x0000000815147825 */ /* 0x100fe400078e0006 */
[----:B------:R-:W5:Y:S02]  /*2570*/  LDG.E.64 R8, desc[UR10][R8.64] ;  /* 0x0000000a08087981 */ /* 0x000f64000c1e1b00 */
[----:B------:R-:W-:Y:S02]  /*2580*/  VIADD R19, R19, 0x1180 ;  /* 0x0000118013137836 */ /* 0x000fe40000000000 */
[----:B------:R-:W5:Y:S02]  /*2590*/  LDG.E.64 R20, desc[UR10][R20.64] ;  /* 0x0000000a14147981 */ /* 0x000f64000c1e1b00 */
[----:B------:R-:W-:-:S06]  /*25a0*/  IMAD.WIDE.U32 R18, R19, 0x8, R6 ;  /* 0x0000000813127825 */ /* 0x000fcc00078e0006 */
        /* <DEDUP_REMOVED lines=10> */
.L_x_145:
[----:B------:R-:W-:Y:S05]  /*2650*/  BSYNC.RECONVERGENT B2 ;  /* 0x0000000000027941 */ /* 0x000fea0003800200 */
.L_x_144:
[----:B------:R-:W-:Y:S05]  /*2660*/  @!P1 BRA `(.L_x_139) ;  /* 0x0000000000909947 */ /* 0x000fea0003800000 */
[----:B------:R-:W-:Y:S01]  /*2670*/  ISETP.GE.U32.AND P0, PT, R22, 0x4, PT ;  /* 0x000000041600780c */ /* 0x000fe20003f06070 */
[----:B------:R-:W-:Y:S01]  /*2680*/  BSSY.RECONVERGENT B2, `(.L_x_146) ;  /* 0x0000014000027945 */ /* 0x000fe20003800200 */
[----:B------:R-:W-:-:S11]  /*2690*/  LOP3.LUT P1, RZ, R3, 0x3, RZ, 0xc0, !PT ;  /* 0x0000000303ff7812 */ /* 0x000fd6000782c0ff */
[----:B------:R-:W-:Y:S05]  /*26a0*/  @!P0 BRA `(.L_x_147) ;  /* 0x0000000000448947 */ /* 0x000fea0003800000 */
        /* <DEDUP_REMOVED lines=8> */
[----:B------:R-:W-:Y:S02]  /*2730*/  VIADD R13, R3, 0x780 ;  /* 0x00000780030d7836 */ /* 0x000fe40000000000 */
[----:B------:R-:W4:Y:S02]  /*2740*/  LDG.E.64 R10, desc[UR10][R10.64] ;  /* 0x0000000a0a0a7981 */ /* 0x000f24000c1e1b00 */
[----:B------:R-:W-:-:S06]  /*2750*/  IMAD.WIDE.U32 R12, R13, 0x8, R6 ;  /* 0x000000080d0c7825 */ /* 0x000fcc00078e0006 */
[----:B------:R-:W5:Y:S01]  /*2760*/  LDG.E.64 R12, desc[UR10][R12.64] ;  /* 0x0000000a0c0c7981 */ /* 0x000f62000c1e1b00 */
[----:B------:R-:W-:Y:S01]  /*2770*/  VIADD R0, R0, 0xa00 ;  /* 0x00000a0000007836 */ /* 0x000fe20000000000 */
[----:B--2---:R-:W-:-:S08]  /*2780*/  DADD R28, R28, R4 ;  /* 0x000000001c1c7229 */ /* 0x004fd00000000004 */
[----:B---3--:R-:W-:-:S08]  /*2790*/  DADD R28, R28, R8 ;  /* 0x000000001c1c7229 */ /* 0x008fd00000000008 */
[----:B----4-:R-:W-:-:S08]  /*27a0*/  DADD R28, R28, R10 ;  /* 0x000000001c1c7229 */ /* 0x010fd0000000000a */
[----:B-----5:R-:W-:-:S11]  /*27b0*/  DADD R28, R28, R12 ;  /* 0x000000001c1c7229 */ /* 0x020fd6000000000c */
.L_x_147:
[----:B------:R-:W-:Y:S05]  /*27c0*/  BSYNC.RECONVERGENT B2 ;  /* 0x0000000000027941 */ /* 0x000fea0003800200 */
.L_x_146:
[----:B------:R-:W-:Y:S05]  /*27d0*/  @!P1 BRA `(.L_x_139) ;  /* 0x0000000000349947 */ /* 0x000fea0003800000 */
[----:B------:R-:W-:-:S04]  /*27e0*/  IMAD.HI.U32 R2, R2, -0x33333333, RZ ;  /* 0xcccccccd02027827 */ /* 0x000fc800078e00ff */
[----:B------:R-:W-:Y:S01]  /*27f0*/  VIADD R5, R0, UR6 ;  /* 0x0000000600057c36 */ /* 0x000fe20008000000 */
[----:B------:R-:W-:-:S04]  /*2800*/  LOP3.LUT R2, R2, 0xffff, RZ, 0xc0, !PT ;  /* 0x0000ffff02027812 */ /* 0x000fc800078ec0ff */
[----:B------:R-:W-:-:S04]  /*2810*/  LEA.HI R2, R2, 0x1, RZ, 0x17 ;  /* 0x0000000102027811 */ /* 0x000fc800078fb8ff */
[----:B------:R-:W-:-:S05]  /*2820*/  LOP3.LUT R2, R2, 0x3, RZ, 0xc0, !PT ;  /* 0x0000000302027812 */ /* 0x000fca00078ec0ff */
[----:B------:R-:W-:-:S07]  /*2830*/  IMAD.MOV R0, RZ, RZ, -R2 ;  /* 0x000000ffff007224 */ /* 0x000fce00078e0a02 */
.L_x_148:
[----:B------:R-:W-:-:S06]  /*2840*/  IMAD.WIDE.U32 R2, R5, 0x8, R6 ;  /* 0x0000000805027825 */ /* 0x000fcc00078e0006 */
[----:B------:R-:W2:Y:S01]  /*2850*/  LDG.E.64 R2, desc[UR10][R2.64] ;  /* 0x0000000a02027981 */ /* 0x000ea2000c1e1b00 */
[----:B------:R-:W-:Y:S02]  /*2860*/  VIADD R0, R0, 0x1 ;  /* 0x0000000100007836 */ /* 0x000fe40000000000 */
[----:B------:R-:W-:-:S03]  /*2870*/  VIADD R5, R5, 0x280 ;  /* 0x0000028005057836 */ /* 0x000fc60000000000 */
[----:B------:R-:W-:Y:S01]  /*2880*/  ISETP.NE.AND P0, PT, R0, RZ, PT ;  /* 0x000000ff0000720c */ /* 0x000fe20003f05270 */
[----:B--2---:R-:W-:-:S12]  /*2890*/  DADD R28, R2, R28 ;  /* 0x00000000021c7229 */ /* 0x004fd8000000001c */
[----:B------:R-:W-:Y:S05]  /*28a0*/  @P0 BRA `(.L_x_148) ;  /* 0xfffffffc00e40947 */ /* 0x000fea000383ffff */
.L_x_139:
[----:B------:R-:W-:Y:S05]  /*28b0*/  BSYNC.RECONVERGENT B1 ;  /* 0x0000000000017941 */ /* 0x000fea0003800200 */
.L_x_136:
[----:B------:R-:W0:Y:S01]  /*28c0*/  S2R R0, SR_LANEID ;  /* 0x0000000000007919 */ /* 0x000e220000000000 */
[----:B------:R-:W-:Y:S04]  /*28d0*/  SHFL.DOWN PT, R2, R28, 0x1, 0x1f ;  /* 0x08201f001c027f89 */ /* 0x000fe800000e0000 */
[----:B------:R-:W2:Y:S01]  /*28e0*/  SHFL.DOWN PT, R3, R29, 0x1, 0x1f ;  /* 0x08201f001d037f89 */ /* 0x000ea200000e0000 */
[----:B------:R-:W3:Y:S01]  /*28f0*/  S2R R11, SR_TID.X ;  /* 0x00000000000b7919 */ /* 0x000ee20000002100 */
[----:B--2---:R-:W-:Y:S01]  /*2900*/  DADD R2, R2, R28 ;  /* 0x0000000002027229 */ /* 0x004fe2000000001c */
[C---:B0-----:R-:W-:Y:S02]  /*2910*/  ISETP.GT.AND P0, PT, R0.reuse, 0x1e, PT ;  /* 0x0000001e0000780c */ /* 0x041fe40003f04270 */
[----:B------:R-:W-:-:S07]  /*2920*/  ISETP.NE.AND P1, PT, R0, RZ, PT ;  /* 0x000000ff0000720c */ /* 0x000fce0003f25270 */
[----:B------:R-:W-:Y:S02]  /*2930*/  FSEL R4, R28, R2, P0 ;  /* 0x000000021c047208 */ /* 0x000fe40000000000 */
[----:B------:R-:W-:Y:S02]  /*2940*/  FSEL R5, R29, R3, P0 ;  /* 0x000000031d057208 */ /* 0x000fe40000000000 */
[----:B------:R-:W-:Y:S01]  /*2950*/  ISETP.GT.AND P0, PT, R0, 0x1d, PT ;  /* 0x0000001d0000780c */ /* 0x000fe20003f04270 */
[----:B------:R-:W-:Y:S04]  /*2960*/  SHFL.DOWN PT, R2, R4, 0x2, 0x1f ;  /* 0x08401f0004027f89 */ /* 0x000fe800000e0000 */
[----:B------:R-:W0:Y:S01]  /*2970*/  SHFL.DOWN PT, R3, R5, 0x2, 0x1f ;  /* 0x08401f0005037f89 */ /* 0x000e2200000e0000 */
[----:B------:R-:W2:Y:S01]  /*2980*/  @!P1 S2R R10, SR_CgaCtaId ;  /* 0x00000000000a9919 */ /* 0x000ea20000008800 */
        /* <DEDUP_REMOVED lines=12> */
[----:B---3--:R-:W-:Y:S01]  /*2a50*/  @!P1 SHF.R.U32.HI R6, RZ, 0x2, R11 ;  /* 0x00000002ff069819 */ /* 0x008fe2000001160b */
[----:B------:R-:W0:Y:S01]  /*2a60*/  SHFL.DOWN PT, R3, R9, 0x8, 0x1f ;  /* 0x09001f0009037f89 */ /* 0x000e2200000e0000 */
[----:B--2---:R-:W-:-:S02]  /*2a70*/  @!P1 LEA R7, R10, R7, 0x18 ;  /* 0x000000070a079211 */ /* 0x004fc400078ec0ff */
        /* <DEDUP_REMOVED lines=19> */
[----:B------:R-:W3:Y:S04]  /*2bb0*/  LDS.128 R12, [UR4+0x30] ;  /* 0x00003004ff0c7984 */ /* 0x000ee80008000c00 */
[----:B------:R-:W4:Y:S01]  /*2bc0*/  LDS.128 R8, [UR4+0x40] ;  /* 0x00004004ff087984 */ /* 0x000f220008000c00 */
[----:B0-----:R-:W-:-:S03]  /*2bd0*/  DADD R16, R4, R16 ;  /* 0x0000000004107229 */ /* 0x001fc60000000010 */
[----:B--2---:R-:W0:Y:S05]  /*2be0*/  LDS.128 R4, [UR4+0x50] ;  /* 0x00005004ff047984 */ /* 0x004e2a0008000c00 */
[----:B------:R-:W-:-:S08]  /*2bf0*/  DADD R16, R16, R18 ;  /* 0x0000000010107229 */ /* 0x000fd00000000012 */
[----:B---3--:R-:W-:-:S08]  /*2c00*/  DADD R12, R16, R12 ;  /* 0x00000000100c7229 */ /* 0x008fd0000000000c */
[----:B------:R-:W-:Y:S02]  /*2c10*/  DADD R2, R12, R14 ;  /* 0x000000000c027229 */ /* 0x000fe4000000000e */
[----:B------:R-:W2:Y:S06]  /*2c20*/  LDS.128 R12, [UR4+0x60] ;  /* 0x00006004ff0c7984 */ /* 0x000eac0008000c00 */
[----:B----4-:R-:W-:-:S08]  /*2c30*/  DADD R2, R2, R8 ;  /* 0x0000000002027229 */ /* 0x010fd00000000008 */
[----:B------:R-:W-:Y:S01]  /*2c40*/  DADD R2, R2, R10 ;  /* 0x0000000002027229 */ /* 0x000fe2000000000a */
[----:B------:R-:W3:Y:S07]  /*2c50*/  LDS.128 R8, [UR4+0x70] ;  /* 0x00007004ff087984 */ /* 0x000eee0008000c00 */
[----:B0-----:R-:W-:-:S08]  /*2c60*/  DADD R2, R2, R4 ;  /* 0x0000000002027229 */ /* 0x001fd00000000004 */
[----:B------:R-:W-:Y:S01]  /*2c70*/  DADD R2, R2, R6 ;  /* 0x0000000002027229 */ /* 0x000fe20000000006 */
[----:B------:R-:W0:Y:S07]  /*2c80*/  LDS.128 R4, [UR4+0x80] ;  /* 0x00008004ff047984 */ /* 0x000e2e0008000c00 */
[----:B--2---:R-:W-:-:S08]  /*2c90*/  DADD R2, R2, R12 ;  /* 0x0000000002027229 */ /* 0x004fd0000000000c */
[----:B------:R-:W-:Y:S01]  /*2ca0*/  DADD R2, R2, R14 ;  /* 0x0000000002027229 */ /* 0x000fe2000000000e */
[----:B------:R-:W2:Y:S07]  /*2cb0*/  LDS.128 R12, [UR4+0x90] ;  /* 0x00009004ff0c7984 */ /* 0x000eae0008000c00 */
[----:B---3--:R-:W-:-:S08]  /*2cc0*/  DADD R2, R2, R8 ;  /* 0x0000000002027229 */ /* 0x008fd00000000008 */
[----:B------:R-:W-:Y:S01]  /*2cd0*/  DADD R2, R2, R10 ;  /* 0x0000000002027229 */ /* 0x000fe2000000000a */
[----:B------:R-:W3:Y:S07]  /*2ce0*/  LDS.128 R8, [UR4+0xa0] ;  /* 0x0000a004ff087984 */ /* 0x000eee0008000c00 */
[----:B0-----:R-:W-:Y:S01]  /*2cf0*/  DADD R2, R2, R4 ;  /* 0x0000000002027229 */ /* 0x001fe20000000004 */
[----:B------:R-:W0:Y:S07]  /*2d00*/  LDS.64 R4, [UR4+0xb0] ;  /* 0x0000b004ff047984 */ /* 0x000e2e0008000a00 */
[----:B------:R-:W-:-:S08]  /*2d10*/  DADD R2, R2, R6 ;  /* 0x0000000002027229 */ /* 0x000fd00000000006 */
[----:B--2---:R-:W-:-:S08]  /*2d20*/  DADD R2, R2, R12 ;  /* 0x0000000002027229 */ /* 0x004fd0000000000c */
[----:B------:R-:W-:-:S08]  /*2d30*/  DADD R2, R2, R14 ;  /* 0x0000000002027229 */ /* 0x000fd0000000000e */
[----:B---3--:R-:W-:-:S08]  /*2d40*/  DADD R2, R2, R8 ;  /* 0x0000000002027229 */ /* 0x008fd00000000008 */
[----:B------:R-:W-:-:S08]  /*2d50*/  DADD R2, R2, R10 ;  /* 0x0000000002027229 */ /* 0x000fd0000000000a */
[----:B0-----:R-:W-:-:S11]  /*2d60*/  DADD R4, R2, R4 ;  /* 0x0000000002047229 */ /* 0x001fd60000000004 */
.L_x_135:
[----:B-1----:R-:W-:Y:S05]  /*2d70*/  BSYNC.RECONVERGENT B0 ;  /* 0x0000000000007941 */ /* 0x002fea0003800200 */
.L_x_119:
[----:B------:R-:W-:Y:S05]  /*2d80*/  @P0 EXIT ;  /* 0x000000000000094d */ /* 0x000fea0003800000 */
[----:B------:R-:W1:Y:S02]  /*2d90*/  LDCU.64 UR4, c[0x0][0x388] ;  /* 0x00007100ff0477ac */ /* 0x000e640008000a00 */
[----:B-1----:R-:W-:-:S06]  /*2da0*/  UIMAD.WIDE.U32 UR4, UR9, 0x8, UR4 ;  /* 0x00000008090478a5 */ /* 0x002fcc000f8e0004 */
[----:B--2---:R-:W-:Y:S02]  /*2db0*/  IMAD.U32 R2, RZ, RZ, UR4 ;  /* 0x00000004ff027e24 */ /* 0x004fe4000f8e00ff */
[----:B------:R-:W-:-:S05]  /*2dc0*/  IMAD.U32 R3, RZ, RZ, UR5 ;  /* 0x00000005ff037e24 */ /* 0x000fca000f8e00ff */
[----:B------:R-:W-:Y:S01]  /*2dd0*/  STG.E.64 desc[UR10][R2.64], R4 ;  /* 0x0000000402007986 */ /* 0x000fe2000c101b0a */
[----:B------:R-:W-:Y:S05]  /*2de0*/  EXIT ;  /* 0x000000000000794d */ /* 0x000fea0003800000 */
.L_x_149:
        /* <DEDUP_REMOVED lines=9> */
.L_x_228:


//--------------------- .text._ZN3cub18CUB_300001_SM_10006detail6reduce28DeviceReduceSingleTileKernelINS2_10policy_hubIdjN4cuda3std3__44plusIdEEE10Policy1000EN6thrust24THRUST_300001_SM_1000_NS6detail15normal_iteratorINSD_10device_ptrIdEEEEPdjS9_ddNS7_10__identityEEEvT0_T1_T2_T3_T4_T6_ --------------------------
	.section	.text._ZN3cub18CUB_300001_SM_10006detail6reduce28DeviceReduceSingleTileKernelINS2_10policy_hubIdjN4cuda3std3__44plusIdEEE10Policy1000EN6thrust24THRUST_300001_SM_1000_NS6detail15normal_iteratorINSD_10device_ptrIdEEEEPdjS9_ddNS7_10__identityEEEvT0_T1_T2_T3_T4_T6_,"ax",@progbits
	.align	128
        .global         _ZN3cub18CUB_300001_SM_10006detail6reduce28DeviceReduceSingleTileKernelINS2_10policy_hubIdjN4cuda3std3__44plusIdEEE10Policy1000EN6thrust24THRUST_300001_SM_1000_NS6detail15normal_iteratorINSD_10device_ptrIdEEEEPdjS9_ddNS7_10__identityEEEvT0_T1_T2_T3_T4_T6_
        .type           _ZN3cub18CUB_300001_SM_10006detail6reduce28DeviceReduceSingleTileKernelINS2_10policy_hubIdjN4cuda3std3__44plusIdEEE10Policy1000EN6thrust24THRUST_300001_SM_1000_NS6detail15normal_iteratorINSD_10device_ptrIdEEEEPdjS9_ddNS7_10__identityEEEvT0_T1_T2_T3_T4_T6_,@function
        .size           _ZN3cub18CUB_300001_SM_10006detail6reduce28DeviceReduceSingleTileKernelINS2_10policy_hubIdjN4cuda3std3__44plusIdEEE10Policy1000EN6thrust24THRUST_300001_SM_1000_NS6detail15normal_iteratorINSD_10device_ptrIdEEEEPdjS9_ddNS7_10__identityEEEvT0_T1_T2_T3_T4_T6_,(.L_x_229 - _ZN3cub18CUB_300001_SM_10006detail6reduce28DeviceReduceSingleTileKernelINS2_10policy_hubIdjN4cuda3std3__44plusIdEEE10Policy1000EN6thrust24THRUST_300001_SM_1000_NS6detail15normal_iteratorINSD_10device_ptrIdEEEEPdjS9_ddNS7_10__identityEEEvT0_T1_T2_T3_T4_T6_)
        .other          _ZN3cub18CUB_300001_SM_10006detail6reduce28DeviceReduceSingleTileKernelINS2_10policy_hubIdjN4cuda3std3__44plusIdEEE10Policy1000EN6thrust24THRUST_300001_SM_1000_NS6detail15normal_iteratorINSD_10device_ptrIdEEEEPdjS9_ddNS7_10__identityEEEvT0_T1_T2_T3_T4_T6_,@"STO_CUDA_ENTRY STV_DEFAULT"
_ZN3cub18CUB_300001_SM_10006detail6reduce28DeviceReduceSingleTileKernelINS2_10policy_hubIdjN4cuda3std3__44plusIdEEE10Policy1000EN6thrust24THRUST_300001_SM_1000_NS6detail15normal_iteratorINSD_10device_ptrIdEEEEPdjS9_ddNS7_10__identityEEEvT0_T1_T2_T3_T4_T6_:
.text._ZN3cub18CUB_300001_SM_10006detail6reduce28DeviceReduceSingleTileKernelINS2_10policy_hubIdjN4cuda3std3__44plusIdEEE10Policy1000EN6thrust24THRUST_300001_SM_1000_NS6detail15normal_iteratorINSD_10device_ptrIdEEEEPdjS9_ddNS7_10__identityEEEvT0_T1_T2_T3_T4_T6_:
        /* <DEDUP_REMOVED lines=13> */
.L_x_150:
[----:B------:R-:W-:Y:S01]  /*00d0*/  ISETP.GT.U32.AND P0, PT, R2, 0x13ff, PT ;  /* 0x000013ff0200780c */ /* 0x000fe20003f04070 */
[----:B------:R-:W-:-:S12]  /*00e0*/  BSSY.RECONVERGENT B0, `(.L_x_151) ;  /* 0x0000280000007945 */ /* 0x000fd80003800200 */
        /* <DEDUP_REMOVED lines=11> */
.L_x_154:
[----:B------:R-:W-:Y:S05]  /*01a0*/  BSYNC.RECONVERGENT B1 ;  /* 0x0000000000017941 */ /* 0x000fea0003800200 */
.L_x_153:
[----:B------:R-:W-:Y:S01]  /*01b0*/  ISETP.GE.U32.AND P0, PT, R41, R2, PT ;  /* 0x000000022900720c */ /* 0x000fe20003f06070 */
[----:B------:R-:W-:-:S12]  /*01c0*/  BSSY.RECONVERGENT B1, `(.L_x_155) ;  /* 0x0000073000017945 */ /* 0x000fd80003800200 */
[----:B------:R-:W-:Y:S05]  /*01d0*/  @P0 BRA `(.L_x_156) ;  /* 0x0000000400c40947 */ /* 0x000fea0003800000 */
[----:B------:R-:W-:Y:S01]  /*01e0*/  LOP3.LUT R5, RZ, R41, RZ, 0x33, !PT ;  /* 0x00000029ff057212 */ /* 0x000fe200078e33ff */
[----:B------:R-:W-:Y:S04]  /*01f0*/  BSSY.RECONVERGENT B2, `(.L_x_157) ;  /* 0x0000034000027945 */ /* 0x000fe80003800200 */
[----:B------:R-:W-:-:S04]  /*0200*/  IMAD.IADD R5, R5, 0x1, R2 ;  /* 0x0000000105057824 */ /* 0x000fc800078e0202 */
[C---:B------:R-:W-:Y:S01]  /*0210*/  IMAD.HI.U32 R40, R5.reuse, -0x33333333, RZ ;  /* 0xcccccccd05287827 */ /* 0x040fe200078e00ff */
[----:B------:R-:W-:-:S04]  /*0220*/  ISETP.GE.U32.AND P1, PT, R5, 0x2580, PT ;  /* 0x000025800500780c */ /* 0x000fc80003f26070 */
[----:B------:R-:W-:-:S04]  /*0230*/  LEA.HI R40, R40, 0x1, RZ, 0x17 ;  /* 0x0000000128287811 */ /* 0x000fc800078fb8ff */
[----:B------:R-:W-:-:S04]  /*0240*/  LOP3.LUT R42, R40, 0xf, RZ, 0xc0, !PT ;  /* 0x0000000f282a7812 */ /* 0x000fc800078ec0ff */
[----:B------:R-:W-:Y:S01]  /*0250*/  ISETP.NE.AND P0, PT, R42, RZ, PT ;  /* 0x000000ff2a00720c */ /* 0x000fe20003f05270 */
[----:B------:R-:W-:-:S12]  /*0260*/  @!P1 BRA `(.L_x_158) ;  /* 0x0000000000b09947 */ /* 0x000fd80003800000 */
[----:B------:R-:W0:Y:S01]  /*0270*/  LDC.64 R4, c[0x0][0x380] ;  /* 0x0000e000ff047b82 */ /* 0x000e220000000a00 */
[----:B------:R-:W-:-:S05]  /*0280*/  LOP3.LUT R0, R40, 0xfffff0, RZ, 0xc0, !PT ;  /* 0x00fffff028007812 */ /* 0x000fca00078ec0ff */
[----:B------:R-:W-:Y:S02]  /*0290*/  IMAD.MOV R0, RZ, RZ, -R0 ;  /* 0x000000ffff007224 */ /* 0x000fe400078e0a00 */
[----:B0-----:R-:W-:-:S03]  /*02a0*/  IMAD.WIDE.U32 R4, R41, 0x8, R4 ;  /* 0x0000000829047825 */ /* 0x001fc600078e0004 */
[----:B------:R-:W-:-:S05]  /*02b0*/  IADD3 R4, P1, PT, R4, 0xa000, RZ ;  /* 0x0000a00004047810 */ /* 0x000fca0007f3e0ff */
[----:B------:R-:W-:-:S08]  /*02c0*/  IMAD.X R5, RZ, RZ, R5, P1 ;  /* 0x000000ffff057224 */ /* 0x000fd000008e0605 */
.L_x_159:
        /* <DEDUP_REMOVED lines=38> */
.L_x_158:
[----:B------:R-:W-:Y:S05]  /*0530*/  BSYNC.RECONVERGENT B2 ;  /* 0x0000000000027941 */ /* 0x000fea0003800200 */
.L_x_157:
[----:B------:R-:W-:Y:S05]  /*0540*/  @!P0 BRA `(.L_x_156) ;  /* 0x0000000000e88947 */ /* 0x000fea0003800000 */
[----:B------:R-:W-:Y:S01]  /*0550*/  ISETP.GE.U32.AND P0, PT, R42, 0x8, PT ;  /* 0x000000082a00780c */ /* 0x000fe20003f06070 */
[----:B------:R-:W-:Y:S01]  /*0560*/  BSSY.RECONVERGENT B2, `(.L_x_160) ;  /* 0x0000017000027945 */ /* 0x000fe20003800200 */
[----:B------:R-:W-:-:S04]  /*0570*/  LOP3.LUT R22, R40, 0x7, RZ, 0xc0, !PT ;  /* 0x0000000728167812 */ /* 0x000fc800078ec0ff */
[----:B------:R-:W-:-:S07]  /*0580*/  ISETP.NE.AND P1, PT, R22, RZ, PT ;  /* 0x000000ff1600720c */ /* 0x000fce0003f25270 */
[----:B------:R-:W-:Y:S06]  /*0590*/  @!P0 BRA `(.L_x_161) ;  /* 0x00000000004c8947 */ /* 0x000fec0003800000 */
[----:B------:R-:W0:Y:S02]  /*05a0*/  LDC.64 R4, c[0x0][0x380] ;  /* 0x0000e000ff047b82 */ /* 0x000e240000000a00 */
[----:B0-----:R-:W-:-:S05]  /*05b0*/  IMAD.WIDE.U32 R20, R41, 0x8, R4 ;  /* 0x0000000829147825 */ /* 0x001fca00078e0004 */
        /* <DEDUP_REMOVED lines=17> */
.L_x_161:
[----:B------:R-:W-:Y:S05]  /*06d0*/  BSYNC.RECONVERGENT B2 ;  /* 0x0000000000027941 */ /* 0x000fea0003800200 */
.L_x_160:
        /* <DEDUP_REMOVED lines=17> */
.L_x_163:
[----:B------:R-:W-:Y:S05]  /*07f0*/  BSYNC.RECONVERGENT B2 ;  /* 0x0000000000027941 */ /* 0x000fea0003800200 */
.L_x_162:
[----:B------:R-:W-:Y:S05]  /*0800*/  @!P1 BRA `(.L_x_156) ;  /* 0x0000000000389947 */ /* 0x000fea0003800000 */
[----:B------:R-:W0:Y:S01]  /*0810*/  LDC.64 R4, c[0x0][0x380] ;  /* 0x0000e000ff047b82 */ /* 0x000e220000000a00 */
[----:B------:R-:W-:Y:S02]  /*0820*/  IMAD.MOV R0, RZ, RZ, -R0 ;  /* 0x000000ffff007224 */ /* 0x000fe400078e0a00 */
[----:B0-----:R-:W-:-:S04]  /*0830*/  IMAD.WIDE.U32 R4, R41, 0x8, R4 ;  /* 0x0000000829047825 */ /* 0x001fc800078e0004 */
[----:B------:R-:W-:Y:S02]  /*0840*/  IMAD.MOV.U32 R6, RZ, RZ, R4 ;  /* 0x000000ffff067224 */ /* 0x000fe400078e0004 */
[----:B------:R-:W-:-:S07]  /*0850*/  IMAD.MOV.U32 R7, RZ, RZ, R5 ;  /* 0x000000ffff077224 */ /* 0x000fce00078e0005 */
.L_x_164:
[----:B------:R-:W-:Y:S02]  /*0860*/  IMAD.MOV.U32 R4, RZ, RZ, R6 ;  /* 0x000000ffff047224 */ /* 0x000fe400078e0006 */
[----:B------:R-:W-:-:S06]  /*0870*/  IMAD.MOV.U32 R5, RZ, RZ, R7 ;  /* 0x000000ffff057224 */ /* 0x000fcc00078e0007 */
[----:B------:R-:W2:Y:S01]  /*0880*/  LDG.E.64 R4, desc[UR6][R4.64] ;  /* 0x0000000604047981 */ /* 0x000ea2000c1e1b00 */
[----:B------:R-:W-:Y:S01]  /*0890*/  VIADD R0, R0, 0x1 ;  /* 0x0000000100007836 */ /* 0x000fe20000000000 */
[----:B------:R-:W-:-:S04]  /*08a0*/  IADD3 R6, P1, PT, R6, 0x1400, RZ ;  /* 0x0000140006067810 */ /* 0x000fc80007f3e0ff */
[----:B------:R-:W-:Y:S01]  /*08b0*/  ISETP.NE.AND P0, PT, R0, RZ, PT ;  /* 0x000000ff0000720c */ /* 0x000fe20003f05270 */
[----:B------:R-:W-:Y:S01]  /*08c0*/  IMAD.X R7, RZ, RZ, R7, P1 ;  /* 0x000000ffff077224 */ /* 0x000fe200008e0607 */
[----:B--2--5:R-:W-:-:S11]  /*08d0*/  DADD R36, R4, R36 ;  /* 0x0000000004247229 */ /* 0x024fd60000000024 */
[----:B------:R-:W-:Y:S05]  /*08e0*/  @P0 BRA `(.L_x_164) ;  /* 0xfffffffc00dc0947 */ /* 0x000fea000383ffff */
.L_x_156:
[----:B------:R-:W-:Y:S05]  /*08f0*/  BSYNC.RECONVERGENT B1 ;  /* 0x0000000000017941 */ /* 0x000fea0003800200 */
.L_x_155:
        /* <DEDUP_REMOVED lines=28> */
[----:B-1----:R-:W-:-:S03]  /*0ac0*/  @!P1 LEA R9, R13, R2, 0x18 ;  /* 0x000000020d099211 */ /* 0x002fc600078ec0ff */
[----:B------:R-:W0:Y:S02]  /*0ad0*/  SHFL.DOWN PT, R5, R11, 0x8, 0x1f ;  /* 0x09001f000b057f89 */ /* 0x000e2400000e0000 */
[----:B0-----:R-:W-:-:S10]  /*0ae0*/  DADD R4, R4, R10 ;  /* 0x0000000004047229 */ /* 0x001fd4000000000a */
[----:B------:R-:W-:Y:S02]  /*0af0*/  FSEL R6, R10, R4, P0 ;  /* 0x000000040a067208 */ /* 0x000fe40000000000 */
[----:B------:R-:W-:Y:S01]  /*0b00*/  FSEL R7, R11, R5, P0 ;  /* 0x000000050b077208 */ /* 0x000fe20000000000 */
[----:B------:R-:W-:Y:S01]  /*0b10*/  @!P1 IMAD.IADD R11, R0, 0x1, R9 ;  /* 0x00000001000b9824 */ /* 0x000fe200078e0209 */
        /* <DEDUP_REMOVED lines=14> */
[----:B------:R-:W2:Y:S04]  /*0c00*/  LDS.128 R16, [UR4+0x30] ;  /* 0x00003004ff107984 */ /* 0x000ea80008000c00 */
[----:B-1----:R-:W1:Y:S01]  /*0c10*/  LDS.128 R4, [UR4+0x40] ;  /* 0x00004004ff047984 */ /* 0x002e620008000c00 */
[----:B0-----:R-:W-:-:S03]  /*0c20*/  DADD R12, R8, R12 ;  /* 0x00000000080c7229 */ /* 0x001fc6000000000c */
[----:B------:R-:W0:Y:S05]  /*0c30*/  LDS.128 R8, [UR4+0x50] ;  /* 0x00005004ff087984 */ /* 0x000e2a0008000c00 */
[----:B------:R-:W-:-:S08]  /*0c40*/  DADD R12, R12, R14 ;  /* 0x000000000c0c7229 */ /* 0x000fd0000000000e */
[----:B--2---:R-:W-:-:S08]  /*0c50*/  DADD R12, R12, R16 ;  /* 0x000000000c0c7229 */ /* 0x004fd00000000010 */
[----:B------:R-:W-:Y:S02]  /*0c60*/  DADD R18, R12, R18 ;  /* 0x000000000c127229 */ /* 0x000fe40000000012 */
[----:B------:R-:W2:Y:S06]  /*0c70*/  LDS.128 R12, [UR4+0x60] ;  /* 0x00006004ff0c7984 */ /* 0x000eac0008000c00 */
[----:B-1----:R-:W-:-:S08]  /*0c80*/  DADD R4, R18, R4 ;  /* 0x0000000012047229 */ /* 0x002fd00000000004 */
[----:B------:R-:W-:Y:S02]  /*0c90*/  DADD R2, R4, R6 ;  /* 0x0000000004027229 */ /* 0x000fe40000000006 */
[----:B------:R-:W1:Y:S06]  /*0ca0*/  LDS.128 R4, [UR4+0x70] ;  /* 0x00007004ff047984 */ /* 0x000e6c0008000c00 */
[----:B0-----:R-:W-:-:S08]  /*0cb0*/  DADD R2, R2, R8 ;  /* 0x0000000002027229 */ /* 0x001fd00000000008 */
[----:B------:R-:W-:Y:S01]  /*0cc0*/  DADD R2, R2, R10 ;  /* 0x0000000002027229 */ /* 0x000fe2000000000a */
[----:B------:R-:W0:Y:S07]  /*0cd0*/  LDS.128 R8, [UR4+0x80] ;  /* 0x00008004ff087984 */ /* 0x000e2e0008000c00 */
[----:B--2---:R-:W-:-:S08]  /*0ce0*/  DADD R2, R2, R12 ;  /* 0x0000000002027229 */ /* 0x004fd0000000000c */
        /* <DEDUP_REMOVED lines=14> */
.L_x_165:
        /* <DEDUP_REMOVED lines=26> */
[----:B0-----:R-:W-:-:S10]  /*0f70*/  DADD R4, R4, R8 ;  /* 0x0000000004047229 */ /* 0x001fd40000000008 */
[----:B------:R-:W-:Y:S02]  /*0f80*/  FSEL R6, R8, R4, P0 ;  /* 0x0000000408067208 */ /* 0x000fe40000000000 */
[----:B------:R-:W-:Y:S01]  /*0f90*/  FSEL R7, R9, R5, P0 ;  /* 0x0000000509077208 */ /* 0x000fe20000000000 */
[----:B------:R-:W0:Y:S01]  /*0fa0*/  @!P1 S2R R8, SR_CgaCtaId ;  /* 0x0000000000089919 */ /* 0x000e220000008800 */
[----:B------:R-:W-:Y:S01]  /*0fb0*/  ISETP.GT.AND P0, PT, R0, R13, PT ;  /* 0x0000000d0000720c */ /* 0x000fe20003f04270 */
[----:B------:R-:W-:Y:S01]  /*0fc0*/  VIADD R0, R12, 0x10 ;  /* 0x000000100c007836 */ /* 0x000fe20000000000 */
[----:B------:R-:W-:Y:S04]  /*0fd0*/  SHFL.DOWN PT, R4, R6, 0x8, R13 ;  /* 0x0900000006047989 */ /* 0x000fe800000e000d */
[----:B------:R-:W1:Y:S02]  /*0fe0*/  SHFL.DOWN PT, R5, R7, 0x8, R13 ;  /* 0x0900000007057989 */ /* 0x000e6400000e000d */
[----:B-1----:R-:W-:-:S10]  /*0ff0*/  DADD R4, R4, R6 ;  /* 0x0000000004047229 */ /* 0x002fd40000000006 */
[----:B------:R-:W-:Y:S02]  /*1000*/  FSEL R10, R6, R4, P0 ;  /* 0x00000004060a7208 */ /* 0x000fe40000000000 */
[----:B------:R-:W-:Y:S02]  /*1010*/  FSEL R11, R7, R5, P0 ;  /* 0x00000005070b7208 */ /* 0x000fe40000000000 */
[----:B------:R-:W-:Y:S01]  /*1020*/  @!P1 MOV R7, 0x400 ;  /* 0x0000040000079802 */ /* 0x000fe20000000f00 */
[----:B------:R-:W-:Y:S01]  /*1030*/  SHFL.DOWN PT, R4, R10, 0x10, R13 ;  /* 0x0a0000000a047989 */ /* 0x000fe200000e000d */
[----:B------:R-:W-:Y:S02]  /*1040*/  ISETP.GT.AND P0, PT, R0, R13, PT ;  /* 0x0000000d0000720c */ /* 0x000fe40003f04270 */
        /* <DEDUP_REMOVED lines=14> */
[----:B------:R-:W-:Y:S01]  /*1130*/  ISETP.GT.U32.AND P1, PT, R2, 0x20, PT ;  /* 0x000000200200780c */ /* 0x000fe20003f24070 */
[----:B-1----:R-:W-:-:S09]  /*1140*/  ULEA UR4, UR5, UR4, 0x18 ;  /* 0x0000000405047291 */ /* 0x002fd2000f8ec0ff */
[----:B------:R-:W1:Y:S04]  /*1150*/  LDS.128 R12, [UR4+0x20] ;  /* 0x00002004ff0c7984 */ /* 0x000e680008000c00 */
[----:B0-----:R-:W0:Y:S01]  /*1160*/  LDS.128 R4, [UR4+0x30] ;  /* 0x00003004ff047984 */ /* 0x001e220008000c00 */
        /* <DEDUP_REMOVED lines=70> */
[----:B------:R-:W0:Y:S01]  /*15d0*/  LDS.64 R4, [UR4+0xb0] ;  /* 0x0000b004ff047984 */ /* 0x000e220008000a00 */
        /* <DEDUP_REMOVED lines=8> */
[----:B------:R-:W-:-:S04]  /*1660*/  ISETP.GT.U32.AND P1, PT, R2, 0x260, PT ;  /* 0x000002600200780c */ /* 0x000fc80003f24070 */
[----:B0-----:R-:W-:-:S10]  /*1670*/  DADD R4, R4, R6 ;  /* 0x0000000004047229 */ /* 0x001fd40000000006 */
[----:B------:R-:W-:Y:S02]  /*1680*/  FSEL R8, R4, R6, P1 ;  /* 0x0000000604087208 */ /* 0x000fe40000800000 */
[----:B------:R-:W-:Y:S01]  /*1690*/  FSEL R9, R5, R7, P1 ;  /* 0x0000000705097208 */ /* 0x000fe20000800000 */
[----:B------:R-:W-:Y:S06]  /*16a0*/  BRA `(.L_x_166) ;  /* 0x00000010008c7947 */ /* 0x000fec0003800000 */
.L_x_152:
[----:B------:R-:W0:Y:S01]  /*16b0*/  S2R R0, SR_TID.X ;  /* 0x0000000000007919 */ /* 0x000e220000002100 */
[----:B------:R-:W1:Y:S02]  /*16c0*/  LDCU.64 UR4, c[0x0][0x380] ;  /* 0x00007000ff0477ac */ /* 0x000e640008000a00 */
[----:B-1----:R-:W-:Y:S02]  /*16d0*/  IMAD.U32 R6, RZ, RZ, UR4 ;  /* 0x00000004ff067e24 */ /* 0x002fe4000f8e00ff */
[----:B------:R-:W-:Y:S02]  /*16e0*/  IMAD.U32 R7, RZ, RZ, UR5 ;  /* 0x00000005ff077e24 */ /* 0x000fe4000f8e00ff */
[----:B0-----:R-:W-:-:S05]  /*16f0*/  IMAD.WIDE.U32 R20, R0, 0x8, R6 ;  /* 0x0000000800147825 */ /* 0x001fca00078e0006 */
        /* <DEDUP_REMOVED lines=8> */
[----:B------:R-:W-:Y:S01]  /*1780*/  VIADD R3, R2, 0xffffec00 ;  /* 0xffffec0002037836 */ /* 0x000fe20000000000 */
[----:B------:R-:W-:-:S04]  /*1790*/  UMOV UR4, 0x1400 ;  /* 0x0000140000047882 */ /* 0x000fc80000000000 */
[----:B------:R-:W-:Y:S01]  /*17a0*/  ISETP.GE.U32.AND P0, PT, R3, 0x1400, PT ;  /* 0x000014000300780c */ /* 0x000fe20003f06070 */
        /* <DEDUP_REMOVED lines=8> */
[----:B------:R-:W0:Y:S01]  /*1830*/  LDC R2, c[0x0][0x390] ;  /* 0x0000e400ff027b82 */ /* 0x000e220000000800 */
[----:B------:R-:W-:-:S07]  /*1840*/  UMOV UR4, 0x1400 ;  /* 0x0000140000047882 */ /* 0x000fce0000000000 */
[----:B------:R-:W1:Y:S02]  /*1850*/  LDC.64 R6, c[0x0][0x380] ;  /* 0x0000e000ff067b82 */ /* 0x000e640000000a00 */
.L_x_169:
[----:B------:R-:W-:-:S04]  /*1860*/  VIADD R9, R0, UR4 ;  /* 0x0000000400097c36 */ /* 0x000fc80008000000 */
[----:B-1----:R-:W-:-:S05]  /*1870*/  IMAD.WIDE.U32 R8, R9, 0x8, R6 ;  /* 0x0000000809087825 */ /* 0x002fca00078e0006 */
        /* <DEDUP_REMOVED lines=8> */
[----:B--2---:R-:W-:-:S08]  /*1900*/  DADD R10, R10, R38 ;  /* 0x000000000a0a7229 */ /* 0x004fd00000000026 */
[----:B---3--:R-:W-:Y:S01]  /*1910*/  DADD R10, R12, R10 ;  /* 0x000000000c0a7229 */ /* 0x008fe2000000000a */
[----:B0-----:R-:W-:-:S05]  /*1920*/  VIADD R12, R2, -UR4 ;  /* 0x80000004020c7c36 */ /* 0x001fca0008000000 */
[----:B------:R-:W-:Y:S02]  /*1930*/  ISETP.GE.U32.AND P0, PT, R12, 0x1400, PT ;  /* 0x000014000c00780c */ /* 0x000fe40003f06070 */
[----:B----4-:R-:W-:-:S08]  /*1940*/  DADD R10, R14, R10 ;  /* 0x000000000e0a7229 */ /* 0x010fd0000000000a */
[----:B-----5:R-:W-:-:S08]  /*1950*/  DADD R10, R16, R10 ;  /* 0x00000000100a7229 */ /* 0x020fd0000000000a */
[----:B------:R-:W-:-:S08]  /*1960*/  DADD R10, R18, R10 ;  /* 0x00000000120a7229 */ /* 0x000fd0000000000a */
[----:B------:R-:W-:-:S08]  /*1970*/  DADD R10, R20, R10 ;  /* 0x00000000140a7229 */ /* 0x000fd0000000000a */
[----:B------:R-:W-:-:S08]  /*1980*/  DADD R10, R22, R10 ;  /* 0x00000000160a7229 */ /* 0x000fd0000000000a */
[----:B------:R-:W-:Y:S01]  /*1990*/  DADD R38, R4, R10 ;  /* 0x0000000004267229 */ /* 0x000fe2000000000a */
[----:B------:R-:W-:Y:S10]  /*19a0*/  @!P0 BRA `(.L_x_168) ;  /* 0x0000000800a48947 */ /* 0x000ff40003800000 */
[----:B------:R-:W-:-:S06]  /*19b0*/  UIADD3 UR4, UPT, UPT, UR4, 0x1400, URZ ;  /* 0x0000140004047890 */ /* 0x000fcc000fffe0ff */
[----:B------:R-:W-:-:S13]  /*19c0*/  ISETP.LT.U32.AND P0, PT, R3, UR4, PT ;  /* 0x0000000403007c0c */ /* 0x000fda000bf01070 */
[----:B------:R-:W-:Y:S05]  /*19d0*/  @!P0 BRA `(.L_x_169) ;  /* 0xfffffffc00a08947 */ /* 0x000fea000383ffff */
.L_x_167:
[----:B------:R-:W-:Y:S01]  /*19e0*/  VIADD R3, R2, -UR4 ;  /* 0x8000000402037c36 */ /* 0x000fe20008000000 */
[----:B------:R-:W-:Y:S04]  /*19f0*/  BSSY.RECONVERGENT B1, `(.L_x_168) ;  /* 0x00000a4000017945 */ /* 0x000fe80003800200 */
[----:B------:R-:W-:-:S04]  /*1a00*/  ISETP.GE.AND P0, PT, R0, R3, PT ;  /* 0x000000030000720c */ /* 0x000fc80003f06270 */
[----:B------:R-:W-:-:S13]  /*1a10*/  ISETP.LE.U32.OR P0, PT, R2, UR4, P0 ;  /* 0x0000000402007c0c */ /* 0x000fda0008703470 */
[----:B------:R-:W-:Y:S05]  /*1a20*/  @P0 BRA `(.L_x_170) ;  /* 0x0000000800800947 */ /* 0x000fea0003800000 */
[----:B------:R-:W-:Y:S01]  /*1a30*/  LOP3.LUT R3, RZ, R0, RZ, 0x33, !PT ;  /* 0x00000000ff037212 */ /* 0x000fe200078e33ff */
[----:B------:R-:W-:Y:S03]  /*1a40*/  BSSY.RECONVERGENT B2, `(.L_x_171) ;  /* 0x0000053000027945 */ /* 0x000fe60003800200 */
[----:B------:R-:W-:-:S04]  /*1a50*/  IADD3 R3, PT, PT, R2, -UR4, R3 ;  /* 0x8000000402037c10 */ /* 0x000fc8000fffe003 */
[C---:B------:R-:W-:Y:S01]  /*1a60*/  ISETP.GE.U32.AND P0, PT, R3.reuse, 0x2580, PT ;  /* 0x000025800300780c */ /* 0x040fe20003f06070 */
[----:B------:R-:W-:-:S05]  /*1a70*/  IMAD.HI.U32 R2, R3, -0x33333333, RZ ;  /* 0xcccccccd03027827 */ /* 0x000fca00078e00ff */
[----:B------:R-:W-:Y:S01]  /*1a80*/  LEA.HI R3, R2, 0x1, RZ, 0x17 ;  /* 0x0000000102037811 */ /* 0x000fe200078fb8ff */
[----:B------:R-:W-:-:S03]  /*1a90*/  IMAD.MOV.U32 R2, RZ, RZ, R0 ;  /* 0x000000ffff027224 */ /* 0x000fc600078e0000 */
[----:B------:R-:W-:-:S03]  /*1aa0*/  LOP3.LUT R4, R3, 0xf, RZ, 0xc0, !PT ;  /* 0x0000000f03047812 */ /* 0x000fc600078ec0ff */
[----:B------:R-:W-:Y:S05]  /*1ab0*/  @!P0 BRA `(.L_x_172) ;  /* 0x00000004002c8947 */ /* 0x000fea0003800000 */
[----:B------:R-:W-:Y:S01]  /*1ac0*/  LOP3.LUT R42, R3, 0xfffff0, RZ, 0xc0, !PT ;  /* 0x00fffff0032a7812 */ /* 0x000fe200078ec0ff */
[----:B------:R-:W-:Y:S01]  /*1ad0*/  BSSY.RECONVERGENT B3, `(.L_x_173) ;  /* 0x0000048000037945 */ /* 0x000fe20003800200 */
[C---:B------:R-:W-:Y:S01]  /*1ae0*/  LOP3.LUT R2, R0.reuse, 0x1400, RZ, 0xfc, !PT ;  /* 0x0000140000027812 */ /* 0x040fe200078efcff */
[----:B------:R-:W-:Y:S02]  /*1af0*/  VIADD R5, R0, UR4 ;  /* 0x0000000400057c36 */ /* 0x000fe40008000000 */
[----:B------:R-:W-:-:S07]  /*1b00*/  IMAD.MOV R42, RZ, RZ, -R42 ;  /* 0x000000ffff2a7224 */ /* 0x000fce00078e0a2a */
.L_x_174:
        /* <DEDUP_REMOVED lines=68> */
[----:B------:R-:W-:Y:S05]  /*1f50*/  BSYNC.RECONVERGENT B3 ;  /* 0x0000000000037941 */ /* 0x000fea0003800200 */
.L_x_173:
[----:B------:R-:W-:-:S07]  /*1f60*/  VIADD R2, R2, 0xffffec00 ;  /* 0xffffec0002027836 */ /* 0x000fce0000000000 */
.L_x_172:
[----:B------:R-:W-:Y:S05]  /*1f70*/  BSYNC.RECONVERGENT B2 ;  /* 0x0000000000027941 */ /* 0x000fea0003800200 */
.L_x_171:
        /* <DEDUP_REMOVED lines=40> */
.L_x_176:
[----:B------:R-:W-:Y:S05]  /*2200*/  BSYNC.RECONVERGENT B2 ;  /* 0x0000000000027941 */ /* 0x000fea0003800200 */
.L_x_175:
        /* <DEDUP_REMOVED lines=23> */
.L_x_178:
[----:B------:R-:W-:Y:S05]  /*2380*/  BSYNC.RECONVERGENT B2 ;  /* 0x0000000000027941 */ /* 0x000fea0003800200 */
.L_x_177:
[----:B------:R-:W-:Y:S05]  /*2390*/  @!P1 BRA `(.L_x_170) ;  /* 0x0000000000249947 */ /* 0x000fea0003800000 */
[----:B------:R-:W-:Y:S02]  /*23a0*/  VIADD R5, R2, UR4 ;  /* 0x0000000402057c36 */ /* 0x000fe40008000000 */
[----:B------:R-:W-:-:S07]  /*23b0*/  IMAD.MOV R4, RZ, RZ, -R3 ;  /* 0x000000ffff047224 */ /* 0x000fce00078e0a03 */
.L_x_179:
[----:B------:R-:W-:-:S06]  /*23c0*/  IMAD.WIDE.U32 R2, R5, 0x8, R6 ;  /* 0x0000000805027825 */ /* 0x000fcc00078e0006 */
[----:B------:R-:W2:Y:S01]  /*23d0*/  LDG.E.64 R2, desc[UR6][R2.64] ;  /* 0x0000000602027981 */ /* 0x000ea2000c1e1b00 */
[----:B------:R-:W-:Y:S02]  /*23e0*/  VIADD R4, R4, 0x1 ;  /* 0x0000000104047836 */ /* 0x000fe40000000000 */
[----:B------:R-:W-:-:S03]  /*23f0*/  VIADD R5, R5, 0x280 ;  /* 0x0000028005057836 */ /* 0x000fc60000000000 */
[----:B------:R-:W-:Y:S01]  /*2400*/  ISETP.NE.AND P0, PT, R4, RZ, PT ;  /* 0x000000ff0400720c */ /* 0x000fe20003f05270 */
[----:B--2---:R-:W-:-:S12]  /*2410*/  DADD R38, R2, R38 ;  /* 0x0000000002267229 */ /* 0x004fd80000000026 */
[----:B------:R-:W-:Y:S05]  /*2420*/  @P0 BRA `(.L_x_179) ;  /* 0xfffffffc00e40947 */ /* 0x000fea000383ffff */
.L_x_170:
[----:B------:R-:W-:Y:S05]  /*2430*/  BSYNC.RECONVERGENT B1 ;  /* 0x0000000000017941 */ /* 0x000fea0003800200 */
.L_x_168:
        /* <DEDUP_REMOVED lines=49> */
[----:B------:R-:W0:Y:S05]  /*2750*/  LDS.128 R8, [UR4+0x50] ;  /* 0x00005004ff087984 */ /* 0x000e2a0008000c00 */
[----:B------:R-:W-:-:S08]  /*2760*/  DADD R12, R12, R14 ;  /* 0x000000000c0c7229 */ /* 0x000fd0000000000e */
[----:B-1----:R-:W-:-:S08]  /*2770*/  DADD R12, R12, R16 ;  /* 0x000000000c0c7229 */ /* 0x002fd00000000010 */
[----:B------:R-:W-:Y:S02]  /*2780*/  DADD R18, R12, R18 ;  /* 0x000000000c127229 */ /* 0x000fe40000000012 */
[----:B------:R-:W1:Y:S06]  /*2790*/  LDS.128 R12, [UR4+0x60] ;  /* 0x00006004ff0c7984 */ /* 0x000e6c0008000c00 */
        /* <DEDUP_REMOVED lines=12> */
[----:B0-----:R-:W-:Y:S01]  /*2860*/  DADD R2, R2, R8 ;  /* 0x0000000002027229 */ /* 0x001fe20000000008 */
[----:B------:R-:W0:Y:S07]  /*2870*/  LDS.64 R8, [UR4+0xb0] ;  /* 0x0000b004ff087984 */ /* 0x000e2e0008000a00 */
[----:B------:R-:W-:-:S08]  /*2880*/  DADD R2, R2, R10 ;  /* 0x0000000002027229 */ /* 0x000fd0000000000a */
[----:B-1----:R-:W-:-:S08]  /*2890*/  DADD R2, R2, R12 ;  /* 0x0000000002027229 */ /* 0x002fd0000000000c */
[----:B------:R-:W-:-:S08]  /*28a0*/  DADD R2, R2, R14 ;  /* 0x0000000002027229 */ /* 0x000fd0000000000e */
[----:B--2---:R-:W-:-:S08]  /*28b0*/  DADD R2, R2, R4 ;  /* 0x0000000002027229 */ /* 0x004fd00000000004 */
[----:B------:R-:W-:-:S08]  /*28c0*/  DADD R2, R2, R6 ;  /* 0x0000000002027229 */ /* 0x000fd00000000006 */
[----:B0-----:R-:W-:-:S11]  /*28d0*/  DADD R8, R2, R8 ;  /* 0x0000000002087229 */ /* 0x001fd60000000008 */
.L_x_166:
[----:B------:R-:W-:Y:S05]  /*28e0*/  BSYNC.RECONVERGENT B0 ;  /* 0x0000000000007941 */ /* 0x000fea0003800200 */
.L_x_151:
[----:B------:R-:W-:Y:S05]  /*28f0*/  @P0 EXIT ;  /* 0x000000000000094d */ /* 0x000fea0003800000 */
[----:B------:R-:W0:Y:S01]  /*2900*/  LDCU.64 UR4, c[0x0][0x398] ;  /* 0x00007300ff0477ac */ /* 0x000e220008000a00 */
[----:B--2---:R-:W2:Y:S01]  /*2910*/  LDC.64 R2, c[0x0][0x388] ;  /* 0x0000e200ff027b82 */ /* 0x004ea20000000a00 */
[----:B0-----:R-:W-:-:S07]  /*2920*/  DADD R8, R8, UR4 ;  /* 0x0000000408087e29 */ /* 0x001fce0008000000 */
[----:B--2---:R-:W-:Y:S01]  /*2930*/  STG.E.64 desc[UR6][R2.64], R8 ;  /* 0x0000000802007986 */ /* 0x004fe2000c101b06 */
[----:B------:R-:W-:Y:S05]  /*2940*/  EXIT ;  /* 0x000000000000794d */ /* 0x000fea0003800000 */
.L_x_180:
        /* <DEDUP_REMOVED lines=11> */
.L_x_229:


//--------------------- .text._ZN3cub18CUB_300001_SM_10006detail9transform16transform_kernelINS2_10policy_hubILb1EN4cuda3std3__45tupleIJN6thrust24THRUST_300001_SM_1000_NS17counting_iteratorIjNSA_11use_defaultESC_SC_EEEEEE10policy1000El7RandGenNSA_6detail15normal_iteratorINSA_10device_ptrIdEEEEJSD_EEEvT0_iT1_T2_DpNS2_10kernel_argIT3_EE --------------------------
	.section	.text._ZN3cub18CUB_300001_SM_10006detail9transform16transform_kernelINS2_10policy_hubILb1EN4cuda3std3__45tupleIJN6thrust24THRUST_300001_SM_1000_NS17counting_iteratorIjNSA_11use_defaultESC_SC_EEEEEE10policy1000El7RandGenNSA_6detail15normal_iteratorINSA_10device_ptrIdEEEEJSD_EEEvT0_iT1_T2_DpNS2_10kernel_argIT3_EE,"ax",@progbits
	.align	128
        .global         _ZN3cub18CUB_300001_SM_10006detail9transform16transform_kernelINS2_10policy_hubILb1EN4cuda3std3__45tupleIJN6thrust24THRUST_300001_SM_1000_NS17counting_iteratorIjNSA_11use_defaultESC_SC_EEEEEE10policy1000El7RandGenNSA_6detail15normal_iteratorINSA_10device_ptrIdEEEEJSD_EEEvT0_iT1_T2_DpNS2_10kernel_argIT3_EE
        .type           _ZN3cub18CUB_300001_SM_10006detail9transform16transform_kernelINS2_10policy_hubILb1EN4cuda3std3__45tupleIJN6thrust24THRUST_300001_SM_1000_NS17counting_iteratorIjNSA_11use_defaultESC_SC_EEEEEE10policy1000El7RandGenNSA_6detail15normal_iteratorINSA_10device_ptrIdEEEEJSD_EEEvT0_iT1_T2_DpNS2_10kernel_argIT3_EE,@function
        .size           _ZN3cub18CUB_300001_SM_10006detail9transform16transform_kernelINS2_10policy_hubILb1EN4cuda3std3__45tupleIJN6thrust24THRUST_300001_SM_1000_NS17counting_iteratorIjNSA_11use_defaultESC_SC_EEEEEE10policy1000El7RandGenNSA_6detail15normal_iteratorINSA_10device_ptrIdEEEEJSD_EEEvT0_iT1_T2_DpNS2_10kernel_argIT3_EE,(.L_x_230 - _ZN3cub18CUB_300001_SM_10006detail9transform16transform_kernelINS2_10policy_hubILb1EN4cuda3std3__45tupleIJN6thrust24THRUST_300001_SM_1000_NS17counting_iteratorIjNSA_11use_defaultESC_SC_EEEEEE10policy1000El7RandGenNSA_6detail15normal_iteratorINSA_10device_ptrIdEEEEJSD_EEEvT0_iT1_T2_DpNS2_10kernel_argIT3_EE)
        .other          _ZN3cub18CUB_300001_SM_10006detail9transform16transform_kernelINS2_10policy_hubILb1EN4cuda3std3__45tupleIJN6thrust24THRUST_300001_SM_1000_NS17counting_iteratorIjNSA_11use_defaultESC_SC_EEEEEE10policy1000El7RandGenNSA_6detail15normal_iteratorINSA_10device_ptrIdEEEEJSD_EEEvT0_iT1_T2_DpNS2_10kernel_argIT3_EE,@"STO_CUDA_ENTRY STV_DEFAULT"
_ZN3cub18CUB_300001_SM_10006detail9transform16transform_kernelINS2_10policy_hubILb1EN4cuda3std3__45tupleIJN6thrust24THRUST_300001_SM_1000_NS17counting_iteratorIjNSA_11use_defaultESC_SC_EEEEEE10policy1000El7RandGenNSA_6detail15normal_iteratorINSA_10device_ptrIdEEEEJSD_EEEvT0_iT1_T2_DpNS2_10kernel_argIT3_EE:
.text._ZN3cub18CUB_300001_SM_10006detail9transform16transform_kernelINS2_10policy_hubILb1EN4cuda3std3__45tupleIJN6thrust24THRUST_300001_SM_1000_NS17counting_iteratorIjNSA_11use_defaultESC_SC_EEEEEE10policy1000El7RandGenNSA_6detail15normal_iteratorINSA_10device_ptrIdEEEEJSD_EEEvT0_iT1_T2_DpNS2_10kernel_argIT3_EE:
[----:B------:R-:W-:Y:S08]  /*0000*/  LDC R1, c[0x0][0x37c] ;  /* 0x0000df00ff017b82 */ /* 0x000ff00000000800 */
[----:B------:R-:W0:Y:S01]  /*0010*/  LDC R8, c[0x0][0x388] ;  /* 0x0000e200ff087b82 */ /* 0x000e220000000800 */
[----:B------:R-:W1:Y:S07]  /*0020*/  LDCU.64 UR6, c[0x0][0x380] ;  /* 0x00007000ff0677ac */ /* 0x000e6e0008000a00 */
[----:B------:R-:W2:Y:S08]  /*0030*/  S2UR UR4, SR_CTAID.X ;  /* 0x00000000000479c3 */ /* 0x000eb00000002500 */
[----:B------:R-:W3:Y:S01]  /*0040*/  LDC.64 R6, c[0x0][0x390] ;  /* 0x0000e400ff067b82 */ /* 0x000ee20000000a00 */
[----:B0-----:R-:W-:-:S05]  /*0050*/  IMAD.SHL.U32 R3, R8, 0x80, RZ ;  /* 0x0000008008037824 */ /* 0x001fca00078e00ff */
[----:B------:R-:W-:Y:S01]  /*0060*/  SHF.R.S32.HI R0, RZ, 0x1f, R3 ;  /* 0x0000001fff007819 */ /* 0x000fe20000011403 */
[----:B--2---:R-:W-:-:S04]  /*0070*/  IMAD.WIDE.U32 R12, R3, UR4, RZ ;  /* 0x00000004030c7c25 */ /* 0x004fc8000f8e00ff */
[----:B------:R-:W-:Y:S01]  /*0080*/  IMAD R5, R0, UR4, RZ ;  /* 0x0000000400057c24 */ /* 0x000fe2000f8e02ff */
[----:B-1----:R-:W-:Y:S01]  /*0090*/  IADD3 R2, P0, PT, -R12, UR6, RZ ;  /* 0x000000060c027c10 */ /* 0x002fe2000ff1e1ff */
[----:B------:R-:W0:Y:S02]  /*00a0*/  LDCU UR6, c[0x0][0x398] ;  /* 0x00007300ff0677ac */ /* 0x000e240008000800 */
[----:B------:R-:W-:Y:S01]  /*00b0*/  IMAD.IADD R4, R13, 0x1, R5 ;  /* 0x000000010d047824 */ /* 0x000fe200078e0205 */
[----:B------:R-:W1:Y:S04]  /*00c0*/  LDCU.64 UR4, c[0x0][0x358] ;  /* 0x00006b00ff0477ac */ /* 0x000e680008000a00 */
[----:B------:R-:W-:Y:S02]  /*00d0*/  IADD3.X R5, PT, PT, ~R4, UR7, RZ, P0, !PT ;  /* 0x0000000704057c10 */ /* 0x000fe400087fe5ff */
[----:B------:R-:W-:-:S04]  /*00e0*/  ISETP.LT.U32.AND P0, PT, R2, R3, PT ;  /* 0x000000030200720c */ /* 0x000fc80003f01070 */
[----:B------:R-:W-:-:S04]  /*00f0*/  ISETP.LT.AND.EX P0, PT, R5, R0, PT, P0 ;  /* 0x000000000500720c */ /* 0x000fc80003f01300 */
[----:B------:R-:W-:Y:S02]  /*0100*/  SEL R0, R2, R3, P0 ;  /* 0x0000000302007207 */ /* 0x000fe40000000000 */
[C---:B---3--:R-:W-:Y:S02]  /*0110*/  LEA R2, P1, R12.reuse, R6, 0x3 ;  /* 0x000000060c027211 */ /* 0x048fe400078218ff */
[----:B------:R-:W-:Y:S02]  /*0120*/  ISETP.NE.AND P0, PT, R3, R0, PT ;  /* 0x000000000300720c */ /* 0x000fe40003f05270 */
[C---:B------:R-:W-:Y:S02]  /*0130*/  LEA.HI.X R3, R12.reuse, R7, R4, 0x3, P1 ;  /* 0x000000070c037211 */ /* 0x040fe400008f1c04 */
[----:B0-----:R-:W-:-:S09]  /*0140*/  IADD3 R12, PT, PT, R12, UR6, RZ ;  /* 0x000000060c0c7c10 */ /* 0x001fd2000fffe0ff */
[----:B-1----:R-:W-:Y:S05]  /*0150*/  @!P0 BRA `(.L_x_181) ;  /* 0x00000004008c8947 */ /* 0x002fea0003800000 */
[----:B------:R-:W-:-:S13]  /*0160*/  ISETP.GE.AND P0, PT, R8, 0x1, PT ;  /* 0x000000010800780c */ /* 0x000fda0003f06270 */
[----:B------:R-:W-:Y:S05]  /*0170*/  @!P0 EXIT ;  /* 0x000000000000894d */ /* 0x000fea0003800000 */
[----:B------:R-:W0:Y:S01]  /*0180*/  S2R R13, SR_TID.X ;  /* 0x00000000000d7919 */ /* 0x000e220000002100 */
[----:B------:R-:W-:-:S07]  /*0190*/  IMAD.MOV.U32 R14, RZ, RZ, RZ ;  /* 0x000000ffff0e7224 */ /* 0x000fce00078e00ff */
.L_x_190:
[----:B------:R-:W1:Y:S01]  /*01a0*/  LDCU UR6, c[0x0][0x388] ;  /* 0x00007100ff0677ac */ /* 0x000e620008000800 */
[C---:B0-----:R-:W-:Y:S01]  /*01b0*/  IMAD R15, R14.reuse, 0x80, R13 ;  /* 0x000000800e0f7824 */ /* 0x041fe200078e020d */
[----:B------:R-:W-:Y:S01]  /*01c0*/  IADD3 R14, PT, PT, R14, 0x1, RZ ;  /* 0x000000010e0e7810 */ /* 0x000fe20007ffe0ff */
[----:B------:R-:W-:Y:S03]  /*01d0*/  BSSY.RECONVERGENT B0, `(.L_x_182) ;  /* 0x0000059000007945 */ /* 0x000fe60003800200 */
[----:B------:R-:W-:Y:S02]  /*01e0*/  ISETP.GE.AND P0, PT, R15, R0, PT ;  /* 0x000000000f00720c */ /* 0x000fe40003f06270 */
[----:B-1----:R-:W-:-:S11]  /*01f0*/  ISETP.NE.AND P2, PT, R14, UR6, PT ;  /* 0x000000060e007c0c */ /* 0x002fd6000bf45270 */
[----:B------:R-:W-:Y:S05]  /*0200*/  @P0 BRA `(.L_x_183) ;  /* 0x0000000400540947 */ /* 0x000fea0003800000 */
[----:B------:R-:W-:Y:S01]  /*0210*/  IMAD.IADD R16, R12, 0x1, R15 ;  /* 0x000000010c107824 */ /* 0x000fe200078e020f */
[----:B------:R-:W-:Y:S01]  /*0220*/  BSSY.RECONVERGENT B1, `(.L_x_184) ;  /* 0x0000043000017945 */ /* 0x000fe20003800200 */
[----:B------:R-:W-:-:S03]  /*0230*/  IMAD.MOV.U32 R19, RZ, RZ, 0x1 ;  /* 0x00000001ff137424 */ /* 0x000fc600078e00ff */
[----:B------:R-:W-:-:S13]  /*0240*/  ISETP.NE.AND P0, PT, R16, RZ, PT ;  /* 0x000000ff1000720c */ /* 0x000fda0003f05270 */
[----:B------:R-:W-:Y:S05]  /*0250*/  @!P0 BRA `(.L_x_185) ;  /* 0x0000000000fc8947 */ /* 0x000fea0003800000 */
[----:B------:R-:W-:Y:S01]  /*0260*/  HFMA2 R17, -RZ, RZ, 0, 0 ;  /* 0x00000000ff117431 */ /* 0x000fe200000001ff */
[----:B------:R-:W-:Y:S01]  /*0270*/  BSSY.RECONVERGENT B2, `(.L_x_186) ;  /* 0x0000038000027945 */ /* 0x000fe20003800200 */
[----:B------:R-:W-:Y:S01]  /*0280*/  IMAD.MOV.U32 R21, RZ, RZ, 0xbc8f ;  /* 0x0000bc8fff157424 */ /* 0x000fe200078e00ff */
[----:B------:R-:W-:Y:S01]  /*0290*/  MOV R19, 0x1 ;  /* 0x0000000100137802 */ /* 0x000fe20000000f00 */
[----:B------:R-:W-:Y:S02]  /*02a0*/  IMAD.MOV.U32 R18, RZ, RZ, RZ ;  /* 0x000000ffff127224 */ /* 0x000fe400078e00ff */
[----:B------:R-:W-:-:S07]  /*02b0*/  IMAD.MOV.U32 R20, RZ, RZ, RZ ;  /* 0x000000ffff147224 */ /* 0x000fce00078e00ff */
.L_x_189:
[-C--:B------:R-:W-:Y:S01]  /*02c0*/  IMAD R6, R18, R21.reuse, RZ ;  /* 0x0000001512067224 */ /* 0x080fe200078e02ff */
[----:B------:R-:W-:Y:S01]  /*02d0*/  BSSY.RECONVERGENT B3, `(.L_x_187) ;  /* 0x000002b000037945 */ /* 0x000fe20003800200 */
[----:B------:R-:W-:-:S04]  /*02e0*/  IMAD.WIDE.U32 R4, R21, R21, RZ ;  /* 0x0000001515047225 */ /* 0x000fc800078e00ff */
[----:B------:R-:W-:Y:S02]  /*02f0*/  IMAD R7, R21, R18, R6 ;  /* 0x0000001215077224 */ /* 0x000fe400078e0206 */
[----:B------:R-:W-:Y:S01]  /*0300*/  IMAD.WIDE.U32 R8, R4, 0x3, RZ ;  /* 0x0000000304087825 */ /* 0x000fe200078e00ff */
[----:B------:R-:W-:-:S03]  /*0310*/  LOP3.LUT R8, R16, 0x1, RZ, 0xc0, !PT ;  /* 0x0000000110087812 */ /* 0x000fc600078ec0ff */
[----:B------:R-:W-:Y:S01]  /*0320*/  IMAD.IADD R5, R5, 0x1, R7 ;  /* 0x0000000105057824 */ /* 0x000fe200078e0207 */
[----:B------:R-:W-:-:S03]  /*0330*/  ISETP.NE.U32.AND P1, PT, R8, 0x1, PT ;  /* 0x000000010800780c */ /* 0x000fc60003f25070 */
[----:B------:R-:W-:Y:S01]  /*0340*/  IMAD.WIDE.U32 R6, R5, 0x3, RZ ;  /* 0x0000000305067825 */ /* 0x000fe200078e00ff */
[----:B------:R-:W-:-:S03]  /*0350*/  ISETP.NE.U32.AND.EX P1, PT, RZ, RZ, PT, P1 ;  /* 0x000000ffff00720c */ /* 0x000fc60003f25110 */
[----:B------:R-:W-:-:S04]  /*0360*/  IMAD.WIDE.U32 R6, P0, R4, -0x7fffffff, R6 ;  /* 0x8000000104067825 */ /* 0x000fc80007800006 */
[----:B------:R-:W-:Y:S01]  /*0370*/  IMAD.MOV.U32 R10, RZ, RZ, R7 ;  /* 0x000000ffff0a7224 */ /* 0x000fe200078e0007 */
[----:B------:R-:W-:Y:S02]  /*0380*/  IADD3.X R11, PT, PT, RZ, RZ, RZ, P0, !PT ;  /* 0x000000ffff0b7210 */ /* 0x000fe400007fe4ff */
[----:B------:R-:W-:-:S05]  /*0390*/  IADD3 RZ, P0, PT, R9, R6, RZ ;  /* 0x0000000609ff7210 */ /* 0x000fca0007f1e0ff */
[----:B------:R-:W-:Y:S01]  /*03a0*/  IMAD.WIDE.U32.X R10, R5, -0x7fffffff, R10, P0 ;  /* 0x80000001050a7825 */ /* 0x000fe200000e040a */
[----:B------:R-:W-:-:S04]  /*03b0*/  ISETP.GT.U32.AND P0, PT, R16, 0x1, PT ;  /* 0x000000011000780c */ /* 0x000fc80003f04070 */
[--C-:B------:R-:W-:Y:S02]  /*03c0*/  SHF.R.U64 R9, R10, 0x1e, R11.reuse ;  /* 0x0000001e0a097819 */ /* 0x100fe4000000120b */
[----:B------:R-:W-:-:S03]  /*03d0*/  SHF.R.U32.HI R8, RZ, 0x1e, R11 ;  /* 0x0000001eff087819 */ /* 0x000fc6000001160b */
[----:B------:R-:W-:-:S04]  /*03e0*/  IMAD.WIDE.U32 R4, R9, -0x7fffffff, R4 ;  /* 0x8000000109047825 */ /* 0x000fc800078e0004 */
[----:B------:R-:W-:Y:S01]  /*03f0*/  IMAD R8, R8, -0x7fffffff, RZ ;  /* 0x8000000108087824 */ /* 0x000fe200078e02ff */
[----:B------:R-:W-:Y:S06]  /*0400*/  @P1 BRA `(.L_x_188) ;  /* 0x00000000005c1947 */ /* 0x000fec0003800000 */
[-C--:B------:R-:W-:Y:S02]  /*0410*/  IMAD R20, R20, R21.reuse, RZ ;  /* 0x0000001514147224 */ /* 0x080fe400078e02ff */
[----:B------:R-:W-:-:S04]  /*0420*/  IMAD.WIDE.U32 R6, R19, R21, RZ ;  /* 0x0000001513067225 */ /* 0x000fc800078e00ff */
[----:B------:R-:W-:-:S04]  /*0430*/  IMAD R19, R18, R19, R20 ;  /* 0x0000001312137224 */ /* 0x000fc800078e0214 */
[----:B------:R-:W-:Y:S02]  /*0440*/  IMAD.IADD R7, R7, 0x1, R19 ;  /* 0x0000000107077824 */ /* 0x000fe400078e0213 */
[----:B------:R-:W-:-:S04]  /*0450*/  IMAD.WIDE.U32 R18, R6, 0x5, RZ ;  /* 0x0000000506127825 */ /* 0x000fc800078e00ff */
[----:B------:R-:W-:-:S04]  /*0460*/  IMAD.WIDE.U32 R10, R7, 0x5, RZ ;  /* 0x00000005070a7825 */ /* 0x000fc800078e00ff */
[----:B------:R-:W-:-:S04]  /*0470*/  IMAD.WIDE.U32 R10, P1, R6, 0x2, R10 ;  /* 0x00000002060a7825 */ /* 0x000fc8000782000a */
[----:B------:R-:W-:Y:S01]  /*0480*/  IMAD.MOV.U32 R20, RZ, RZ, R11 ;  /* 0x000000ffff147224 */ /* 0x000fe200078e000b */
[----:B------:R-:W-:Y:S02]  /*0490*/  IADD3.X R21, PT, PT, RZ, RZ, RZ, P1, !PT ;  /* 0x000000ffff157210 */ /* 0x000fe40000ffe4ff */
[----:B------:R-:W-:-:S05]  /*04a0*/  IADD3 RZ, P1, PT, R19, R10, RZ ;  /* 0x0000000a13ff7210 */ /* 0x000fca0007f3e0ff */
[----:B------:R-:W-:-:S03]  /*04b0*/  IMAD.WIDE.U32.X R20, R7, 0x2, R20, P1 ;  /* 0x0000000207147825 */ /* 0x000fc600008e0414 */
[----:B------:R-:W-:-:S05]  /*04c0*/  IADD3 R11, P1, PT, R6, -R20, RZ ;  /* 0x80000014060b7210 */ /* 0x000fca0007f3e0ff */
[----:B------:R-:W-:-:S05]  /*04d0*/  IMAD.X R10, R7, 0x1, ~R21, P1 ;  /* 0x00000001070a7824 */ /* 0x000fca00008e0e15 */
[--C-:B------:R-:W-:Y:S02]  /*04e0*/  SHF.R.U64 R11, R11, 0x1, R10.reuse ;  /* 0x000000010b0b7819 */ /* 0x100fe4000000120a */
[----:B------:R-:W-:Y:S02]  /*04f0*/  SHF.R.U32.HI R19, RZ, 0x1, R10 ;  /* 0x00000001ff137819 */ /* 0x000fe4000001160a */
[----:B------:R-:W-:-:S04]  /*0500*/  IADD3 R11, P1, PT, R11, R20, RZ ;  /* 0x000000140b0b7210 */ /* 0x000fc80007f3e0ff */
[----:B------:R-:W-:-:S04]  /*0510*/  IADD3.X R10, PT, PT, R19, R21, RZ, P1, !PT ;  /* 0x00000015130a7210 */ /* 0x000fc80000ffe4ff */
[--C-:B------:R-:W-:Y:S02]  /*0520*/  SHF.R.U64 R11, R11, 0x1e, R10.reuse ;  /* 0x0000001e0b0b7819 */ /* 0x100fe4000000120a */
[----:B------:R-:W-:-:S03]  /*0530*/  SHF.R.U32.HI R10, RZ, 0x1e, R10 ;  /* 0x0000001eff0a7819 */ /* 0x000fc6000001160a */
[----:B------:R-:W-:-:S04]  /*0540*/  IMAD.WIDE.U32 R6, R11, -0x7fffffff, R6 ;  /* 0x800000010b067825 */ /* 0x000fc800078e0006 */
[----:B------:R-:W-:Y:S02]  /*0550*/  IMAD R10, R10, -0x7fffffff, RZ ;  /* 0x800000010a0a7824 */ /* 0x000fe400078e02ff */
[----:B------:R-:W-:-:S03]  /*0560*/  IMAD.MOV.U32 R19, RZ, RZ, R6 ;  /* 0x000000ffff137224 */ /* 0x000fc600078e0006 */
[----:B------:R-:W-:-:S07]  /*0570*/  IADD3 R20, PT, PT, R7, -R11, R10 ;  /* 0x8000000b07147210 */ /* 0x000fce0007ffe00a */
.L_x_188:
[----:B------:R-:W-:Y:S05]  /*0580*/  BSYNC.RECONVERGENT B3 ;  /* 0x0000000000037941 */ /* 0x000fea0003800200 */
.L_x_187:
[----:B------:R-:W-:Y:S01]  /*0590*/  ISETP.GT.U32.AND.EX P0, PT, R17, RZ, PT, P0 ;  /* 0x000000ff1100720c */ /* 0x000fe20003f04100 */
[----:B------:R-:W-:Y:S01]  /*05a0*/  IMAD.MOV.U32 R21, RZ, RZ, R4 ;  /* 0x000000ffff157224 */ /* 0x000fe200078e0004 */
[--C-:B------:R-:W-:Y:S02]  /*05b0*/  SHF.R.U64 R16, R16, 0x1, R17.reuse ;  /* 0x0000000110107819 */ /* 0x100fe40000001211 */
[----:B------:R-:W-:Y:S02]  /*05c0*/  SHF.R.U32.HI R17, RZ, 0x1, R17 ;  /* 0x00000001ff117819 */ /* 0x000fe40000011611 */
[----:B------:R-:W-:-:S07]  /*05d0*/  IADD3 R18, PT, PT, R5, -R9, R8 ;  /* 0x8000000905127210 */ /* 0x000fce0007ffe008 */
[----:B------:R-:W-:Y:S05]  /*05e0*/  @P0 BRA `(.L_x_189) ;  /* 0xfffffffc00340947 */ /* 0x000fea000383ffff */
[----:B------:R-:W-:Y:S05]  /*05f0*/  BSYNC.RECONVERGENT B2 ;  /* 0x0000000000027941 */ /* 0x000fea0003800200 */
.L_x_186:
[----:B------:R-:W-:-:S05]  /*0600*/  IMAD.HI.U32 R4, R19, 0x3, RZ ;  /* 0x0000000313047827 */ /* 0x000fca00078e00ff */
[----:B------:R-:W-:-:S04]  /*0610*/  IADD3 R5, PT, PT, -R4, R19, RZ ;  /* 0x0000001304057210 */ /* 0x000fc80007ffe1ff */
[----:B------:R-:W-:-:S04]  /*0620*/  LEA.HI R5, R5, R4, RZ, 0x1f ;  /* 0x0000000405057211 */ /* 0x000fc800078ff8ff */
[----:B------:R-:W-:-:S05]  /*0630*/  SHF.R.U32.HI R4, RZ, 0x1e, R5 ;  /* 0x0000001eff047819 */ /* 0x000fca0000011605 */
[----:B------:R-:W-:-:S07]  /*0640*/  IMAD R19, R4, -0x7fffffff, R19 ;  /* 0x8000000104137824 */ /* 0x000fce00078e0213 */
.L_x_185:
[----:B------:R-:W-:Y:S05]  /*0650*/  BSYNC.RECONVERGENT B1 ;  /* 0x0000000000017941 */ /* 0x000fea0003800200 */
.L_x_184:
[----:B------:R-:W-:-:S04]  /*0660*/  IMAD.HI.U32 R4, R19, -0x4370ec6f, RZ ;  /* 0xbc8f139113047827 */ /* 0x000fc800078e00ff */
[----:B------:R-:W-:Y:S01]  /*0670*/  IMAD.MOV.U32 R5, RZ, RZ, 0x40000000 ;  /* 0x40000000ff057424 */ /* 0x000fe200078e00ff */
[----:B------:R-:W-:-:S05]  /*0680*/  SHF.R.U32.HI R4, RZ, 0xf, R4 ;  /* 0x0000000fff047819 */ /* 0x000fca0000011604 */
[C---:B------:R-:W-:Y:S02]  /*0690*/  IMAD R19, R4.reuse, -0xadc8, R19 ;  /* 0xffff523804137824 */ /* 0x040fe400078e0213 */
[----:B------:R-:W-:Y:S02]  /*06a0*/  IMAD R4, R4, 0xd47, RZ ;  /* 0x00000d4704047824 */ /* 0x000fe400078e02ff */
[----:B------:R-:W-:-:S03]  /*06b0*/  IMAD R19, R19, 0xbc8f, RZ ;  /* 0x0000bc8f13137824 */ /* 0x000fc600078e02ff */
[----:B------:R-:W-:Y:S02]  /*06c0*/  LOP3.LUT R6, R4, 0x7fffffff, RZ, 0x3c, !PT ;  /* 0x7fffffff04067812 */ /* 0x000fe400078e3cff */
[----:B------:R-:W-:-:S13]  /*06d0*/  ISETP.GE.U32.AND P0, PT, R19, R4, PT ;  /* 0x000000041300720c */ /* 0x000fda0003f06070 */
[----:B------:R-:W-:-:S05]  /*06e0*/  @P0 IMAD.MOV R6, RZ, RZ, -R4 ;  /* 0x000000ffff060224 */ /* 0x000fca00078e0a04 */
[----:B------:R-:W-:-:S04]  /*06f0*/  IADD3 R6, PT, PT, R19, -0x1, R6 ;  /* 0xffffffff13067810 */ /* 0x000fc80007ffe006 */
[----:B------:R-:W-:-:S05]  /*0700*/  I2FP.F32.U32 R6, R6 ;  /* 0x0000000600067245 */ /* 0x000fca0000201000 */
[----:B------:R-:W-:-:S04]  /*0710*/  FMUL R6, R6, 4.6566128730773925781e-10 ;  /* 0x3000000006067820 */ /* 0x000fc80000400000 */
[----:B------:R-:W-:Y:S01]  /*0720*/  FFMA R4, R6, R5, -1 ;  /* 0xbf80000006047423 */ /* 0x000fe20000000005 */
[----:B------:R-:W-:-:S05]  /*0730*/  IMAD.WIDE R6, R15, 0x8, R2 ;  /* 0x000000080f067825 */ /* 0x000fca00078e0202 */
[----:B------:R-:W0:Y:S02]  /*0740*/  F2F.F64.F32 R4, R4 ;  /* 0x0000000400047310 */ /* 0x000e240000201800 */
[----:B0-----:R0:W-:Y:S02]  /*0750*/  STG.E.64 desc[UR4][R6.64], R4 ;  /* 0x0000000406007986 */ /* 0x0011e4000c101b04 */
.L_x_183:
[----:B------:R-:W-:Y:S05]  /*0760*/  BSYNC.RECONVERGENT B0 ;  /* 0x0000000000007941 */ /* 0x000fea0003800200 */
.L_x_182:
[----:B------:R-:W-:Y:S05]  /*0770*/  @P2 BRA `(.L_x_190) ;  /* 0xfffffff800882947 */ /* 0x000fea000383ffff */
[----:B------:R-:W-:Y:S05]  /*0780*/  EXIT ;  /* 0x000000000000794d */ /* 0x000fea0003800000 */
.L_x_181:
[----:B------:R-:W-:-:S13]  /*0790*/  ISETP.GE.AND P0, PT, R8, 0x1, PT ;  /* 0x000000010800780c */ /* 0x000fda0003f06270 */
[----:B------:R-:W-:Y:S05]  /*07a0*/  @!P0 EXIT ;  /* 0x000000000000894d */ /* 0x000fea0003800000 */
[----:B------:R-:W0:Y:S01]  /*07b0*/  S2R R9, SR_TID.X ;  /* 0x0000000000097919 */ /* 0x000e220000002100 */
[----:B------:R-:W-:-:S07]  /*07c0*/  HFMA2 R4, -RZ, RZ, 0, 0 ;  /* 0x00000000ff047431 */ /* 0x000fce00000001ff */
.L_x_197:
[----:B0-----:R-:W-:Y:S01]  /*07d0*/  IMAD R7, R4, 0x80, R9 ;  /* 0x0000008004077824 */ /* 0x001fe200078e0209 */
[----:B------:R-:W-:Y:S01]  /*07e0*/  BSSY.RECONVERGENT B0, `(.L_x_191) ;  /* 0x0000044000007945 */ /* 0x000fe20003800200 */
[----:B------:R-:W-:-:S03]  /*07f0*/  IMAD.MOV.U32 R8, RZ, RZ, 0x1 ;  /* 0x00000001ff087424 */ /* 0x000fc600078e00ff */
[----:B------:R-:W-:-:S04]  /*0800*/  IADD3 R5, PT, PT, R12, R7, RZ ;  /* 0x000000070c057210 */ /* 0x000fc80007ffe0ff */
[----:B------:R-:W-:-:S13]  /*0810*/  ISETP.NE.AND P0, PT, R5, RZ, PT ;  /* 0x000000ff0500720c */ /* 0x000fda0003f05270 */
[----:B------:R-:W-:Y:S05]  /*0820*/  @!P0 BRA `(.L_x_192) ;  /* 0x0000000000fc8947 */ /* 0x000fea0003800000 */
[----:B------:R-:W-:Y:S01]  /*0830*/  HFMA2 R6, -RZ, RZ, 0, 0 ;  /* 0x00000000ff067431 */ /* 0x000fe200000001ff */
[----:B------:R-:W-:Y:S01]  /*0840*/  BSSY.RECONVERGENT B1, `(.L_x_193) ;  /* 0x0000038000017945 */ /* 0x000fe20003800200 */
[----:B------:R-:W-:Y:S01]  /*0850*/  MOV R0, RZ ;  /* 0x000000ff00007202 */ /* 0x000fe20000000f00 */
[----:B------:R-:W-:Y:S01]  /*0860*/  IMAD.MOV.U32 R21, RZ, RZ, 0xbc8f ;  /* 0x0000bc8fff157424 */ /* 0x000fe200078e00ff */
[----:B------:R-:W-:Y:S01]  /*0870*/  MOV R20, RZ ;  /* 0x000000ff00147202 */ /* 0x000fe20000000f00 */
[----:B------:R-:W-:-:S07]  /*0880*/  IMAD.MOV.U32 R8, RZ, RZ, 0x1 ;  /* 0x00000001ff087424 */ /* 0x000fce00078e00ff */
.L_x_196:
[-C--:B------:R-:W-:Y:S01]  /*0890*/  IMAD R13, R6, R21.reuse, RZ ;  /* 0x00000015060d7224 */ /* 0x080fe200078e02ff */
[----:B------:R-:W-:Y:S01]  /*08a0*/  BSSY.RECONVERGENT B2, `(.L_x_194) ;  /* 0x000002b000027945 */ /* 0x000fe20003800200 */
[----:B------:R-:W-:-:S04]  /*08b0*/  IMAD.WIDE.U32 R10, R21, R21, RZ ;  /* 0x00000015150a7225 */ /* 0x000fc800078e00ff */
[----:B------:R-:W-:Y:S02]  /*08c0*/  IMAD R13, R21, R6, R13 ;  /* 0x00000006150d7224 */ /* 0x000fe400078e020d */
[----:B------:R-:W-:-:S04]  /*08d0*/  IMAD.WIDE.U32 R16, R10, 0x3, RZ ;  /* 0x000000030a107825 */ /* 0x000fc800078e00ff */
[----:B------:R-:W-:Y:S01]  /*08e0*/  IMAD.IADD R11, R11, 0x1, R13 ;  /* 0x000000010b0b7824 */ /* 0x000fe200078e020d */
[----:B------:R-:W-:-:S03]  /*08f0*/  LOP3.LUT R13, R5, 0x1, RZ, 0xc0, !PT ;  /* 0x00000001050d7812 */ /* 0x000fc600078ec0ff */
[----:B------:R-:W-:Y:S01]  /*0900*/  IMAD.WIDE.U32 R14, R11, 0x3, RZ ;  /* 0x000000030b0e7825 */ /* 0x000fe200078e00ff */
[----:B------:R-:W-:-:S04]  /*0910*/  ISETP.NE.U32.AND P1, PT, R13, 0x1, PT ;  /* 0x000000010d00780c */ /* 0x000fc80003f25070 */
[----:B------:R-:W-:Y:S01]  /*0920*/  ISETP.NE.U32.AND.EX P1, PT, RZ, RZ, PT, P1 ;  /* 0x000000ffff00720c */ /* 0x000fe20003f25110 */
        /* <DEDUP_REMOVED lines=13> */
[----:B------:R-:W-:Y:S02]  /*0a00*/  IMAD R17, R6, R8, R17 ;  /* 0x0000000806117224 */ /* 0x000fe400078e0211 */
[----:B------:R-:W-:-:S03]  /*0a10*/  IMAD.WIDE.U32 R18, R14, 0x5, RZ ;  /* 0x000000050e127825 */ /* 0x000fc600078e00ff */
[----:B------:R-:W-:-:S05]  /*0a20*/  IADD3 R15, PT, PT, R15, R17, RZ ;  /* 0x000000110f0f7210 */ /* 0x000fca0007ffe0ff */
[----:B------:R-:W-:-:S04]  /*0a30*/  IMAD.WIDE.U32 R16, R15, 0x5, RZ ;  /* 0x000000050f107825 */ /* 0x000fc800078e00ff */
[----:B------:R-:W-:-:S04]  /*0a40*/  IMAD.WIDE.U32 R16, P1, R14, 0x2, R16 ;  /* 0x000000020e107825 */ /* 0x000fc80007820010 */
[----:B------:R-:W-:Y:S01]  /*0a50*/  IMAD.X R21, RZ, RZ, RZ, P1 ;  /* 0x000000ffff157224 */ /* 0x000fe200008e06ff */
[----:B------:R-:W-:Y:S02]  /*0a60*/  IADD3 RZ, P1, PT, R19, R16, RZ ;  /* 0x0000001013ff7210 */ /* 0x000fe40007f3e0ff */
[----:B------:R-:W-:-:S05]  /*0a70*/  MOV R20, R17 ;  /* 0x0000001100147202 */ /* 0x000fca0000000f00 */
        /* <DEDUP_REMOVED lines=13> */
.L_x_195:
[----:B------:R-:W-:Y:S05]  /*0b50*/  BSYNC.RECONVERGENT B2 ;  /* 0x0000000000027941 */ /* 0x000fea0003800200 */
.L_x_194:
[----:B------:R-:W-:Y:S02]  /*0b60*/  ISETP.GT.U32.AND.EX P0, PT, R0, RZ, PT, P0 ;  /* 0x000000ff0000720c */ /* 0x000fe40003f04100 */
[--C-:B------:R-:W-:Y:S02]  /*0b70*/  SHF.R.U64 R5, R5, 0x1, R0.reuse ;  /* 0x0000000105057819 */ /* 0x100fe40000001200 */
[----:B------:R-:W-:Y:S02]  /*0b80*/  SHF.R.U32.HI R0, RZ, 0x1, R0 ;  /* 0x00000001ff007819 */ /* 0x000fe40000011600 */
[----:B------:R-:W-:Y:S02]  /*0b90*/  IADD3 R6, PT, PT, R11, -R13, R22 ;  /* 0x8000000d0b067210 */ /* 0x000fe40007ffe016 */
[----:B------:R-:W-:-:S05]  /*0ba0*/  MOV R21, R10 ;  /* 0x0000000a00157202 */ /* 0x000fca0000000f00 */
[----:B------:R-:W-:Y:S05]  /*0bb0*/  @P0 BRA `(.L_x_196) ;  /* 0xfffffffc00340947 */ /* 0x000fea000383ffff */
[----:B------:R-:W-:Y:S05]  /*0bc0*/  BSYNC.RECONVERGENT B1 ;  /* 0x0000000000017941 */ /* 0x000fea0003800200 */
.L_x_193:
[----:B------:R-:W-:-:S04]  /*0bd0*/  IMAD.HI.U32 R5, R8, 0x3, RZ ;  /* 0x0000000308057827 */ /* 0x000fc800078e00ff */
[----:B------:R-:W-:-:S05]  /*0be0*/  IMAD.IADD R0, R8, 0x1, -R5 ;  /* 0x0000000108007824 */ /* 0x000fca00078e0a05 */
[----:B------:R-:W-:-:S04]  /*0bf0*/  LEA.HI R0, R0, R5, RZ, 0x1f ;  /* 0x0000000500007211 */ /* 0x000fc800078ff8ff */
[----:B------:R-:W-:-:S05]  /*0c00*/  SHF.R.U32.HI R5, RZ, 0x1e, R0 ;  /* 0x0000001eff057819 */ /* 0x000fca0000011600 */
[----:B------:R-:W-:-:S07]  /*0c10*/  IMAD R8, R5, -0x7fffffff, R8 ;  /* 0x8000000105087824 */ /* 0x000fce00078e0208 */
.L_x_192:
[----:B------:R-:W-:Y:S05]  /*0c20*/  BSYNC.RECONVERGENT B0 ;  /* 0x0000000000007941 */ /* 0x000fea0003800200 */
.L_x_191:
[----:B------:R-:W-:Y:S01]  /*0c30*/  IMAD.HI.U32 R0, R8, -0x4370ec6f, RZ ;  /* 0xbc8f139108007827 */ /* 0x000fe200078e00ff */
[----:B------:R-:W0:Y:S01]  /*0c40*/  LDCU UR6, c[0x0][0x388] ;  /* 0x00007100ff0677ac */ /* 0x000e220008000800 */
[----:B------:R-:W-:Y:S02]  /*0c50*/  IADD3 R4, PT, PT, R4, 0x1, RZ ;  /* 0x0000000104047810 */ /* 0x000fe40007ffe0ff */
[----:B------:R-:W-:Y:S01]  /*0c60*/  IMAD.WIDE R6, R7, 0x8, R2 ;  /* 0x0000000807067825 */ /* 0x000fe200078e0202 */
[----:B------:R-:W-:-:S03]  /*0c70*/  SHF.R.U32.HI R5, RZ, 0xf, R0 ;  /* 0x0000000fff057819 */ /* 0x000fc60000011600 */
[----:B------:R-:W-:Y:S02]  /*0c80*/  IMAD.MOV.U32 R0, RZ, RZ, 0x40000000 ;  /* 0x40000000ff007424 */ /* 0x000fe400078e00ff */
[C---:B------:R-:W-:Y:S02]  /*0c90*/  IMAD R8, R5.reuse, -0xadc8, R8 ;  /* 0xffff523805087824 */ /* 0x040fe400078e0208 */
[----:B------:R-:W-:Y:S02]  /*0ca0*/  IMAD R5, R5, 0xd47, RZ ;  /* 0x00000d4705057824 */ /* 0x000fe400078e02ff */
[----:B------:R-:W-:-:S03]  /*0cb0*/  IMAD R8, R8, 0xbc8f, RZ ;  /* 0x0000bc8f08087824 */ /* 0x000fc600078e02ff */
[----:B------:R-:W-:Y:S02]  /*0cc0*/  LOP3.LUT R11, R5, 0x7fffffff, RZ, 0x3c, !PT ;  /* 0x7fffffff050b7812 */ /* 0x000fe400078e3cff */
[----:B------:R-:W-:-:S13]  /*0cd0*/  ISETP.GE.U32.AND P0, PT, R8, R5, PT ;  /* 0x000000050800720c */ /* 0x000fda0003f06070 */
[----:B------:R-:W-:Y:S02]  /*0ce0*/  @P0 IADD3 R11, PT, PT, -R5, RZ, RZ ;  /* 0x000000ff050b0210 */ /* 0x000fe40007ffe1ff */
[----:B0-----:R-:W-:Y:S02]  /*0cf0*/  ISETP.NE.AND P0, PT, R4, UR6, PT ;  /* 0x0000000604007c0c */ /* 0x001fe4000bf05270 */
[----:B------:R-:W-:-:S04]  /*0d00*/  IADD3 R11, PT, PT, R8, -0x1, R11 ;  /* 0xffffffff080b7810 */ /* 0x000fc80007ffe00b */
[----:B------:R-:W-:-:S05]  /*0d10*/  I2FP.F32.U32 R11, R11 ;  /* 0x0000000b000b7245 */ /* 0x000fca0000201000 */
[----:B------:R-:W-:-:S04]  /*0d20*/  FMUL R11, R11, 4.6566128730773925781e-10 ;  /* 0x300000000b0b7820 */ /* 0x000fc80000400000 */
[----:B------:R-:W-:-:S06]  /*0d30*/  FFMA R11, R11, R0, -1 ;  /* 0xbf8000000b0b7423 */ /* 0x000fcc0000000000 */
[----:B------:R-:W0:Y:S02]  /*0d40*/  F2F.F64.F32 R10, R11 ;  /* 0x0000000b000a7310 */ /* 0x000e240000201800 */
[----:B0-----:R0:W-:Y:S01]  /*0d50*/  STG.E.64 desc[UR4][R6.64], R10 ;  /* 0x0000000a06007986 */ /* 0x0011e2000c101b04 */
[----:B------:R-:W-:Y:S05]  /*0d60*/  @!P0 EXIT ;  /* 0x000000000000894d */ /* 0x000fea0003800000 */
[----:B------:R-:W-:Y:S05]  /*0d70*/  BRA `(.L_x_197) ;  /* 0xfffffff800947947 */ /* 0x000fea000383ffff */
.L_x_198:
        /* <DEDUP_REMOVED lines=16> */
.L_x_230:


//--------------------- .text._ZN3cub18CUB_300001_SM_10006detail9transform16transform_kernelINS2_10policy_hubILb1EN4cuda3std3__45tupleIJN6thrust24THRUST_300001_SM_1000_NS17counting_iteratorIjNSA_11use_defaultESC_SC_EEEEEE10policy1000Ei7RandGenNSA_6detail15normal_iteratorINSA_10device_ptrIdEEEEJSD_EEEvT0_iT1_T2_DpNS2_10kernel_argIT3_EE --------------------------
	.section	.text._ZN3cub18CUB_300001_SM_10006detail9transform16transform_kernelINS2_10policy_hubILb1EN4cuda3std3__45tupleIJN6thrust24THRUST_300001_SM_1000_NS17counting_iteratorIjNSA_11use_defaultESC_SC_EEEEEE10policy1000Ei7RandGenNSA_6detail15normal_iteratorINSA_10device_ptrIdEEEEJSD_EEEvT0_iT1_T2_DpNS2_10kernel_argIT3_EE,"ax",@progbits
	.align	128
        .global         _ZN3cub18CUB_300001_SM_10006detail9transform16transform_kernelINS2_10policy_hubILb1EN4cuda3std3__45tupleIJN6thrust24THRUST_300001_SM_1000_NS17counting_iteratorIjNSA_11use_defaultESC_SC_EEEEEE10policy1000Ei7RandGenNSA_6detail15normal_iteratorINSA_10device_ptrIdEEEEJSD_EEEvT0_iT1_T2_DpNS2_10kernel_argIT3_EE
        .type           _ZN3cub18CUB_300001_SM_10006detail9transform16transform_kernelINS2_10policy_hubILb1EN4cuda3std3__45tupleIJN6thrust24THRUST_300001_SM_1000_NS17counting_iteratorIjNSA_11use_defaultESC_SC_EEEEEE10policy1000Ei7RandGenNSA_6detail15normal_iteratorINSA_10device_ptrIdEEEEJSD_EEEvT0_iT1_T2_DpNS2_10kernel_argIT3_EE,@function
        .size           _ZN3cub18CUB_300001_SM_10006detail9transform16transform_kernelINS2_10policy_hubILb1EN4cuda3std3__45tupleIJN6thrust24THRUST_300001_SM_1000_NS17counting_iteratorIjNSA_11use_defaultESC_SC_EEEEEE10policy1000Ei7RandGenNSA_6detail15normal_iteratorINSA_10device_ptrIdEEEEJSD_EEEvT0_iT1_T2_DpNS2_10kernel_argIT3_EE,(.L_x_231 - _ZN3cub18CUB_300001_SM_10006detail9transform16transform_kernelINS2_10policy_hubILb1EN4cuda3std3__45tupleIJN6thrust24THRUST_300001_SM_1000_NS17counting_iteratorIjNSA_11use_defaultESC_SC_EEEEEE10policy1000Ei7RandGenNSA_6detail15normal_iteratorINSA_10device_ptrIdEEEEJSD_EEEvT0_iT1_T2_DpNS2_10kernel_argIT3_EE)
        .other          _ZN3cub18CUB_300001_SM_10006detail9transform16transform_kernelINS2_10policy_hubILb1EN4cuda3std3__45tupleIJN6thrust24THRUST_300001_SM_1000_NS17counting_iteratorIjNSA_11use_defaultESC_SC_EEEEEE10policy1000Ei7RandGenNSA_6detail15normal_iteratorINSA_10device_ptrIdEEEEJSD_EEEvT0_iT1_T2_DpNS2_10kernel_argIT3_EE,@"STO_CUDA_ENTRY STV_DEFAULT"
_ZN3cub18CUB_300001_SM_10006detail9transform16transform_kernelINS2_10policy_hubILb1EN4cuda3std3__45tupleIJN6thrust24THRUST_300001_SM_1000_NS17counting_iteratorIjNSA_11use_defaultESC_SC_EEEEEE10policy1000Ei7RandGenNSA_6detail15normal_iteratorINSA_10device_ptrIdEEEEJSD_EEEvT0_iT1_T2_DpNS2_10kernel_argIT3_EE:
.text._ZN3cub18CUB_300001_SM_10006detail9transform16transform_kernelINS2_10policy_hubILb1EN4cuda3std3__45tupleIJN6thrust24THRUST_300001_SM_1000_NS17counting_iteratorIjNSA_11use_defaultESC_SC_EEEEEE10policy1000Ei7RandGenNSA_6detail15normal_iteratorINSA_10device_ptrIdEEEEJSD_EEEvT0_iT1_T2_DpNS2_10kernel_argIT3_EE:
[----:B------:R-:W-:Y:S08]  /*0000*/  LDC R1, c[0x0][0x37c] ;  /* 0x0000df00ff017b82 */ /* 0x000ff00000000800 */
[----:B------:R-:W0:Y:S01]  /*0010*/  LDC.64 R8, c[0x0][0x380] ;  /* 0x0000e000ff087b82 */ /* 0x000e220000000a00 */
[----:B------:R-:W1:Y:S07]  /*0020*/  LDCU UR6, c[0x0][0x398] ;  /* 0x00007300ff0677ac */ /* 0x000e6e0008000800 */
[----:B------:R-:W2:Y:S08]  /*0030*/  S2UR UR4, SR_CTAID.X ;  /* 0x00000000000479c3 */ /* 0x000eb00000002500 */
[----:B------:R-:W3:Y:S01]  /*0040*/  LDC.64 R2, c[0x0][0x390] ;  /* 0x0000e400ff027b82 */ /* 0x000ee20000000a00 */
[----:B0-----:R-:W-:-:S04]  /*0050*/  IMAD.SHL.U32 R0, R9, 0x80, RZ ;  /* 0x0000008009007824 */ /* 0x001fc800078e00ff */
[----:B--2---:R-:W-:Y:S01]  /*0060*/  IMAD R5, R0, UR4, RZ ;  /* 0x0000000400057c24 */ /* 0x004fe2000f8e02ff */
[----:B------:R-:W0:Y:S03]  /*0070*/  LDCU.64 UR4, c[0x0][0x358] ;  /* 0x00006b00ff0477ac */ /* 0x000e260008000a00 */
[----:B------:R-:W-:Y:S01]  /*0080*/  IMAD.IADD R7, R8, 0x1, -R5 ;  /* 0x0000000108077824 */ /* 0x000fe200078e0a05 */
[C---:B-1----:R-:W-:Y:S01]  /*0090*/  IADD3 R12, PT, PT, R5.reuse, UR6, RZ ;  /* 0x00000006050c7c10 */ /* 0x042fe2000fffe0ff */
[----:B---3--:R-:W-:-:S03]  /*00a0*/  IMAD.WIDE R2, R5, 0x8, R2 ;  /* 0x0000000805027825 */ /* 0x008fc600078e0202 */
[CC--:B------:R-:W-:Y:S02]  /*00b0*/  ISETP.GT.AND P0, PT, R0.reuse, R7.reuse, PT ;  /* 0x000000070000720c */ /* 0x0c0fe40003f04270 */
[----:B------:R-:W-:-:S11]  /*00c0*/  VIMNMX R0, PT, PT, R0, R7, PT ;  /* 0x0000000700007248 */ /* 0x000fd60003fe0100 */
[----:B0-----:R-:W-:Y:S05]  /*00d0*/  @P0 BRA `(.L_x_199) ;  /* 0x00000004007c0947 */ /* 0x001fea0003800000 */
[----:B------:R-:W-:-:S13]  /*00e0*/  ISETP.GE.AND P0, PT, R9, 0x1, PT ;  /* 0x000000010900780c */ /* 0x000fda0003f06270 */
[----:B------:R-:W-:Y:S05]  /*00f0*/  @!P0 EXIT ;  /* 0x000000000000894d */ /* 0x000fea0003800000 */
[----:B------:R-:W0:Y:S01]  /*0100*/  S2R R9, SR_TID.X ;  /* 0x0000000000097919 */ /* 0x000e220000002100 */
[----:B------:R-:W-:-:S07]  /*0110*/  IMAD.MOV.U32 R4, RZ, RZ, RZ ;  /* 0x000000ffff047224 */ /* 0x000fce00078e00ff */
.L_x_206:
[----:B0-----:R-:W-:Y:S01]  /*0120*/  IMAD R7, R4, 0x80, R9 ;  /* 0x0000008004077824 */ /* 0x001fe200078e0209 */
[----:B------:R-:W-:Y:S01]  /*0130*/  BSSY.RECONVERGENT B0, `(.L_x_200) ;  /* 0x0000044000007945 */ /* 0x000fe20003800200 */
[----:B------:R-:W-:-:S03]  /*0140*/  IMAD.MOV.U32 R8, RZ, RZ, 0x1 ;  /* 0x00000001ff087424 */ /* 0x000fc600078e00ff */
[----:B------:R-:W-:-:S04]  /*0150*/  IADD3 R5, PT, PT, R12, R7, RZ ;  /* 0x000000070c057210 */ /* 0x000fc80007ffe0ff */
[----:B------:R-:W-:-:S13]  /*0160*/  ISETP.NE.AND P0, PT, R5, RZ, PT ;  /* 0x000000ff0500720c */ /* 0x000fda0003f05270 */
[----:B------:R-:W-:Y:S05]  /*0170*/  @!P0 BRA `(.L_x_201) ;  /* 0x0000000000fc8947 */ /* 0x000fea0003800000 */
[----:B------:R-:W-:Y:S01]  /*0180*/  HFMA2 R21, -RZ, RZ, 0, -1.1396484375 ;  /* 0x0000bc8fff157431 */ /* 0x000fe200000001ff */
[----:B------:R-:W-:Y:S01]  /*0190*/  BSSY.RECONVERGENT B1, `(.L_x_202) ;  /* 0x0000038000017945 */ /* 0x000fe20003800200 */
[----:B------:R-:W-:Y:S01]  /*01a0*/  IMAD.MOV.U32 R0, RZ, RZ, RZ ;  /* 0x000000ffff007224 */ /* 0x000fe200078e00ff */
[----:B------:R-:W-:Y:S01]  /*01b0*/  MOV R8, 0x1 ;  /* 0x0000000100087802 */ /* 0x000fe20000000f00 */
[----:B------:R-:W-:Y:S02]  /*01c0*/  IMAD.MOV.U32 R6, RZ, RZ, RZ ;  /* 0x000000ffff067224 */ /* 0x000fe400078e00ff */
[----:B------:R-:W-:-:S07]  /*01d0*/  IMAD.MOV.U32 R20, RZ, RZ, RZ ;  /* 0x000000ffff147224 */ /* 0x000fce00078e00ff */
.L_x_205:
[-C--:B------:R-:W-:Y:S01]  /*01e0*/  IMAD R13, R6, R21.reuse, RZ ;  /* 0x00000015060d7224 */ /* 0x080fe200078e02ff */
[----:B------:R-:W-:Y:S01]  /*01f0*/  BSSY.RECONVERGENT B2, `(.L_x_203) ;  /* 0x000002b000027945 */ /* 0x000fe20003800200 */
[----:B------:R-:W-:-:S04]  /*0200*/  IMAD.WIDE.U32 R10, R21, R21, RZ ;  /* 0x00000015150a7225 */ /* 0x000fc800078e00ff */
[----:B------:R-:W-:Y:S02]  /*0210*/  IMAD R13, R21, R6, R13 ;  /* 0x00000006150d7224 */ /* 0x000fe400078e020d */
[----:B------:R-:W-:-:S03]  /*0220*/  IMAD.WIDE.U32 R16, R10, 0x3, RZ ;  /* 0x000000030a107825 */ /* 0x000fc600078e00ff */
[----:B------:R-:W-:Y:S02]  /*0230*/  IADD3 R11, PT, PT, R11, R13, RZ ;  /* 0x0000000d0b0b7210 */ /* 0x000fe40007ffe0ff */
[----:B------:R-:W-:-:S03]  /*0240*/  LOP3.LUT R13, R5, 0x1, RZ, 0xc0, !PT ;  /* 0x00000001050d7812 */ /* 0x000fc600078ec0ff */
[----:B------:R-:W-:Y:S01]  /*0250*/  IMAD.WIDE.U32 R14, R11, 0x3, RZ ;  /* 0x000000030b0e7825 */ /* 0x000fe200078e00ff */
[----:B------:R-:W-:-:S04]  /*0260*/  ISETP.NE.U32.AND P1, PT, R13, 0x1, PT ;  /* 0x000000010d00780c */ /* 0x000fc80003f25070 */
[----:B------:R-:W-:Y:S01]  /*0270*/  ISETP.NE.U32.AND.EX P1, PT, RZ, RZ, PT, P1 ;  /* 0x000000ffff00720c */ /* 0x000fe20003f25110 */
[----:B------:R-:W-:-:S04]  /*0280*/  IMAD.WIDE.U32 R14, P0, R10, -0x7fffffff, R14 ;  /* 0x800000010a0e7825 */ /* 0x000fc8000780000e */
[----:B------:R-:W-:Y:S01]  /*0290*/  IMAD.X R19, RZ, RZ, RZ, P0 ;  /* 0x000000ffff137224 */ /* 0x000fe200000e06ff */
[----:B------:R-:W-:Y:S02]  /*02a0*/  IADD3 RZ, P0, PT, R17, R14, RZ ;  /* 0x0000000e11ff7210 */ /* 0x000fe40007f1e0ff */
[----:B------:R-:W-:-:S05]  /*02b0*/  MOV R18, R15 ;  /* 0x0000000f00127202 */ /* 0x000fca0000000f00 */
        /* <DEDUP_REMOVED lines=10> */
[----:B------:R-:W-:-:S04]  /*0360*/  IMAD.WIDE.U32 R18, R14, 0x5, RZ ;  /* 0x000000050e127825 */ /* 0x000fc800078e00ff */
[----:B------:R-:W-:-:S04]  /*0370*/  IMAD.IADD R15, R15, 0x1, R17 ;  /* 0x000000010f0f7824 */ /* 0x000fc800078e0211 */
[----:B------:R-:W-:-:S04]  /*0380*/  IMAD.WIDE.U32 R16, R15, 0x5, RZ ;  /* 0x000000050f107825 */ /* 0x000fc800078e00ff */
[----:B------:R-:W-:-:S04]  /*0390*/  IMAD.WIDE.U32 R16, P1, R14, 0x2, R16 ;  /* 0x000000020e107825 */ /* 0x000fc80007820010 */
[----:B------:R-:W-:Y:S01]  /*03a0*/  IMAD.MOV.U32 R20, RZ, RZ, R17 ;  /* 0x000000ffff147224 */ /* 0x000fe200078e0011 */
[----:B------:R-:W-:Y:S02]  /*03b0*/  IADD3.X R21, PT, PT, RZ, RZ, RZ, P1, !PT ;  /* 0x000000ffff157210 */ /* 0x000fe40000ffe4ff */
[----:B------:R-:W-:-:S05]  /*03c0*/  IADD3 RZ, P1, PT, R19, R16, RZ ;  /* 0x0000001013ff7210 */ /* 0x000fca0007f3e0ff */
[----:B------:R-:W-:-:S03]  /*03d0*/  IMAD.WIDE.U32.X R20, R15, 0x2, R20, P1 ;  /* 0x000000020f147825 */ /* 0x000fc600008e0414 */
[----:B------:R-:W-:-:S04]  /*03e0*/  IADD3 R17, P1, PT, R14, -R20, RZ ;  /* 0x800000140e117210 */ /* 0x000fc80007f3e0ff */
[----:B------:R-:W-:-:S04]  /*03f0*/  IADD3.X R6, PT, PT, R15, ~R21, RZ, P1, !PT ;  /* 0x800000150f067210 */ /* 0x000fc80000ffe4ff */
[--C-:B------:R-:W-:Y:S02]  /*0400*/  SHF.R.U64 R17, R17, 0x1, R6.reuse ;  /* 0x0000000111117819 */ /* 0x100fe40000001206 */
[----:B------:R-:W-:Y:S02]  /*0410*/  SHF.R.U32.HI R19, RZ, 0x1, R6 ;  /* 0x00000001ff137819 */ /* 0x000fe40000011606 */
[----:B------:R-:W-:-:S05]  /*0420*/  IADD3 R17, P1, PT, R17, R20, RZ ;  /* 0x0000001411117210 */ /* 0x000fca0007f3e0ff */
[----:B------:R-:W-:-:S05]  /*0430*/  IMAD.X R6, R19, 0x1, R21, P1 ;  /* 0x0000000113067824 */ /* 0x000fca00008e0615 */
[--C-:B------:R-:W-:Y:S02]  /*0440*/  SHF.R.U64 R17, R17, 0x1e, R6.reuse ;  /* 0x0000001e11117819 */ /* 0x100fe40000001206 */
[----:B------:R-:W-:-:S03]  /*0450*/  SHF.R.U32.HI R6, RZ, 0x1e, R6 ;  /* 0x0000001eff067819 */ /* 0x000fc60000011606 */
[----:B------:R-:W-:-:S04]  /*0460*/  IMAD.WIDE.U32 R14, R17, -0x7fffffff, R14 ;  /* 0x80000001110e7825 */ /* 0x000fc800078e000e */
[----:B------:R-:W-:Y:S01]  /*0470*/  IMAD R6, R6, -0x7fffffff, RZ ;  /* 0x8000000106067824 */ /* 0x000fe200078e02ff */
[----:B------:R-:W-:-:S04]  /*0480*/  MOV R8, R14 ;  /* 0x0000000e00087202 */ /* 0x000fc80000000f00 */
[----:B------:R-:W-:-:S07]  /*0490*/  IADD3 R20, PT, PT, R15, -R17, R6 ;  /* 0x800000110f147210 */ /* 0x000fce0007ffe006 */
.L_x_204:
[----:B------:R-:W-:Y:S05]  /*04a0*/  BSYNC.RECONVERGENT B2 ;  /* 0x0000000000027941 */ /* 0x000fea0003800200 */
.L_x_203:
[----:B------:R-:W-:Y:S01]  /*04b0*/  ISETP.GT.U32.AND.EX P0, PT, R0, RZ, PT, P0 ;  /* 0x000000ff0000720c */ /* 0x000fe20003f04100 */
[----:B------:R-:W-:Y:S01]  /*04c0*/  IMAD.MOV.U32 R21, RZ, RZ, R10 ;  /* 0x000000ffff157224 */ /* 0x000fe200078e000a */
[--C-:B------:R-:W-:Y:S02]  /*04d0*/  SHF.R.U64 R5, R5, 0x1, R0.reuse ;  /* 0x0000000105057819 */ /* 0x100fe40000001200 */
[----:B------:R-:W-:Y:S02]  /*04e0*/  SHF.R.U32.HI R0, RZ, 0x1, R0 ;  /* 0x00000001ff007819 */ /* 0x000fe40000011600 */
[----:B------:R-:W-:-:S07]  /*04f0*/  IADD3 R6, PT, PT, R11, -R13, R22 ;  /* 0x8000000d0b067210 */ /* 0x000fce0007ffe016 */
[----:B------:R-:W-:Y:S05]  /*0500*/  @P0 BRA `(.L_x_205) ;  /* 0xfffffffc00340947 */ /* 0x000fea000383ffff */
[----:B------:R-:W-:Y:S05]  /*0510*/  BSYNC.RECONVERGENT B1 ;  /* 0x0000000000017941 */ /* 0x000fea0003800200 */
.L_x_202:
[----:B------:R-:W-:-:S05]  /*0520*/  IMAD.HI.U32 R5, R8, 0x3, RZ ;  /* 0x0000000308057827 */ /* 0x000fca00078e00ff */
[----:B------:R-:W-:-:S04]  /*0530*/  IADD3 R0, PT, PT, -R5, R8, RZ ;  /* 0x0000000805007210 */ /* 0x000fc80007ffe1ff */
[----:B------:R-:W-:-:S04]  /*0540*/  LEA.HI R0, R0, R5, RZ, 0x1f ;  /* 0x0000000500007211 */ /* 0x000fc800078ff8ff */
[----:B------:R-:W-:-:S05]  /*0550*/  SHF.R.U32.HI R5, RZ, 0x1e, R0 ;  /* 0x0000001eff057819 */ /* 0x000fca0000011600 */
[----:B------:R-:W-:-:S07]  /*0560*/  IMAD R8, R5, -0x7fffffff, R8 ;  /* 0x8000000105087824 */ /* 0x000fce00078e0208 */
.L_x_201:
[----:B------:R-:W-:Y:S05]  /*0570*/  BSYNC.RECONVERGENT B0 ;  /* 0x0000000000007941 */ /* 0x000fea0003800200 */
.L_x_200:
[----:B------:R-:W-:Y:S01]  /*0580*/  IMAD.HI.U32 R0, R8, -0x4370ec6f, RZ ;  /* 0xbc8f139108007827 */ /* 0x000fe200078e00ff */
[----:B------:R-:W0:Y:S03]  /*0590*/  LDCU UR6, c[0x0][0x384] ;  /* 0x00007080ff0677ac */ /* 0x000e260008000800 */
[----:B------:R-:W-:Y:S01]  /*05a0*/  VIADD R4, R4, 0x1 ;  /* 0x0000000104047836 */ /* 0x000fe20000000000 */
[----:B------:R-:W-:Y:S01]  /*05b0*/  SHF.R.U32.HI R5, RZ, 0xf, R0 ;  /* 0x0000000fff057819 */ /* 0x000fe20000011600 */
[----:B------:R-:W-:Y:S02]  /*05c0*/  HFMA2 R0, -RZ, RZ, 2, 0 ;  /* 0x40000000ff007431 */ /* 0x000fe400000001ff */
[----:B------:R-:W-:-:S04]  /*05d0*/  IMAD.WIDE R6, R7, 0x8, R2 ;  /* 0x0000000807067825 */ /* 0x000fc800078e0202 */
[C---:B------:R-:W-:Y:S02]  /*05e0*/  IMAD R8, R5.reuse, -0xadc8, R8 ;  /* 0xffff523805087824 */ /* 0x040fe400078e0208 */
[----:B------:R-:W-:Y:S02]  /*05f0*/  IMAD R5, R5, 0xd47, RZ ;  /* 0x00000d4705057824 */ /* 0x000fe400078e02ff */
[----:B------:R-:W-:-:S03]  /*0600*/  IMAD R8, R8, 0xbc8f, RZ ;  /* 0x0000bc8f08087824 */ /* 0x000fc600078e02ff */
[----:B------:R-:W-:Y:S02]  /*0610*/  LOP3.LUT R11, R5, 0x7fffffff, RZ, 0x3c, !PT ;  /* 0x7fffffff050b7812 */ /* 0x000fe400078e3cff */
[----:B------:R-:W-:-:S13]  /*0620*/  ISETP.GE.U32.AND P0, PT, R8, R5, PT ;  /* 0x000000050800720c */ /* 0x000fda0003f06070 */
[----:B------:R-:W-:Y:S01]  /*0630*/  @P0 IMAD.MOV R11, RZ, RZ, -R5 ;  /* 0x000000ffff0b0224 */ /* 0x000fe200078e0a05 */
[----:B0-----:R-:W-:-:S04]  /*0640*/  ISETP.NE.AND P0, PT, R4, UR6, PT ;  /* 0x0000000604007c0c */ /* 0x001fc8000bf05270 */
        /* <DEDUP_REMOVED lines=8> */
.L_x_199:
[----:B------:R-:W-:-:S13]  /*06d0*/  ISETP.GE.AND P0, PT, R9, 0x1, PT ;  /* 0x000000010900780c */ /* 0x000fda0003f06270 */
[----:B------:R-:W-:Y:S05]  /*06e0*/  @!P0 EXIT ;  /* 0x000000000000894d */ /* 0x000fea0003800000 */
[----:B------:R-:W0:Y:S01]  /*06f0*/  S2R R13, SR_TID.X ;  /* 0x00000000000d7919 */ /* 0x000e220000002100 */
[----:B------:R-:W-:-:S07]  /*0700*/  MOV R14, RZ ;  /* 0x000000ff000e7202 */ /* 0x000fce0000000f00 */
.L_x_215:
        /* <DEDUP_REMOVED lines=9> */
[----:B------:R-:W-:-:S03]  /*07a0*/  HFMA2 R19, -RZ, RZ, 0, 5.9604644775390625e-08 ;  /* 0x00000001ff137431 */ /* 0x000fc600000001ff */
[----:B------:R-:W-:-:S13]  /*07b0*/  ISETP.NE.AND P0, PT, R16, RZ, PT ;  /* 0x000000ff1000720c */ /* 0x000fda0003f05270 */
[----:B------:R-:W-:Y:S05]  /*07c0*/  @!P0 BRA `(.L_x_210) ;  /* 0x0000000000fc8947 */ /* 0x000fea0003800000 */
[----:B------:R-:W-:Y:S01]  /*07d0*/  BSSY.RECONVERGENT B2, `(.L_x_211) ;  /* 0x0000039000027945 */ /* 0x000fe20003800200 */
[----:B------:R-:W-:Y:S01]  /*07e0*/  IMAD.MOV.U32 R17, RZ, RZ, RZ ;  /* 0x000000ffff117224 */ /* 0x000fe200078e00ff */
[----:B------:R-:W-:Y:S01]  /*07f0*/  MOV R21, 0xbc8f ;  /* 0x0000bc8f00157802 */ /* 0x000fe20000000f00 */
[----:B------:R-:W-:Y:S01]  /*0800*/  IMAD.MOV.U32 R18, RZ, RZ, RZ ;  /* 0x000000ffff127224 */ /* 0x000fe200078e00ff */
[----:B------:R-:W-:Y:S01]  /*0810*/  MOV R19, 0x1 ;  /* 0x0000000100137802 */ /* 0x000fe20000000f00 */
[----:B------:R-:W-:-:S07]  /*0820*/  IMAD.MOV.U32 R20, RZ, RZ, RZ ;  /* 0x000000ffff147224 */ /* 0x000fce00078e00ff */
.L_x_214:
[-C--:B------:R-:W-:Y:S01]  /*0830*/  IMAD R6, R18, R21.reuse, RZ ;  /* 0x0000001512067224 */ /* 0x080fe200078e02ff */
[----:B------:R-:W-:Y:S01]  /*0840*/  BSSY.RECONVERGENT B3, `(.L_x_212) ;  /* 0x000002b000037945 */ /* 0x000fe20003800200 */
[----:B------:R-:W-:-:S04]  /*0850*/  IMAD.WIDE.U32 R4, R21, R21, RZ ;  /* 0x0000001515047225 */ /* 0x000fc800078e00ff */
[----:B------:R-:W-:Y:S02]  /*0860*/  IMAD R7, R21, R18, R6 ;  /* 0x0000001215077224 */ /* 0x000fe400078e0206 */
[----:B------:R-:W-:Y:S01]  /*0870*/  IMAD.WIDE.U32 R8, R4, 0x3, RZ ;  /* 0x0000000304087825 */ /* 0x000fe200078e00ff */
[----:B------:R-:W-:Y:S02]  /*0880*/  LOP3.LUT R8, R16, 0x1, RZ, 0xc0, !PT ;  /* 0x0000000110087812 */ /* 0x000fe400078ec0ff */
[----:B------:R-:W-:Y:S02]  /*0890*/  IADD3 R5, PT, PT, R5, R7, RZ ;  /* 0x0000000705057210 */ /* 0x000fe40007ffe0ff */
[----:B------:R-:W-:-:S03]  /*08a0*/  ISETP.NE.U32.AND P1, PT, R8, 0x1, PT ;  /* 0x000000010800780c */ /* 0x000fc60003f25070 */
[----:B------:R-:W-:Y:S01]  /*08b0*/  IMAD.WIDE.U32 R6, R5, 0x3, RZ ;  /* 0x0000000305067825 */ /* 0x000fe200078e00ff */
[----:B------:R-:W-:-:S03]  /*08c0*/  ISETP.NE.U32.AND.EX P1, PT, RZ, RZ, PT, P1 ;  /* 0x000000ffff00720c */ /* 0x000fc60003f25110 */
        /* <DEDUP_REMOVED lines=34> */
.L_x_213:
[----:B------:R-:W-:Y:S05]  /*0af0*/  BSYNC.RECONVERGENT B3 ;  /* 0x0000000000037941 */ /* 0x000fea0003800200 */
.L_x_212:
[----:B------:R-:W-:Y:S01]  /*0b00*/  ISETP.GT.U32.AND.EX P0, PT, R17, RZ, PT, P0 ;  /* 0x000000ff1100720c */ /* 0x000fe20003f04100 */
[----:B------:R-:W-:Y:S01]  /*0b10*/  IMAD.MOV.U32 R21, RZ, RZ, R4 ;  /* 0x000000ffff157224 */ /* 0x000fe200078e0004 */
[--C-:B------:R-:W-:Y:S02]  /*0b20*/  SHF.R.U64 R16, R16, 0x1, R17.reuse ;  /* 0x0000000110107819 */ /* 0x100fe40000001211 */
[----:B------:R-:W-:Y:S02]  /*0b30*/  SHF.R.U32.HI R17, RZ, 0x1, R17 ;  /* 0x00000001ff117819 */ /* 0x000fe40000011611 */
[----:B------:R-:W-:-:S07]  /*0b40*/  IADD3 R18, PT, PT, R5, -R9, R8 ;  /* 0x8000000905127210 */ /* 0x000fce0007ffe008 */
[----:B------:R-:W-:Y:S05]  /*0b50*/  @P0 BRA `(.L_x_214) ;  /* 0xfffffffc00340947 */ /* 0x000fea000383ffff */
[----:B------:R-:W-:Y:S05]  /*0b60*/  BSYNC.RECONVERGENT B2 ;  /* 0x0000000000027941 */ /* 0x000fea0003800200 */
.L_x_211:
[----:B------:R-:W-:-:S05]  /*0b70*/  IMAD.HI.U32 R4, R19, 0x3, RZ ;  /* 0x0000000313047827 */ /* 0x000fca00078e00ff */
[----:B------:R-:W-:-:S04]  /*0b80*/  IADD3 R5, PT, PT, -R4, R19, RZ ;  /* 0x0000001304057210 */ /* 0x000fc80007ffe1ff */
[----:B------:R-:W-:-:S04]  /*0b90*/  LEA.HI R5, R5, R4, RZ, 0x1f ;  /* 0x0000000405057211 */ /* 0x000fc800078ff8ff */
[----:B------:R-:W-:-:S05]  /*0ba0*/  SHF.R.U32.HI R4, RZ, 0x1e, R5 ;  /* 0x0000001eff047819 */ /* 0x000fca0000011605 */
[----:B------:R-:W-:-:S07]  /*0bb0*/  IMAD R19, R4, -0x7fffffff, R19 ;  /* 0x8000000104137824 */ /* 0x000fce00078e0213 */
.L_x_210:
[----:B------:R-:W-:Y:S05]  /*0bc0*/  BSYNC.RECONVERGENT B1 ;  /* 0x0000000000017941 */ /* 0x000fea0003800200 */
.L_x_209:
[----:B------:R-:W-:-:S04]  /*0bd0*/  IMAD.HI.U32 R4, R19, -0x4370ec6f, RZ ;  /* 0xbc8f139113047827 */ /* 0x000fc800078e00ff */
[----:B------:R-:W-:Y:S01]  /*0be0*/  HFMA2 R5, -RZ, RZ, 2, 0 ;  /* 0x40000000ff057431 */ /* 0x000fe200000001ff */
        /* <DEDUP_REMOVED lines=14> */
.L_x_208:
[----:B------:R-:W-:Y:S05]  /*0cd0*/  BSYNC.RECONVERGENT B0 ;  /* 0x0000000000007941 */ /* 0x000fea0003800200 */
.L_x_207:
[----:B------:R-:W-:Y:S05]  /*0ce0*/  @P2 BRA `(.L_x_215) ;  /* 0xfffffff800882947 */ /* 0x000fea000383ffff */
[----:B------:R-:W-:Y:S05]  /*0cf0*/  EXIT ;  /* 0x000000000000794d */ /* 0x000fea0003800000 */
.L_x_216:
        /* <DEDUP_REMOVED lines=16> */
.L_x_231:


//--------------------- .text._ZN3cub18CUB_300001_SM_10006detail8for_each13static_kernelINS2_12policy_hub_t12policy_500_tEmN6thrust24THRUST_300001_SM_1000_NS8cuda_cub20__uninitialized_fill7functorINS7_10device_ptrIiEEiEEEEvT0_T1_ --------------------------
	.section	.text._ZN3cub18CUB_300001_SM_10006detail8for_each13static_kernelINS2_12policy_hub_t12policy_500_tEmN6thrust24THRUST_300001_SM_1000_NS8cuda_cub20__uninitialized_fill7functorINS7_10device_ptrIiEEiEEEEvT0_T1_,"ax",@progbits
	.align	128
        .global         _ZN3cub18CUB_300001_SM_10006detail8for_each13static_kernelINS2_12policy_hub_t12policy_500_tEmN6thrust24THRUST_300001_SM_1000_NS8cuda_cub20__uninitialized_fill7functorINS7_10device_ptrIiEEiEEEEvT0_T1_
        .type           _ZN3cub18CUB_300001_SM_10006detail8for_each13static_kernelINS2_12policy_hub_t12policy_500_tEmN6thrust24THRUST_300001_SM_1000_NS8cuda_cub20__uninitialized_fill7functorINS7_10device_ptrIiEEiEEEEvT0_T1_,@function
        .size           _ZN3cub18CUB_300001_SM_10006detail8for_each13static_kernelINS2_12policy_hub_t12policy_500_tEmN6thrust24THRUST_300001_SM_1000_NS8cuda_cub20__uninitialized_fill7functorINS7_10device_ptrIiEEiEEEEvT0_T1_,(.L_x_232 - _ZN3cub18CUB_300001_SM_10006detail8for_each13static_kernelINS2_12policy_hub_t12policy_500_tEmN6thrust24THRUST_300001_SM_1000_NS8cuda_cub20__uninitialized_fill7functorINS7_10device_ptrIiEEiEEEEvT0_T1_)
        .other          _ZN3cub18CUB_300001_SM_10006detail8for_each13static_kernelINS2_12policy_hub_t12policy_500_tEmN6thrust24THRUST_300001_SM_1000_NS8cuda_cub20__uninitialized_fill7functorINS7_10device_ptrIiEEiEEEEvT0_T1_,@"STO_CUDA_ENTRY STV_DEFAULT"
_ZN3cub18CUB_300001_SM_10006detail8for_each13static_kernelINS2_12policy_hub_t12policy_500_tEmN6thrust24THRUST_300001_SM_1000_NS8cuda_cub20__uninitialized_fill7functorINS7_10device_ptrIiEEiEEEEvT0_T1_:
.text._ZN3cub18CUB_300001_SM_10006detail8for_each13static_kernelINS2_12policy_hub_t12policy_500_tEmN6thrust24THRUST_300001_SM_1000_NS8cuda_cub20__uninitialized_fill7functorINS7_10device_ptrIiEEiEEEEvT0_T1_:
[----:B------:R-:W-:Y:S08]  /*0000*/  LDC R1, c[0x0][0x37c] ;  /* 0x0000df00ff017b82 */ /* 0x000ff00000000800 */
[----:B------:R-:W0:Y:S01]  /*0010*/  S2UR UR4, SR_CTAID.X ;  /* 0x00000000000479c3 */ /* 0x000e220000002500 */
[----:B------:R-:W1:Y:S01]  /*0020*/  LDCU.64 UR6, c[0x0][0x380] ;  /* 0x00007000ff0677ac */ /* 0x000e620008000a00 */
[----:B------:R-:W2:Y:S01]  /*0030*/  LDCU.64 UR8, c[0x0][0x358] ;  /* 0x00006b00ff0877ac */ /* 0x000ea20008000a00 */
[----:B0-----:R-:W-:-:S04]  /*0040*/  UIMAD.WIDE.U32 UR4, UR4, 0x200, URZ ;  /* 0x00000200040478a5 */ /* 0x001fc8000f8e00ff */
[----:B-1----:R-:W-:-:S04]  /*0050*/  UIADD3 UR6, UP0, UPT, -UR4, UR6, URZ ;  /* 0x0000000604067290 */ /* 0x002fc8000ff1e1ff */
[----:B------:R-:W-:Y:S02]  /*0060*/  UIADD3.X UR7, UPT, UPT, ~UR5, UR7, URZ, UP0, !UPT ;  /* 0x0000000705077290 */ /* 0x000fe400087fe5ff */
[----:B------:R-:W-:-:S04]  /*0070*/  UISETP.GE.U32.AND UP0, UPT, UR6, 0x200, UPT ;  /* 0x000002000600788c */ /* 0x000fc8000bf06070 */
[----:B------:R-:W-:-:S09]  /*0080*/  UISETP.GE.U32.AND.EX UP0, UPT, UR7, URZ, UPT, UP0 ;  /* 0x000000ff0700728c */ /* 0x000fd2000bf06100 */
[----:B--2---:R-:W-:Y:S05]  /*0090*/  BRA.U !UP0, `(.L_x_217) ;  /* 0x0000000108287547 */ /* 0x004fea000b800000 */
[----:B------:R-:W0:Y:S01]  /*00a0*/  S2R R0, SR_TID.X ;  /* 0x0000000000007919 */ /* 0x000e220000002100 */
[----:B------:R-:W1:Y:S01]  /*00b0*/  LDCU.64 UR6, c[0x0][0x388] ;  /* 0x00007100ff0677ac */ /* 0x000e620008000a00 */
[----:B------:R-:W2:Y:S01]  /*00c0*/  LDC R5, c[0x0][0x390] ;  /* 0x0000e400ff057b82 */ /* 0x000ea20000000800 */
[----:B0-----:R-:W-:-:S05]  /*00d0*/  IADD3 R0, P0, PT, R0, UR4, RZ ;  /* 0x0000000400007c10 */ /* 0x001fca000ff1e0ff */
[----:B------:R-:W-:Y:S01]  /*00e0*/  IMAD.X R3, RZ, RZ, UR5, P0 ;  /* 0x00000005ff037e24 */ /* 0x000fe200080e06ff */
[----:B-1----:R-:W-:-:S04]  /*00f0*/  LEA R2, P0, R0, UR6, 0x2 ;  /* 0x0000000600027c11 */ /* 0x002fc8000f8010ff */
[----:B------:R-:W-:-:S05]  /*0100*/  LEA.HI.X R3, R0, UR7, R3, 0x2, P0 ;  /* 0x0000000700037c11 */ /* 0x000fca00080f1403 */
[----:B--2---:R-:W-:Y:S04]  /*0110*/  STG.E desc[UR8][R2.64], R5 ;  /* 0x0000000502007986 */ /* 0x004fe8000c101908 */
[----:B------:R-:W-:Y:S01]  /*0120*/  STG.E desc[UR8][R2.64+0x400], R5 ;  /* 0x0004000502007986 */ /* 0x000fe2000c101908 */
[----:B------:R-:W-:Y:S05]  /*0130*/  EXIT ;  /* 0x000000000000794d */ /* 0x000fea0003800000 */
.L_x_217:
[----:B------:R-:W0:Y:S01]  /*0140*/  S2R R0, SR_TID.X ;  /* 0x0000000000007919 */ /* 0x000e220000002100 */
[----:B------:R-:W-:Y:S01]  /*0150*/  IMAD.U32 R2, RZ, RZ, UR7 ;  /* 0x00000007ff027e24 */ /* 0x000fe2000f8e00ff */
[----:B------:R-:W1:Y:S01]  /*0160*/  LDCU.64 UR10, c[0x0][0x388] ;  /* 0x00007100ff0a77ac */ /* 0x000e620008000a00 */
[----:B------:R-:W-:Y:S01]  /*0170*/  IMAD.U32 R4, RZ, RZ, UR7 ;  /* 0x00000007ff047e24 */ /* 0x000fe2000f8e00ff */
[----:B0-----:R-:W-:-:S04]  /*0180*/  ISETP.LT.U32.AND P0, PT, R0, UR6, PT ;  /* 0x0000000600007c0c */ /* 0x001fc8000bf01070 */
[----:B------:R-:W-:Y:S01]  /*0190*/  ISETP.GT.U32.AND.EX P0, PT, R2, RZ, PT, P0 ;  /* 0x000000ff0200720c */ /* 0x000fe20003f04100 */
[C---:B------:R-:W-:Y:S01]  /*01a0*/  VIADD R2, R0.reuse, 0x100 ;  /* 0x0000010000027836 */ /* 0x040fe20000000000 */
[----:B------:R-:W-:-:S04]  /*01b0*/  IADD3 R0, P2, PT, R0, UR4, RZ ;  /* 0x0000000400007c10 */ /* 0x000fc8000ff5e0ff */
[----:B------:R-:W-:Y:S01]  /*01c0*/  ISETP.LT.U32.AND P1, PT, R2, UR6, PT ;  /* 0x0000000602007c0c */ /* 0x000fe2000bf21070 */
[----:B------:R-:W-:Y:S01]  /*01d0*/  IMAD.X R3, RZ, RZ, UR5, P2 ;  /* 0x00000005ff037e24 */ /* 0x000fe200090e06ff */
[----:B-1----:R-:W-:Y:S02]  /*01e0*/  LEA R2, P2, R0, UR10, 0x2 ;  /* 0x0000000a00027c11 */ /* 0x002fe4000f8410ff */
[----:B------:R-:W-:Y:S02]  /*01f0*/  ISETP.GT.U32.AND.EX P1, PT, R4, RZ, PT, P1 ;  /* 0x000000ff0400720c */ /* 0x000fe40003f24110 */
[----:B------:R-:W-:Y:S01]  /*0200*/  LEA.HI.X R3, R0, UR11, R3, 0x2, P2 ;  /* 0x0000000b00037c11 */ /* 0x000fe200090f1403 */
[----:B------:R-:W0:Y:S04]  /*0210*/  @P0 LDC R5, c[0x0][0x390] ;  /* 0x0000e400ff050b82 */ /* 0x000e280000000800 */
[----:B0-----:R0:W-:Y:S06]  /*0220*/  @P0 STG.E desc[UR8][R2.64], R5 ;  /* 0x0000000502000986 */ /* 0x0011ec000c101908 */
[----:B------:R-:W-:Y:S05]  /*0230*/  @!P1 EXIT ;  /* 0x000000000000994d */ /* 0x000fea0003800000 */
[----:B0-----:R-:W0:Y:S02]  /*0240*/  LDC R5, c[0x0][0x390] ;  /* 0x0000e400ff057b82 */ /* 0x001e240000000800 */
[----:B0-----:R-:W-:Y:S01]  /*0250*/  STG.E desc[UR8][R2.64+0x400], R5 ;  /* 0x0004000502007986 */ /* 0x001fe2000c101908 */
[----:B------:R-:W-:Y:S05]  /*0260*/  EXIT ;  /* 0x000000000000794d */ /* 0x000fea0003800000 */
.L_x_218:
        /* <DEDUP_REMOVED lines=9> */
.L_x_232:


//--------------------- .text._ZN3cub18CUB_300001_SM_10006detail8for_each13static_kernelINS2_12policy_hub_t12policy_500_tEmN6thrust24THRUST_300001_SM_1000_NS8cuda_cub20__uninitialized_fill7functorINS7_10device_ptrIdEEdEEEEvT0_T1_ --------------------------
	.section	.text._ZN3cub18CUB_300001_SM_10006detail8for_each13static_kernelINS2_12policy_hub_t12policy_500_tEmN6thrust24THRUST_300001_SM_1000_NS8cuda_cub20__uninitialized_fill7functorINS7_10device_ptrIdEEdEEEEvT0_T1_,"ax",@progbits
	.align	128
        .global         _ZN3cub18CUB_300001_SM_10006detail8for_each13static_kernelINS2_12policy_hub_t12policy_500_tEmN6thrust24THRUST_300001_SM_1000_NS8cuda_cub20__uninitialized_fill7functorINS7_10device_ptrIdEEdEEEEvT0_T1_
        .type           _ZN3cub18CUB_300001_SM_10006detail8for_each13static_kernelINS2_12policy_hub_t12policy_500_tEmN6thrust24THRUST_300001_SM_1000_NS8cuda_cub20__uninitialized_fill7functorINS7_10device_ptrIdEEdEEEEvT0_T1_,@function
        .size           _ZN3cub18CUB_300001_SM_10006detail8for_each13static_kernelINS2_12policy_hub_t12policy_500_tEmN6thrust24THRUST_300001_SM_1000_NS8cuda_cub20__uninitialized_fill7functorINS7_10device_ptrIdEEdEEEEvT0_T1_,(.L_x_233 - _ZN3cub18CUB_300001_SM_10006detail8for_each13static_kernelINS2_12policy_hub_t12policy_500_tEmN6thrust24THRUST_300001_SM_1000_NS8cuda_cub20__uninitialized_fill7functorINS7_10device_ptrIdEEdEEEEvT0_T1_)
        .other          _ZN3cub18CUB_300001_SM_10006detail8for_each13static_kernelINS2_12policy_hub_t12policy_500_tEmN6thrust24THRUST_300001_SM_1000_NS8cuda_cub20__uninitialized_fill7functorINS7_10device_ptrIdEEdEEEEvT0_T1_,@"STO_CUDA_ENTRY STV_DEFAULT"
_ZN3cub18CUB_300001_SM_10006detail8for_each13static_kernelINS2_12policy_hub_t12policy_500_tEmN6thrust24THRUST_300001_SM_1000_NS8cuda_cub20__uninitialized_fill7functorINS7_10device_ptrIdEEdEEEEvT0_T1_:
.text._ZN3cub18CUB_300001_SM_10006detail8for_each13static_kernelINS2_12policy_hub_t12policy_500_tEmN6thrust24THRUST_300001_SM_1000_NS8cuda_cub20__uninitialized_fill7functorINS7_10device_ptrIdEEdEEEEvT0_T1_:
        /* <DEDUP_REMOVED lines=12> */
[----:B------:R-:W2:Y:S01]  /*00c0*/  LDC.64 R4, c[0x0][0x390] ;  /* 0x0000e400ff047b82 */ /* 0x000ea20000000a00 */
[----:B0-----:R-:W-:-:S05]  /*00d0*/  IADD3 R0, P0, PT, R0, UR4, RZ ;  /* 0x0000000400007c10 */ /* 0x001fca000ff1e0ff */
[----:B------:R-:W-:Y:S01]  /*00e0*/  IMAD.X R3, RZ, RZ, UR5, P0 ;  /* 0x00000005ff037e24 */ /* 0x000fe200080e06ff */
[----:B-1----:R-:W-:-:S04]  /*00f0*/  LEA R2, P0, R0, UR6, 0x3 ;  /* 0x0000000600027c11 */ /* 0x002fc8000f8018ff */
[----:B------:R-:W-:-:S05]  /*0100*/  LEA.HI.X R3, R0, UR7, R3, 0x3, P0 ;  /* 0x0000000700037c11 */ /* 0x000fca00080f1c03 */
[----:B--2---:R-:W-:Y:S04]  /*0110*/  STG.E.64 desc[UR8][R2.64], R4 ;  /* 0x0000000402007986 */ /* 0x004fe8000c101b08 */
[----:B------:R-:W-:Y:S01]  /*0120*/  STG.E.64 desc[UR8][R2.64+0x800], R4 ;  /* 0x0008000402007986 */ /* 0x000fe2000c101b08 */
[----:B------:R-:W-:Y:S05]  /*0130*/  EXIT ;  /* 0x000000000000794d */ /* 0x000fea0003800000 */
.L_x_219:
        /* <DEDUP_REMOVED lines=13> */
[----:B------:R-:W0:Y:S04]  /*0210*/  @P0 LDC.64 R4, c[0x0][0x390] ;  /* 0x0000e400ff040b82 */ /* 0x000e280000000a00 */
[----:B0-----:R0:W-:Y:S06]  /*0220*/  @P0 STG.E.64 desc[UR8][R2.64], R4 ;  /* 0x0000000402000986 */ /* 0x0011ec000c101b08 */
[----:B------:R-:W-:Y:S05]  /*0230*/  @!P1 EXIT ;  /* 0x000000000000994d */ /* 0x000fea0003800000 */
[----:B0-----:R-:W0:Y:S02]  /*0240*/  LDC.64 R4, c[0x0][0x390] ;  /* 0x0000e400ff047b82 */ /* 0x001e240000000a00 */
[----:B0-----:R-:W-:Y:S01]  /*0250*/  STG.E.64 desc[UR8][R2.64+0x800], R4 ;  /* 0x0008000402007986 */ /* 0x001fe2000c101b08 */
[----:B------:R-:W-:Y:S05]  /*0260*/  EXIT ;  /* 0x000000000000794d */ /* 0x000fea0003800000 */
.L_x_220:
        /* <DEDUP_REMOVED lines=9> */
.L_x_233:


//--------------------- .text._ZN3cub18CUB_300001_SM_10006detail11EmptyKernelIvEEvv --------------------------
	.section	.text._ZN3cub18CUB_300001_SM_10006detail11EmptyKernelIvEEvv,"ax",@progbits
	.align	128
        .global         _ZN3cub18CUB_300001_SM_10006detail11EmptyKernelIvEEvv
        .type           _ZN3cub18CUB_300001_SM_10006detail11EmptyKernelIvEEvv,@function
        .size           _ZN3cub18CUB_300001_SM_10006detail11EmptyKernelIvEEvv,(.L_x_234 - _ZN3cub18CUB_300001_SM_10006detail11EmptyKernelIvEEvv)
        .other          _ZN3cub18CUB_300001_SM_10006detail11EmptyKernelIvEEvv,@"STO_CUDA_ENTRY STV_DEFAULT"
_ZN3cub18CUB_300001_SM_10006detail11EmptyKernelIvEEvv:
.text._ZN3cub18CUB_300001_SM_10006detail11EmptyKernelIvEEvv:
[----:B------:R-:W-:Y:S01]  /*0000*/  LDC R1, c[0x0][0x37c] ;  /* 0x0000df00ff017b82 */ /* 0x000fe20000000800 */
[----:B------:R-:W-:Y:S05]  /*0010*/  EXIT ;  /* 0x000000000000794d */ /* 0x000fea0003800000 */
.L_x_221:
        /* <DEDUP_REMOVED lines=14> */
.L_x_234:


//--------------------- .text._Z13cudaTestLDEXPIdEviPKT_PS0_ --------------------------
	.section	.text._Z13cudaTestLDEXPIdEviPKT_PS0_,"ax",@progbits
	.align	128
        .global         _Z13cudaTestLDEXPIdEviPKT_PS0_
        .type           _Z13cudaTestLDEXPIdEviPKT_PS0_,@function
        .size           _Z13cudaTestLDEXPIdEviPKT_PS0_,(.L_x_235 - _Z13cudaTestLDEXPIdEviPKT_PS0_)
        .other          _Z13cudaTestLDEXPIdEviPKT_PS0_,@"STO_CUDA_ENTRY STV_DEFAULT"
_Z13cudaTestLDEXPIdEviPKT_PS0_:
.text._Z13cudaTestLDEXPIdEviPKT_PS0_:
[----:B------:R-:W-:Y:S01]  /*0000*/  LDC R1, c[0x0][0x37c] ;  /* 0x0000df00ff017b82 */ /* 0x000fe20000000800 */
[----:B------:R-:W0:Y:S01]  /*0010*/  S2R R9, SR_CTAID.X ;  /* 0x0000000000097919 */ /* 0x000e220000002500 */
[----:B------:R-:W0:Y:S01]  /*0020*/  LDCU UR4, c[0x0][0x360] ;  /* 0x00006c00ff0477ac */ /* 0x000e220008000800 */
[----:B------:R-:W0:Y:S01]  /*0030*/  S2R R0, SR_TID.X ;  /* 0x0000000000007919 */ /* 0x000e220000002100 */
[----:B------:R-:W1:Y:S01]  /*0040*/  LDCU UR5, c[0x0][0x380] ;  /* 0x00007000ff0577ac */ /* 0x000e620008000800 */
[----:B0-----:R-:W-:-:S05]  /*0050*/  IMAD R9, R9, UR4, R0 ;  /* 0x0000000409097c24 */ /* 0x001fca000f8e0200 */
[----:B-1----:R-:W-:-:S13]  /*0060*/  ISETP.GE.U32.AND P0, PT, R9, UR5, PT ;  /* 0x0000000509007c0c */ /* 0x002fda000bf06070 */
[----:B------:R-:W-:Y:S05]  /*0070*/  @P0 EXIT ;  /* 0x000000000000094d */ /* 0x000fea0003800000 */
[----:B------:R-:W0:Y:S01]  /*0080*/  LDC.64 R2, c[0x0][0x388] ;  /* 0x0000e200ff027b82 */ /* 0x000e220000000a00 */
[----:B------:R-:W1:Y:S07]  /*0090*/  LDCU.64 UR4, c[0x0][0x358] ;  /* 0x00006b00ff0477ac */ /* 0x000e6e0008000a00 */
[----:B------:R-:W2:Y:S01]  /*00a0*/  LDC.64 R6, c[0x0][0x390] ;  /* 0x0000e400ff067b82 */ /* 0x000ea20000000a00 */
[----:B0-----:R-:W-:-:S06]  /*00b0*/  IMAD.WIDE.U32 R2, R9, 0x8, R2 ;  /* 0x0000000809027825 */ /* 0x001fcc00078e0002 */
[----:B-1----:R-:W3:Y:S01]  /*00c0*/  LDG.E.64 R2, desc[UR4][R2.64] ;  /* 0x0000000402027981 */ /* 0x002ee2000c1e1b00 */
[----:B--2---:R-:W-:Y:S01]  /*00d0*/  IMAD.WIDE.U32 R6, R9, 0x8, R6 ;  /* 0x0000000809067825 */ /* 0x004fe200078e0006 */
[----:B---3--:R-:W-:-:S08]  /*00e0*/  DMUL R4, R2, 1024 ;  /* 0x4090000002047828 */ /* 0x008fd00000000000 */
[----:B------:R-:W-:-:S08]  /*00f0*/  DMUL R4, R4, 1 ;  /* 0x3ff0000004047828 */ /* 0x000fd00000000000 */
[----:B------:R-:W-:-:S08]  /*0100*/  DMUL R4, R4, 1 ;  /* 0x3ff0000004047828 */ /* 0x000fd00000000000 */
[----:B------:R-:W-:-:S07]  /*0110*/  DMUL R4, R4, 1 ;  /* 0x3ff0000004047828 */ /* 0x000fce0000000000 */
[----:B------:R-:W-:Y:S01]  /*0120*/  STG.E.64 desc[UR4][R6.64], R4 ;  /* 0x0000000406007986 */ /* 0x000fe2000c101b04 */
[----:B------:R-:W-:Y:S05]  /*0130*/  EXIT ;  /* 0x000000000000794d */ /* 0x000fea0003800000 */
.L_x_222:
        /* <DEDUP_REMOVED lines=12> */
.L_x_235:


//--------------------- .text._Z13cudaTestFREXPIdEviPKT_PS0_Pi --------------------------
	.section	.text._Z13cudaTestFREXPIdEviPKT_PS0_Pi,"ax",@progbits
	.align	128
        .global         _Z13cudaTestFREXPIdEviPKT_PS0_Pi
        .type           _Z13cudaTestFREXPIdEviPKT_PS0_Pi,@function
        .size           _Z13cudaTestFREXPIdEviPKT_PS0_Pi,(.L_x_236 - _Z13cudaTestFREXPIdEviPKT_PS0_Pi)
        .other          _Z13cudaTestFREXPIdEviPKT_PS0_Pi,@"STO_CUDA_ENTRY STV_DEFAULT"
_Z13cudaTestFREXPIdEviPKT_PS0_Pi:
.text._Z13cudaTestFREXPIdEviPKT_PS0_Pi:
        /* <DEDUP_REMOVED lines=12> */
[----:B-1----:R-:W3:Y:S02]  /*00c0*/  LDG.E.64 R2, desc[UR4][R2.64] ;  /* 0x0000000402027981 */ /* 0x002ee4000c1e1b00 */
[----:B---3--:R-:W-:Y:S01]  /*00d0*/  DMUL R4, R2, 1.80143985094819840000e+16 ;  /* 0x4350000002047828 */ /* 0x008fe20000000000 */
[----:B------:R-:W-:-:S09]  /*00e0*/  LOP3.LUT P1, R0, R3, 0x7ff00000, RZ, 0xc0, !PT ;  /* 0x7ff0000003007812 */ /* 0x000fd2000782c0ff */
[C---:B------:R-:W-:Y:S02]  /*00f0*/  LOP3.LUT R6, R5.reuse, 0x7ff00000, RZ, 0xc0, !PT ;  /* 0x7ff0000005067812 */ /* 0x040fe400078ec0ff */
[----:B------:R-:W-:Y:S02]  /*0100*/  FSEL R4, R4, R2, !P1 ;  /* 0x0000000204047208 */ /* 0x000fe40004800000 */
[----:B------:R-:W-:Y:S01]  /*0110*/  FSEL R5, R5, R3, !P1 ;  /* 0x0000000305057208 */ /* 0x000fe20004800000 */
[----:B------:R-:W-:Y:S02]  /*0120*/  @!P1 VIADD R0, R6, 0xfca00000 ;  /* 0xfca0000006009836 */ /* 0x000fe40000000000 */
[----:B------:R-:W0:Y:S03]  /*0130*/  LDC.64 R6, c[0x0][0x398] ;  /* 0x0000e600ff067b82 */ /* 0x000e260000000a00 */
[----:B------:R-:W-:-:S13]  /*0140*/  ISETP.NE.AND P0, PT, R0, 0x7ff00000, PT ;  /* 0x7ff000000000780c */ /* 0x000fda0003f05270 */
[----:B------:R-:W-:-:S14]  /*0150*/  DSETP.NEU.AND P0, PT, R4, RZ, P0 ;  /* 0x000000ff0400722a */ /* 0x000fdc000070d000 */
[----:B------:R-:W-:Y:S01]  /*0160*/  @!P0 DADD R2, R4, R4 ;  /* 0x0000000004028229 */ /* 0x000fe20000000004 */
[----:B------:R-:W-:Y:S01]  /*0170*/  @P0 VIADD R0, R0, 0xc0200000 ;  /* 0xc020000000000836 */ /* 0x000fe20000000000 */
[----:B------:R-:W-:Y:S02]  /*0180*/  @P0 LOP3.LUT R5, R5, 0x800fffff, RZ, 0xc0, !PT ;  /* 0x800fffff05050812 */ /* 0x000fe400078ec0ff */
[----:B------:R-:W-:Y:S02]  /*0190*/  @!P0 MOV R13, RZ ;  /* 0x000000ff000d8202 */ /* 0x000fe40000000f00 */
[----:B------:R-:W-:-:S04]  /*01a0*/  @P0 SHF.R.S32.HI R13, RZ, 0x14, R0 ;  /* 0x00000014ff0d0819 */ /* 0x000fc80000011400 */
[----:B------:R-:W-:Y:S01]  /*01b0*/  @!P0 IMAD.MOV.U32 R15, RZ, RZ, R3 ;  /* 0x000000ffff0f8224 */ /* 0x000fe200078e0003 */
[----:B------:R-:W-:Y:S01]  /*01c0*/  @P0 LOP3.LUT R15, R5, 0x3fe00000, RZ, 0xfc, !PT ;  /* 0x3fe00000050f0812 */ /* 0x000fe200078efcff */
[----:B------:R-:W-:Y:S01]  /*01d0*/  @!P0 IMAD.MOV.U32 R10, RZ, RZ, R2 ;  /* 0x000000ffff0a8224 */ /* 0x000fe200078e0002 */
[----:B------:R-:W-:Y:S01]  /*01e0*/  @P0 MOV R10, R4 ;  /* 0x00000004000a0202 */ /* 0x000fe20000000f00 */
[----:B0-----:R-:W-:-:S04]  /*01f0*/  IMAD.WIDE.U32 R2, R11, 0x4, R6 ;  /* 0x000000040b027825 */ /* 0x001fc800078e0006 */
[----:B--2---:R-:W-:Y:S01]  /*0200*/  IMAD.WIDE.U32 R4, R11, 0x8, R8 ;  /* 0x000000080b047825 */ /* 0x004fe200078e0008 */
[----:B------:R0:W-:Y:S03]  /*0210*/  STG.E desc[UR4][R2.64], R13 ;  /* 0x0000000d02007986 */ /* 0x0001e6000c101904 */
[----:B0-----:R-:W-:Y:S01]  /*0220*/  IMAD.MOV.U32 R2, RZ, RZ, R10 ;  /* 0x000000ffff027224 */ /* 0x001fe200078e000a */
[----:B------:R-:W-:-:S05]  /*0230*/  MOV R3, R15 ;  /* 0x0000000f00037202 */ /* 0x000fca0000000f00 */
[----:B------:R-:W-:Y:S01]  /*0240*/  STG.E.64 desc[UR4][R4.64], R2 ;  /* 0x0000000204007986 */ /* 0x000fe2000c101b04 */
[----:B------:R-:W-:Y:S05]  /*0250*/  EXIT ;  /* 0x000000000000794d */ /* 0x000fea0003800000 */
.L_x_223:
        /* <DEDUP_REMOVED lines=10> */
.L_x_236:


//--------------------- .nv.shared._ZN3cub18CUB_300001_SM_10006detail6reduce28DeviceReduceSingleTileKernelINS2_10policy_hubIdyN4cuda3std3__44plusIdEEE10Policy1000EPdSC_iS9_ddNS7_10__identityEEEvT0_T1_T2_T3_T4_T6_ --------------------------
	.section	.nv.shared._ZN3cub18CUB_300001_SM_10006detail6reduce28DeviceReduceSingleTileKernelINS2_10policy_hubIdyN4cuda3std3__44plusIdEEE10Policy1000EPdSC_iS9_ddNS7_10__identityEEEvT0_T1_T2_T3_T4_T6_,"aw",@nobits
	.sectionflags	@""
	.align	8
.nv.shared._ZN3cub18CUB_300001_SM_10006detail6reduce28DeviceReduceSingleTileKernelINS2_10policy_hubIdyN4cuda3std3__44plusIdEEE10Policy1000EPdSC_iS9_ddNS7_10__identityEEEvT0_T1_T2_T3_T4_T6_:
	.zero		1176


//--------------------- .nv.shared.reserved.0     --------------------------
	.section	.nv.shared.reserved.0,"aw",@nobits
	.weak		__nv_reservedSMEM_offset_0_alias
	.size		__nv_reservedSMEM_offset_0_alias, 0, 64
	.other		__nv_reservedSMEM_offset_0_alias,@"STO_CUDA_RESERVED_SHARED STV_DEFAULT"
__nv_reservedSMEM_offset_0_alias:
	.zero		0
	.zero		64


//--------------------- .nv.global                --------------------------
	.section	.nv.global,"aw",@nobits
.nv.global:
	.type		_ZN28_INTERNAL_a061931a_4_k_cu_mx6thrust24THRUST_300001_SM_1000_NS12placeholders2_8E,@object
	.size		_ZN28_INTERNAL_a061931a_4_k_cu_mx6thrust24THRUST_300001_SM_1000_NS12placeholders2_8E,(_ZN28_INTERNAL_a061931a_4_k_cu_mx4cuda3std3__430_GLOBAL__N__a061931a_4_k_cu_mx6ignoreE - _ZN28_INTERNAL_a061931a_4_k_cu_mx6thrust24THRUST_300001_SM_1000_NS12placeholders2_8E)
_ZN28_INTERNAL_a061931a_4_k_cu_mx6thrust24THRUST_300001_SM_1000_NS12placeholders2_8E:
	.zero		1
	.type		_ZN28_INTERNAL_a061931a_4_k_cu_mx4cuda3std3__430_GLOBAL__N__a061931a_4_k_cu_mx6ignoreE,@object
	.size		_ZN28_INTERNAL_a061931a_4_k_cu_mx4cuda3std3__430_GLOBAL__N__a061931a_4_k_cu_mx6ignoreE,(_ZN28_INTERNAL_a061931a_4_k_cu_mx4cuda3std6ranges3__45__cpo4dataE - _ZN28_INTERNAL_a061931a_4_k_cu_mx4cuda3std3__430_GLOBAL__N__a061931a_4_k_cu_mx6ignoreE)
_ZN28_INTERNAL_a061931a_4_k_cu_mx4cuda3std3__430_GLOBAL__N__a061931a_4_k_cu_mx6ignoreE:
	.zero		1
	.type		_ZN28_INTERNAL_a061931a_4_k_cu_mx4cuda3std6ranges3__45__cpo4dataE,@object
	.size		_ZN28_INTERNAL_a061931a_4_k_cu_mx4cuda3std6ranges3__45__cpo4dataE,(_ZN28_INTERNAL_a061931a_4_k_cu_mx6thrust24THRUST_300001_SM_1000_NS6system3cpp3parE - _ZN28_INTERNAL_a061931a_4_k_cu_mx4cuda3std6ranges3__45__cpo4dataE)
_ZN28_INTERNAL_a061931a_4_k_cu_mx4cuda3std6ranges3__45__cpo4dataE:
	.zero		1
	.type		_ZN28_INTERNAL_a061931a_4_k_cu_mx6thrust24THRUST_300001_SM_1000_NS6system3cpp3parE,@object
	.size		_ZN28_INTERNAL_a061931a_4_k_cu_mx6thrust24THRUST_300001_SM_1000_NS6system3cpp3parE,(_ZN28_INTERNAL_a061931a_4_k_cu_mx4cuda3std3__45__cpo5beginE - _ZN28_INTERNAL_a061931a_4_k_cu_mx6thrust24THRUST_300001_SM_1000_NS6system3cpp3parE)
_ZN28_INTERNAL_a061931a_4_k_cu_mx6thrust24THRUST_300001_SM_1000_NS6system3cpp3parE:
	.zero		1
	.type		_ZN28_INTERNAL_a061931a_4_k_cu_mx4cuda3std3__45__cpo5beginE,@object
	.size		_ZN28_INTERNAL_a061931a_4_k_cu_mx4cuda3std3__45__cpo5beginE,(_ZN28_INTERNAL_a061931a_4_k_cu_mx4cuda3std6ranges3__45__cpo5beginE - _ZN28_INTERNAL_a061931a_4_k_cu_mx4cuda3std3__45__cpo5beginE)
_ZN28_INTERNAL_a061931a_4_k_cu_mx4cuda3std3__45__cpo5beginE:
	.zero		1
	.type		_ZN28_INTERNAL_a061931a_4_k_cu_mx4cuda3std6ranges3__45__cpo5beginE,@object
	.size		_ZN28_INTERNAL_a061931a_4_k_cu_mx4cuda3std6ranges3__45__cpo5beginE,(_ZN28_INTERNAL_a061931a_4_k_cu_mx6thrust24THRUST_300001_SM_1000_NS6deviceE - _ZN28_INTERNAL_a061931a_4_k_cu_mx4cuda3std6ranges3__45__cpo5beginE)
_ZN28_INTERNAL_a061931a_4_k_cu_mx4cuda3std6ranges3__45__cpo5beginE:
	.zero		1
	.type		_ZN28_INTERNAL_a061931a_4_k_cu_mx6thrust24THRUST_300001_SM_1000_NS6deviceE,@object
	.size		_ZN28_INTERNAL_a061931a_4_k_cu_mx6thrust24THRUST_300001_SM_1000_NS6deviceE,(_ZN28_INTERNAL_a061931a_4_k_cu_mx4cuda3std3__47nulloptE - _ZN28_INTERNAL_a061931a_4_k_cu_mx6thrust24THRUST_300001_SM_1000_NS6deviceE)
_ZN28_INTERNAL_a061931a_4_k_cu_mx6thrust24THRUST_300001_SM_1000_NS6deviceE:
	.zero		1
	.type		_ZN28_INTERNAL_a061931a_4_k_cu_mx4cuda3std3__47nulloptE,@object
	.size		_ZN28_INTERNAL_a061931a_4_k_cu_mx4cuda3std3__47nulloptE,(_ZN28_INTERNAL_a061931a_4_k_cu_mx4cuda3std6ranges3__45__cpo8distanceE - _ZN28_INTERNAL_a061931a_4_k_cu_mx4cuda3std3__47nulloptE)
_ZN28_INTERNAL_a061931a_4_k_cu_mx4cuda3std3__47nulloptE:
	.zero		1
	.type		_ZN28_INTERNAL_a061931a_4_k_cu_mx4cuda3std6ranges3__45__cpo8distanceE,@object
	.size		_ZN28_INTERNAL_a061931a_4_k_cu_mx4cuda3std6ranges3__45__cpo8distanceE,(_ZN28_INTERNAL_a061931a_4_k_cu_mx6thrust24THRUST_300001_SM_1000_NS12placeholders2_4E - _ZN28_INTERNAL_a061931a_4_k_cu_mx4cuda3std6ranges3__45__cpo8distanceE)
_ZN28_INTERNAL_a061931a_4_k_cu_mx4cuda3std6ranges3__45__cpo8distanceE:
	.zero		1
	.type		_ZN28_INTERNAL_a061931a_4_k_cu_mx6thrust24THRUST_300001_SM_1000_NS12placeholders2_4E,@object
	.size		_ZN28_INTERNAL_a061931a_4_k_cu_mx6thrust24THRUST_300001_SM_1000_NS12placeholders2_4E,(_ZN28_INTERNAL_a061931a_4_k_cu_mx4cuda3std3__45__cpo6rbeginE - _ZN28_INTERNAL_a061931a_4_k_cu_mx6thrust24THRUST_300001_SM_1000_NS12placeholders2_4E)
_ZN28_INTERNAL_a061931a_4_k_cu_mx6thrust24THRUST_300001_SM_1000_NS12placeholders2_4E:
	.zero		1
	.type		_ZN28_INTERNAL_a061931a_4_k_cu_mx4cuda3std3__45__cpo6rbeginE,@object
	.size		_ZN28_INTERNAL_a061931a_4_k_cu_mx4cuda3std3__45__cpo6rbeginE,(_ZN28_INTERNAL_a061931a_4_k_cu_mx4cuda3std6ranges3__45__cpo7advanceE - _ZN28_INTERNAL_a061931a_4_k_cu_mx4cuda3std3__45__cpo6rbeginE)
_ZN28_INTERNAL_a061931a_4_k_cu_mx4cuda3std3__45__cpo6rbeginE:
	.zero		1
	.type		_ZN28_INTERNAL_a061931a_4_k_cu_mx4cuda3std6ranges3__45__cpo7advanceE,@object
	.size		_ZN28_INTERNAL_a061931a_4_k_cu_mx4cuda3std6ranges3__45__cpo7advanceE,(_ZN28_INTERNAL_a061931a_4_k_cu_mx6thrust24THRUST_300001_SM_1000_NS12placeholders3_10E - _ZN28_INTERNAL_a061931a_4_k_cu_mx4cuda3std6ranges3__45__cpo7advanceE)
_ZN28_INTERNAL_a061931a_4_k_cu_mx4cuda3std6ranges3__45__cpo7advanceE:
	.zero		1
	.type		_ZN28_INTERNAL_a061931a_4_k_cu_mx6thrust24THRUST_300001_SM_1000_NS12placeholders3_10E,@object
	.size		_ZN28_INTERNAL_a061931a_4_k_cu_mx6thrust24THRUST_300001_SM_1000_NS12placeholders3_10E,(_ZN28_INTERNAL_a061931a_4_k_cu_mx4cuda3std3__48in_placeE - _ZN28_INTERNAL_a061931a_4_k_cu_mx6thrust24THRUST_300001_SM_1000_NS12placeholders3_10E)
_ZN28_INTERNAL_a061931a_4_k_cu_mx6thrust24THRUST_300001_SM_1000_NS12placeholders3_10E:
	.zero		1
	.type		_ZN28_INTERNAL_a061931a_4_k_cu_mx4cuda3std3__48in_placeE,@object
	.size		_ZN28_INTERNAL_a061931a_4_k_cu_mx4cuda3std3__48in_placeE,(_ZN28_INTERNAL_a061931a_4_k_cu_mx4cuda3std6ranges3__45__cpo4sizeE - _ZN28_INTERNAL_a061931a_4_k_cu_mx4cuda3std3__48in_placeE)
_ZN28_INTERNAL_a061931a_4_k_cu_mx4cuda3std3__48in_placeE:
	.zero		1
	.type		_ZN28_INTERNAL_a061931a_4_k_cu_mx4cuda3std6ranges3__45__cpo4sizeE,@object
	.size		_ZN28_INTERNAL_a061931a_4_k_cu_mx4cuda3std6ranges3__45__cpo4sizeE,(_ZN28_INTERNAL_a061931a_4_k_cu_mx6thrust24THRUST_300001_SM_1000_NS12placeholders2_2E - _ZN28_INTERNAL_a061931a_4_k_cu_mx4cuda3std6ranges3__45__cpo4sizeE)
_ZN28_INTERNAL_a061931a_4_k_cu_mx4cuda3std6ranges3__45__cpo4sizeE:
	.zero		1
	.type		_ZN28_INTERNAL_a061931a_4_k_cu_mx6thrust24THRUST_300001_SM_1000_NS12placeholders2_2E,@object
	.size		_ZN28_INTERNAL_a061931a_4_k_cu_mx6thrust24THRUST_300001_SM_1000_NS12placeholders2_2E,(_ZN28_INTERNAL_a061931a_4_k_cu_mx4cuda3std3__45__cpo6cbeginE - _ZN28_INTERNAL_a061931a_4_k_cu_mx6thrust24THRUST_300001_SM_1000_NS12placeholders2_2E)
_ZN28_INTERNAL_a061931a_4_k_cu_mx6thrust24THRUST_300001_SM_1000_NS12placeholders2_2E:
	.zero		1
	.type		_ZN28_INTERNAL_a061931a_4_k_cu_mx4cuda3std3__45__cpo6cbeginE,@object
	.size		_ZN28_INTERNAL_a061931a_4_k_cu_mx4cuda3std3__45__cpo6cbeginE,(_ZN28_INTERNAL_a061931a_4_k_cu_mx4cuda3std6ranges3__45__cpo6cbeginE - _ZN28_INTERNAL_a061931a_4_k_cu_mx4cuda3std3__45__cpo6cbeginE)
_ZN28_INTERNAL_a061931a_4_k_cu_mx4cuda3std3__45__cpo6cbeginE:
	.zero		1
	.type		_ZN28_INTERNAL_a061931a_4_k_cu_mx4cuda3std6ranges3__45__cpo6cbeginE,@object
	.size		_ZN28_INTERNAL_a061931a_4_k_cu_mx4cuda3std6ranges3__45__cpo6cbeginE,(_ZN28_INTERNAL_a061931a_4_k_cu_mx6thrust24THRUST_300001_SM_1000_NS12placeholders2_6E - _ZN28_INTERNAL_a061931a_4_k_cu_mx4cuda3std6ranges3__45__cpo6cbeginE)
_ZN28_INTERNAL_a061931a_4_k_cu_mx4cuda3std6ranges3__45__cpo6cbeginE:
	.zero		1
	.type		_ZN28_INTERNAL_a061931a_4_k_cu_mx6thrust24THRUST_300001_SM_1000_NS12placeholders2_6E,@object
	.size		_ZN28_INTERNAL_a061931a_4_k_cu_mx6thrust24THRUST_300001_SM_1000_NS12placeholders2_6E,(_ZN28_INTERNAL_a061931a_4_k_cu_mx4cuda3std3__45__cpo7crbeginE - _ZN28_INTERNAL_a061931a_4_k_cu_mx6thrust24THRUST_300001_SM_1000_NS12placeholders2_6E)
_ZN28_INTERNAL_a061931a_4_k_cu_mx6thrust24THRUST_300001_SM_1000_NS12placeholders2_6E:
	.zero		1
	.type		_ZN28_INTERNAL_a061931a_4_k_cu_mx4cuda3std3__45__cpo7crbeginE,@object
	.size		_ZN28_INTERNAL_a061931a_4_k_cu_mx4cuda3std3__45__cpo7crbeginE,(_ZN28_INTERNAL_a061931a_4_k_cu_mx4cuda3std6ranges3__45__cpo4nextE - _ZN28_INTERNAL_a061931a_4_k_cu_mx4cuda3std3__45__cpo7crbeginE)
_ZN28_INTERNAL_a061931a_4_k_cu_mx4cuda3std3__45__cpo7crbeginE:
	.zero		1
	.type		_ZN28_INTERNAL_a061931a_4_k_cu_mx4cuda3std6ranges3__45__cpo4nextE,@object
	.size		_ZN28_INTERNAL_a061931a_4_k_cu_mx4cuda3std6ranges3__45__cpo4nextE,(_ZN28_INTERNAL_a061931a_4_k_cu_mx4cuda3std6ranges3__45__cpo4swapE - _ZN28_INTERNAL_a061931a_4_k_cu_mx4cuda3std6ranges3__45__cpo4nextE)
_ZN28_INTERNAL_a061931a_4_k_cu_mx4cuda3std6ranges3__45__cpo4nextE:
	.zero		1
	.type		_ZN28_INTERNAL_a061931a_4_k_cu_mx4cuda3std6ranges3__45__cpo4swapE,@object
	.size		_ZN28_INTERNAL_a061931a_4_k_cu_mx4cuda3std6ranges3__45__cpo4swapE,(_ZN28_INTERNAL_a061931a_4_k_cu_mx6thrust24THRUST_300001_SM_1000_NS8cuda_cub10par_nosyncE - _ZN28_INTERNAL_a061931a_4_k_cu_mx4cuda3std6ranges3__45__cpo4swapE)
_ZN28_INTERNAL_a061931a_4_k_cu_mx4cuda3std6ranges3__45__cpo4swapE:
	.zero		1
	.type		_ZN28_INTERNAL_a061931a_4_k_cu_mx6thrust24THRUST_300001_SM_1000_NS8cuda_cub10par_nosyncE,@object
	.size		_ZN28_INTERNAL_a061931a_4_k_cu_mx6thrust24THRUST_300001_SM_1000_NS8cuda_cub10par_nosyncE,(_ZN28_INTERNAL_a061931a_4_k_cu_mx6thrust24THRUST_300001_SM_1000_NS3seqE - _ZN28_INTERNAL_a061931a_4_k_cu_mx6thrust24THRUST_300001_SM_1000_NS8cuda_cub10par_nosyncE)
_ZN28_INTERNAL_a061931a_4_k_cu_mx6thrust24THRUST_300001_SM_1000_NS8cuda_cub10par_nosyncE:
	.zero		1
	.type		_ZN28_INTERNAL_a061931a_4_k_cu_mx6thrust24THRUST_300001_SM_1000_NS3seqE,@object
	.size		_ZN28_INTERNAL_a061931a_4_k_cu_mx6thrust24THRUST_300001_SM_1000_NS3seqE,(_ZN28_INTERNAL_a061931a_4_k_cu_mx4cuda3std3__420unreachable_sentinelE - _ZN28_INTERNAL_a061931a_4_k_cu_mx6thrust24THRUST_300001_SM_1000_NS3seqE)
_ZN28_INTERNAL_a061931a_4_k_cu_mx6thrust24THRUST_300001_SM_1000_NS3seqE:
	.zero		1
	.type		_ZN28_INTERNAL_a061931a_4_k_cu_mx4cuda3std3__420unreachable_sentinelE,@object
	.size		_ZN28_INTERNAL_a061931a_4_k_cu_mx4cuda3std3__420unreachable_sentinelE,(_ZN28_INTERNAL_a061931a_4_k_cu_mx4cuda3std6ranges3__45__cpo5ssizeE - _ZN28_INTERNAL_a061931a_4_k_cu_mx4cuda3std3__420unreachable_sentinelE)
_ZN28_INTERNAL_a061931a_4_k_cu_mx4cuda3std3__420unreachable_sentinelE:
	.zero		1
	.type		_ZN28_INTERNAL_a061931a_4_k_cu_mx4cuda3std6ranges3__45__cpo5ssizeE,@object
	.size		_ZN28_INTERNAL_a061931a_4_k_cu_mx4cuda3std6ranges3__45__cpo5ssizeE,(_ZN28_INTERNAL_a061931a_4_k_cu_mx6thrust24THRUST_300001_SM_1000_NS12placeholders2_3E - _ZN28_INTERNAL_a061931a_4_k_cu_mx4cuda3std6ranges3__45__cpo5ssizeE)
_ZN28_INTERNAL_a061931a_4_k_cu_mx4cuda3std6ranges3__45__cpo5ssizeE:
	.zero		1
	.type		_ZN28_INTERNAL_a061931a_4_k_cu_mx6thrust24THRUST_300001_SM_1000_NS12placeholders2_3E,@object
	.size		_ZN28_INTERNAL_a061931a_4_k_cu_mx6thrust24THRUST_300001_SM_1000_NS12placeholders2_3E,(_ZN28_INTERNAL_a061931a_4_k_cu_mx4cuda3std3__45__cpo4cendE - _ZN28_INTERNAL_a061931a_4_k_cu_mx6thrust24THRUST_300001_SM_1000_NS12placeholders2_3E)
_ZN28_INTERNAL_a061931a_4_k_cu_mx6thrust24THRUST_300001_SM_1000_NS12placeholders2_3E:
	.zero		1
	.type		_ZN28_INTERNAL_a061931a_4_k_cu_mx4cuda3std3__45__cpo4cendE,@object
	.size		_ZN28_INTERNAL_a061931a_4_k_cu_mx4cuda3std3__45__cpo4cendE,(_ZN28_INTERNAL_a061931a_4_k_cu_mx4cuda3std6ranges3__45__cpo4cendE - _ZN28_INTERNAL_a061931a_4_k_cu_mx4cuda3std3__45__cpo4cendE)
_ZN28_INTERNAL_a061931a_4_k_cu_mx4cuda3std3__45__cpo4cendE:
	.zero		1
	.type		_ZN28_INTERNAL_a061931a_4_k_cu_mx4cuda3std6ranges3__45__cpo4cendE,@object
	.size		_ZN28_INTERNAL_a061931a_4_k_cu_mx4cuda3std6ranges3__45__cpo4cendE,(_ZN28_INTERNAL_a061931a_4_k_cu_mx6thrust24THRUST_300001_SM_1000_NS12placeholders2_7E - _ZN28_INTERNAL_a061931a_4_k_cu_mx4cuda3std6ranges3__45__cpo4cendE)
_ZN28_INTERNAL_a061931a_4_k_cu_mx4cuda3std6ranges3__45__cpo4cendE:
	.zero		1
	.type		_ZN28_INTERNAL_a061931a_4_k_cu_mx6thrust24THRUST_300001_SM_1000_NS12placeholders2_7E,@object
	.size		_ZN28_INTERNAL_a061931a_4_k_cu_mx6thrust24THRUST_300001_SM_1000_NS12placeholders2_7E,(_ZN28_INTERNAL_a061931a_4_k_cu_mx4cuda3std3__45__cpo5crendE - _ZN28_INTERNAL_a061931a_4_k_cu_mx6thrust24THRUST_300001_SM_1000_NS12placeholders2_7E)
_ZN28_INTERNAL_a061931a_4_k_cu_mx6thrust24THRUST_300001_SM_1000_NS12placeholders2_7E:
	.zero		1
	.type		_ZN28_INTERNAL_a061931a_4_k_cu_mx4cuda3std3__45__cpo5crendE,@object
	.size		_ZN28_INTERNAL_a061931a_4_k_cu_mx4cuda3std3__45__cpo5crendE,(_ZN28_INTERNAL_a061931a_4_k_cu_mx4cuda3std6ranges3__45__cpo4prevE - _ZN28_INTERNAL_a061931a_4_k_cu_mx4cuda3std3__45__cpo5crendE)
_ZN28_INTERNAL_a061931a_4_k_cu_mx4cuda3std3__45__cpo5crendE:
	.zero		1
	.type		_ZN28_INTERNAL_a061931a_4_k_cu_mx4cuda3std6ranges3__45__cpo4prevE,@object
	.size		_ZN28_INTERNAL_a061931a_4_k_cu_mx4cuda3std6ranges3__45__cpo4prevE,(_ZN28_INTERNAL_a061931a_4_k_cu_mx4cuda3std6ranges3__45__cpo9iter_moveE - _ZN28_INTERNAL_a061931a_4_k_cu_mx4cuda3std6ranges3__45__cpo4prevE)
_ZN28_INTERNAL_a061931a_4_k_cu_mx4cuda3std6ranges3__45__cpo4prevE:
	.zero		1
	.type		_ZN28_INTERNAL_a061931a_4_k_cu_mx4cuda3std6ranges3__45__cpo9iter_moveE,@object
	.size		_ZN28_INTERNAL_a061931a_4_k_cu_mx4cuda3std6ranges3__45__cpo9iter_moveE,(_ZN28_INTERNAL_a061931a_4_k_cu_mx6thrust24THRUST_300001_SM_1000_NS6system6detail10sequential3seqE - _ZN28_INTERNAL_a061931a_4_k_cu_mx4cuda3std6ranges3__45__cpo9iter_moveE)
_ZN28_INTERNAL_a061931a_4_k_cu_mx4cuda3std6ranges3__45__cpo9iter_moveE:
	.zero		1
	.type		_ZN28_INTERNAL_a061931a_4_k_cu_mx6thrust24THRUST_300001_SM_1000_NS6system6detail10sequential3seqE,@object
	.size		_ZN28_INTERNAL_a061931a_4_k_cu_mx6thrust24THRUST_300001_SM_1000_NS6system6detail10sequential3seqE,(_ZN28_INTERNAL_a061931a_4_k_cu_mx6thrust24THRUST_300001_SM_1000_NS12placeholders2_9E - _ZN28_INTERNAL_a061931a_4_k_cu_mx6thrust24THRUST_300001_SM_1000_NS6system6detail10sequential3seqE)
_ZN28_INTERNAL_a061931a_4_k_cu_mx6thrust24THRUST_300001_SM_1000_NS6system6detail10sequential3seqE:
	.zero		1
	.type		_ZN28_INTERNAL_a061931a_4_k_cu_mx6thrust24THRUST_300001_SM_1000_NS12placeholders2_9E,@object
	.size		_ZN28_INTERNAL_a061931a_4_k_cu_mx6thrust24THRUST_300001_SM_1000_NS12placeholders2_9E,(_ZN28_INTERNAL_a061931a_4_k_cu_mx4cuda3std3__419piecewise_constructE - _ZN28_INTERNAL_a061931a_4_k_cu_mx6thrust24THRUST_300001_SM_1000_NS12placeholders2_9E)
_ZN28_INTERNAL_a061931a_4_k_cu_mx6thrust24THRUST_300001_SM_1000_NS12placeholders2_9E:
	.zero		1
	.type		_ZN28_INTERNAL_a061931a_4_k_cu_mx4cuda3std3__419piecewise_constructE,@object
	.size		_ZN28_INTERNAL_a061931a_4_k_cu_mx4cuda3std3__419piecewise_constructE,(_ZN28_INTERNAL_a061931a_4_k_cu_mx4cuda3std6ranges3__45__cpo5cdataE - _ZN28_INTERNAL_a061931a_4_k_cu_mx4cuda3std3__419piecewise_constructE)
_ZN28_INTERNAL_a061931a_4_k_cu_mx4cuda3std3__419piecewise_constructE:
	.zero		1
	.type		_ZN28_INTERNAL_a061931a_4_k_cu_mx4cuda3std6ranges3__45__cpo5cdataE,@object
	.size		_ZN28_INTERNAL_a061931a_4_k_cu_mx4cuda3std6ranges3__45__cpo5cdataE,(_ZN28_INTERNAL_a061931a_4_k_cu_mx6thrust24THRUST_300001_SM_1000_NS12placeholders2_1E - _ZN28_INTERNAL_a061931a_4_k_cu_mx4cuda3std6ranges3__45__cpo5cdataE)
_ZN28_INTERNAL_a061931a_4_k_cu_mx4cuda3std6ranges3__45__cpo5cdataE:
	.zero		1
	.type		_ZN28_INTERNAL_a061931a_4_k_cu_mx6thrust24THRUST_300001_SM_1000_NS12placeholders2_1E,@object
	.size		_ZN28_INTERNAL_a061931a_4_k_cu_mx6thrust24THRUST_300001_SM_1000_NS12placeholders2_1E,(_ZN28_INTERNAL_a061931a_4_k_cu_mx4cuda3std3__45__cpo3endE - _ZN28_INTERNAL_a061931a_4_k_cu_mx6thrust24THRUST_300001_SM_1000_NS12placeholders2_1E)
_ZN28_INTERNAL_a061931a_4_k_cu_mx6thrust24THRUST_300001_SM_1000_NS12placeholders2_1E:
	.zero		1
	.type		_ZN28_INTERNAL_a061931a_4_k_cu_mx4cuda3std3__45__cpo3endE,@object
	.size		_ZN28_INTERNAL_a061931a_4_k_cu_mx4cuda3std3__45__cpo3endE,(_ZN28_INTERNAL_a061931a_4_k_cu_mx4cuda3std6ranges3__45__cpo3endE - _ZN28_INTERNAL_a061931a_4_k_cu_mx4cuda3std3__45__cpo3endE)
_ZN28_INTERNAL_a061931a_4_k_cu_mx4cuda3std3__45__cpo3endE:
	.zero		1
	.type		_ZN28_INTERNAL_a061931a_4_k_cu_mx4cuda3std6ranges3__45__cpo3endE,@object
	.size		_ZN28_INTERNAL_a061931a_4_k_cu_mx4cuda3std6ranges3__45__cpo3endE,(_ZN28_INTERNAL_a061931a_4_k_cu_mx6thrust24THRUST_300001_SM_1000_NS12placeholders2_5E - _ZN28_INTERNAL_a061931a_4_k_cu_mx4cuda3std6ranges3__45__cpo3endE)
_ZN28_INTERNAL_a061931a_4_k_cu_mx4cuda3std6ranges3__45__cpo3endE:
	.zero		1
	.type		_ZN28_INTERNAL_a061931a_4_k_cu_mx6thrust24THRUST_300001_SM_1000_NS12placeholders2_5E,@object
	.size		_ZN28_INTERNAL_a061931a_4_k_cu_mx6thrust24THRUST_300001_SM_1000_NS12placeholders2_5E,(_ZN28_INTERNAL_a061931a_4_k_cu_mx4cuda3std3__45__cpo4rendE - _ZN28_INTERNAL_a061931a_4_k_cu_mx6thrust24THRUST_300001_SM_1000_NS12placeholders2_5E)
_ZN28_INTERNAL_a061931a_4_k_cu_mx6thrust24THRUST_300001_SM_1000_NS12placeholders2_5E:
	.zero		1
	.type		_ZN28_INTERNAL_a061931a_4_k_cu_mx4cuda3std3__45__cpo4rendE,@object
	.size		_ZN28_INTERNAL_a061931a_4_k_cu_mx4cuda3std3__45__cpo4rendE,(_ZN28_INTERNAL_a061931a_4_k_cu_mx4cuda3std6ranges3__45__cpo9iter_swapE - _ZN28_INTERNAL_a061931a_4_k_cu_mx4cuda3std3__45__cpo4rendE)
_ZN28_INTERNAL_a061931a_4_k_cu_mx4cuda3std3__45__cpo4rendE:
	.zero		1
	.type		_ZN28_INTERNAL_a061931a_4_k_cu_mx4cuda3std6ranges3__45__cpo9iter_swapE,@object
	.size		_ZN28_INTERNAL_a061931a_4_k_cu_mx4cuda3std6ranges3__45__cpo9iter_swapE,(_ZN28_INTERNAL_a061931a_4_k_cu_mx4cuda3std3__48unexpectE - _ZN28_INTERNAL_a061931a_4_k_cu_mx4cuda3std6ranges3__45__cpo9iter_swapE)
_ZN28_INTERNAL_a061931a_4_k_cu_mx4cuda3std6ranges3__45__cpo9iter_swapE:
	.zero		1
	.type		_ZN28_INTERNAL_a061931a_4_k_cu_mx4cuda3std3__48unexpectE,@object
	.size		_ZN28_INTERNAL_a061931a_4_k_cu_mx4cuda3std3__48unexpectE,(_ZN28_INTERNAL_a061931a_4_k_cu_mx6thrust24THRUST_300001_SM_1000_NS8cuda_cub3parE - _ZN28_INTERNAL_a061931a_4_k_cu_mx4cuda3std3__48unexpectE)
_ZN28_INTERNAL_a061931a_4_k_cu_mx4cuda3std3__48unexpectE:
	.zero		1
	.type		_ZN28_INTERNAL_a061931a_4_k_cu_mx6thrust24THRUST_300001_SM_1000_NS8cuda_cub3parE,@object
	.size		_ZN28_INTERNAL_a061931a_4_k_cu_mx6thrust24THRUST_300001_SM_1000_NS8cuda_cub3parE,(.L_29 - _ZN28_INTERNAL_a061931a_4_k_cu_mx6thrust24THRUST_300001_SM_1000_NS8cuda_cub3parE)
_ZN28_INTERNAL_a061931a_4_k_cu_mx6thrust24THRUST_300001_SM_1000_NS8cuda_cub3parE:
	.zero		1
.L_29:


//--------------------- .nv.shared._ZN3cub18CUB_300001_SM_10006detail6reduce18DeviceReduceKernelINS2_10policy_hubIdyN4cuda3std3__44plusIdEEE10Policy1000EN6thrust24THRUST_300001_SM_1000_NS6detail15normal_iteratorINSD_10device_ptrIdEEEEyS9_dNS7_10__identityEEEvT0_PT3_T1_NS0_13GridEvenShareISN_EET2_T4_ --------------------------
	.section	.nv.shared._ZN3cub18CUB_300001_SM_10006detail6reduce18DeviceReduceKernelINS2_10policy_hubIdyN4cuda3std3__44plusIdEEE10Policy1000EN6thrust24THRUST_300001_SM_1000_NS6detail15normal_iteratorINSD_10device_ptrIdEEEEyS9_dNS7_10__identityEEEvT0_PT3_T1_NS0_13GridEvenShareISN_EET2_T4_,"aw",@nobits
	.sectionflags	@""
	.align	8
.nv.shared._ZN3cub18CUB_300001_SM_10006detail6reduce18DeviceReduceKernelINS2_10policy_hubIdyN4cuda3std3__44plusIdEEE10Policy1000EN6thrust24THRUST_300001_SM_1000_NS6detail15normal_iteratorINSD_10device_ptrIdEEEEyS9_dNS7_10__identityEEEvT0_PT3_T1_NS0_13GridEvenShareISN_EET2_T4_:
	.zero		1176


//--------------------- .nv.shared._ZN3cub18CUB_300001_SM_10006detail6reduce28DeviceReduceSingleTileKernelINS2_10policy_hubIdyN4cuda3std3__44plusIdEEE10Policy1000EN6thrust24THRUST_300001_SM_1000_NS6detail15normal_iteratorINSD_10device_ptrIdEEEEPdyS9_ddNS7_10__identityEEEvT0_T1_T2_T3_T4_T6_ --------------------------
	.section	.nv.shared._ZN3cub18CUB_300001_SM_10006detail6reduce28DeviceReduceSingleTileKernelINS2_10policy_hubIdyN4cuda3std3__44plusIdEEE10Policy1000EN6thrust24THRUST_300001_SM_1000_NS6detail15normal_iteratorINSD_10device_ptrIdEEEEPdyS9_ddNS7_10__identityEEEvT0_T1_T2_T3_T4_T6_,"aw",@nobits
	.sectionflags	@""
	.align	8
.nv.shared._ZN3cub18CUB_300001_SM_10006detail6reduce28DeviceReduceSingleTileKernelINS2_10policy_hubIdyN4cuda3std3__44plusIdEEE10Policy1000EN6thrust24THRUST_300001_SM_1000_NS6detail15normal_iteratorINSD_10device_ptrIdEEEEPdyS9_ddNS7_10__identityEEEvT0_T1_T2_T3_T4_T6_:
	.zero		1176


//--------------------- .nv.shared._ZN3cub18CUB_300001_SM_10006detail6reduce28DeviceReduceSingleTileKernelINS2_10policy_hubIdjN4cuda3std3__44plusIdEEE10Policy1000EPdSC_iS9_ddNS7_10__identityEEEvT0_T1_T2_T3_T4_T6_ --------------------------
	.section	.nv.shared._ZN3cub18CUB_300001_SM_10006detail6reduce28DeviceReduceSingleTileKernelINS2_10policy_hubIdjN4cuda3std3__44plusIdEEE10Policy1000EPdSC_iS9_ddNS7_10__identityEEEvT0_T1_T2_T3_T4_T6_,"aw",@nobits
	.sectionflags	@""
	.align	8
.nv.shared._ZN3cub18CUB_300001_SM_10006detail6reduce28DeviceReduceSingleTileKernelINS2_10policy_hubIdjN4cuda3std3__44plusIdEEE10Policy1000EPdSC_iS9_ddNS7_10__identityEEEvT0_T1_T2_T3_T4_T6_:
	.zero		1216


//--------------------- .nv.shared._ZN3cub18CUB_300001_SM_10006detail6reduce18DeviceReduceKernelINS2_10policy_hubIdjN4cuda3std3__44plusIdEEE10Policy1000EN6thrust24THRUST_300001_SM_1000_NS6detail15normal_iteratorINSD_10device_ptrIdEEEEjS9_dNS7_10__identityEEEvT0_PT3_T1_NS0_13GridEvenShareISN_EET2_T4_ --------------------------
	.section	.nv.shared._ZN3cub18CUB_300001_SM_10006detail6reduce18DeviceReduceKernelINS2_10policy_hubIdjN4cuda3std3__44plusIdEEE10Policy1000EN6thrust24THRUST_300001_SM_1000_NS6detail15normal_iteratorINSD_10device_ptrIdEEEEjS9_dNS7_10__identityEEEvT0_PT3_T1_NS0_13GridEvenShareISN_EET2_T4_,"aw",@nobits
	.sectionflags	@""
	.align	8
.nv.shared._ZN3cub18CUB_300001_SM_10006detail6reduce18DeviceReduceKernelINS2_10policy_hubIdjN4cuda3std3__44plusIdEEE10Policy1000EN6thrust24THRUST_300001_SM_1000_NS6detail15normal_iteratorINSD_10device_ptrIdEEEEjS9_dNS7_10__identityEEEvT0_PT3_T1_NS0_13GridEvenShareISN_EET2_T4_:
	.zero		1216


//--------------------- .nv.shared._ZN3cub18CUB_300001_SM_10006detail6reduce28DeviceReduceSingleTileKernelINS2_10policy_hubIdjN4cuda3std3__44plusIdEEE10Policy1000EN6thrust24THRUST_300001_SM_1000_NS6detail15normal_iteratorINSD_10device_ptrIdEEEEPdjS9_ddNS7_10__identityEEEvT0_T1_T2_T3_T4_T6_ --------------------------
	.section	.nv.shared._ZN3cub18CUB_300001_SM_10006detail6reduce28DeviceReduceSingleTileKernelINS2_10policy_hubIdjN4cuda3std3__44plusIdEEE10Policy1000EN6thrust24THRUST_300001_SM_1000_NS6detail15normal_iteratorINSD_10device_ptrIdEEEEPdjS9_ddNS7_10__identityEEEvT0_T1_T2_T3_T4_T6_,"aw",@nobits
	.sectionflags	@""
	.align	8
.nv.shared._ZN3cub18CUB_300001_SM_10006detail6reduce28DeviceReduceSingleTileKernelINS2_10policy_hubIdjN4cuda3std3__44plusIdEEE10Policy1000EN6thrust24THRUST_300001_SM_1000_NS6detail15normal_iteratorINSD_10device_ptrIdEEEEPdjS9_ddNS7_10__identityEEEvT0_T1_T2_T3_T4_T6_:
	.zero		1216


//--------------------- .nv.constant0._ZN3cub18CUB_300001_SM_10006detail6reduce28DeviceReduceSingleTileKernelINS2_10policy_hubIdyN4cuda3std3__44plusIdEEE10Policy1000EPdSC_iS9_ddNS7_10__identityEEEvT0_T1_T2_T3_T4_T6_ --------------------------
	.section	.nv.constant0._ZN3cub18CUB_300001_SM_10006detail6reduce28DeviceReduceSingleTileKernelINS2_10policy_hubIdyN4cuda3std3__44plusIdEEE10Policy1000EPdSC_iS9_ddNS7_10__identityEEEvT0_T1_T2_T3_T4_T6_,"a",@progbits
	.sectionflags	@""
	.align	4
.nv.constant0._ZN3cub18CUB_300001_SM_10006detail6reduce28DeviceReduceSingleTileKernelINS2_10policy_hubIdyN4cuda3std3__44plusIdEEE10Policy1000EPdSC_iS9_ddNS7_10__identityEEEvT0_T1_T2_T3_T4_T6_:
	.zero		929


//--------------------- .nv.constant0._ZN3cub18CUB_300001_SM_10006detail6reduce18DeviceReduceKernelINS2_10policy_hubIdyN4cuda3std3__44plusIdEEE10Policy1000EN6thrust24THRUST_300001_SM_1000_NS6detail15normal_iteratorINSD_10device_ptrIdEEEEyS9_dNS7_10__identityEEEvT0_PT3_T1_NS0_13GridEvenShareISN_EET2_T4_ --------------------------
	.section	.nv.constant0._ZN3cub18CUB_300001_SM_10006detail6reduce18DeviceReduceKernelINS2_10policy_hubIdyN4cuda3std3__44plusIdEEE10Policy1000EN6thrust24THRUST_300001_SM_1000_NS6detail15normal_iteratorINSD_10device_ptrIdEEEEyS9_dNS7_10__identityEEEvT0_PT3_T1_NS0_13GridEvenShareISN_EET2_T4_,"a",@progbits
	.sectionflags	@""
	.align	4
.nv.constant0._ZN3cub18CUB_300001_SM_10006detail6reduce18DeviceReduceKernelINS2_10policy_hubIdyN4cuda3std3__44plusIdEEE10Policy1000EN6thrust24THRUST_300001_SM_1000_NS6detail15normal_iteratorINSD_10device_ptrIdEEEEyS9_dNS7_10__identityEEEvT0_PT3_T1_NS0_13GridEvenShareISN_EET2_T4_:
	.zero		994


//--------------------- .nv.constant0._ZN3cub18CUB_300001_SM_10006detail6reduce28DeviceReduceSingleTileKernelINS2_10policy_hubIdyN4cuda3std3__44plusIdEEE10Policy1000EN6thrust24THRUST_300001_SM_1000_NS6detail15normal_iteratorINSD_10device_ptrIdEEEEPdyS9_ddNS7_10__identityEEEvT0_T1_T2_T3_T4_T6_ --------------------------
	.section	.nv.constant0._ZN3cub18CUB_300001_SM_10006detail6reduce28DeviceReduceSingleTileKernelINS2_10policy_hubIdyN4cuda3std3__44plusIdEEE10Policy1000EN6thrust24THRUST_300001_SM_1000_NS6detail15normal_iteratorINSD_10device_ptrIdEEEEPdyS9_ddNS7_10__identityEEEvT0_T1_T2_T3_T4_T6_,"a",@progbits
	.sectionflags	@""
	.align	4
.nv.constant0._ZN3cub18CUB_300001_SM_10006detail6reduce28DeviceReduceSingleTileKernelINS2_10policy_hubIdyN4cuda3std3__44plusIdEEE10Policy1000EN6thrust24THRUST_300001_SM_1000_NS6detail15normal_iteratorINSD_10device_ptrIdEEEEPdyS9_ddNS7_10__identityEEEvT0_T1_T2_T3_T4_T6_:
	.zero		937


//--------------------- .nv.constant0._ZN3cub18CUB_300001_SM_10006detail6reduce28DeviceReduceSingleTileKernelINS2_10policy_hubIdjN4cuda3std3__44plusIdEEE10Policy1000EPdSC_iS9_ddNS7_10__identityEEEvT0_T1_T2_T3_T4_T6_ --------------------------
	.section	.nv.constant0._ZN3cub18CUB_300001_SM_10006detail6reduce28DeviceReduceSingleTileKernelINS2_10policy_hubIdjN4cuda3std3__44plusIdEEE10Policy1000EPdSC_iS9_ddNS7_10__identityEEEvT0_T1_T2_T3_T4_T6_,"a",@progbits
	.sectionflags	@""
	.align	4
.nv.constant0._ZN3cub18CUB_300001_SM_10006detail6reduce28DeviceReduceSingleTileKernelINS2_10policy_hubIdjN4cuda3std3__44plusIdEEE10Policy1000EPdSC_iS9_ddNS7_10__identityEEEvT0_T1_T2_T3_T4_T6_:
	.zero		929


//--------------------- .nv.constant0._ZN3cub18CUB_300001_SM_10006detail6reduce18DeviceReduceKernelINS2_10policy_hubIdjN4cuda3std3__44plusIdEEE10Policy1000EN6thrust24THRUST_300001_SM_1000_NS6detail15normal_iteratorINSD_10device_ptrIdEEEEjS9_dNS7_10__identityEEEvT0_PT3_T1_NS0_13GridEvenShareISN_EET2_T4_ --------------------------
	.section	.nv.constant0._ZN3cub18CUB_300001_SM_10006detail6reduce18DeviceReduceKernelINS2_10policy_hubIdjN4cuda3std3__44plusIdEEE10Policy1000EN6thrust24THRUST_300001_SM_1000_NS6detail15normal_iteratorINSD_10device_ptrIdEEEEjS9_dNS7_10__identityEEEvT0_PT3_T1_NS0_13GridEvenShareISN_EET2_T4_,"a",@progbits
	.sectionflags	@""
	.align	4
.nv.constant0._ZN3cub18CUB_300001_SM_10006detail6reduce18DeviceReduceKernelINS2_10policy_hubIdjN4cuda3std3__44plusIdEEE10Policy1000EN6thrust24THRUST_300001_SM_1000_NS6detail15normal_iteratorINSD_10device_ptrIdEEEEjS9_dNS7_10__identityEEEvT0_PT3_T1_NS0_13GridEvenShareISN_EET2_T4_:
	.zero		958


//--------------------- .nv.constant0._ZN3cub18CUB_300001_SM_10006detail6reduce28DeviceReduceSingleTileKernelINS2_10policy_hubIdjN4cuda3std3__44plusIdEEE10Policy1000EN6thrust24THRUST_300001_SM_1000_NS6detail15normal_iteratorINSD_10device_ptrIdEEEEPdjS9_ddNS7_10__identityEEEvT0_T1_T2_T3_T4_T6_ --------------------------
	.section	.nv.constant0._ZN3cub18CUB_300001_SM_10006detail6reduce28DeviceReduceSingleTileKernelINS2_10policy_hubIdjN4cuda3std3__44plusIdEEE10Policy1000EN6thrust24THRUST_300001_SM_1000_NS6detail15normal_iteratorINSD_10device_ptrIdEEEEPdjS9_ddNS7_10__identityEEEvT0_T1_T2_T3_T4_T6_,"a",@progbits
	.sectionflags	@""
	.align	4
.nv.constant0._ZN3cub18CUB_300001_SM_10006detail6reduce28DeviceReduceSingleTileKernelINS2_10policy_hubIdjN4cuda3std3__44plusIdEEE10Policy1000EN6thrust24THRUST_300001_SM_1000_NS6detail15normal_iteratorINSD_10device_ptrIdEEEEPdjS9_ddNS7_10__identityEEEvT0_T1_T2_T3_T4_T6_:
	.zero		929


//--------------------- .nv.constant0._ZN3cub18CUB_300001_SM_10006detail9transform16transform_kernelINS2_10policy_hubILb1EN4cuda3std3__45tupleIJN6thrust24THRUST_300001_SM_1000_NS17counting_iteratorIjNSA_11use_defaultESC_SC_EEEEEE10policy1000El7RandGenNSA_6detail15normal_iteratorINSA_10device_ptrIdEEEEJSD_EEEvT0_iT1_T2_DpNS2_10kernel_argIT3_EE --------------------------
	.section	.nv.constant0._ZN3cub18CUB_300001_SM_10006detail9transform16transform_kernelINS2_10policy_hubILb1EN4cuda3std3__45tupleIJN6thrust24THRUST_300001_SM_1000_NS17counting_iteratorIjNSA_11use_defaultESC_SC_EEEEEE10policy1000El7RandGenNSA_6detail15normal_iteratorINSA_10device_ptrIdEEEEJSD_EEEvT0_iT1_T2_DpNS2_10kernel_argIT3_EE,"a",@progbits
	.sectionflags	@""
	.align	4
.nv.constant0._ZN3cub18CUB_300001_SM_10006detail9transform16transform_kernelINS2_10policy_hubILb1EN4cuda3std3__45tupleIJN6thrust24THRUST_300001_SM_1000_NS17counting_iteratorIjNSA_11use_defaultESC_SC_EEEEEE10policy1000El7RandGenNSA_6detail15normal_iteratorINSA_10device_ptrIdEEEEJSD_EEEvT0_iT1_T2_DpNS2_10kernel_argIT3_EE:
	.zero		936


//--------------------- .nv.constant0._ZN3cub18CUB_300001_SM_10006detail9transform16transform_kernelINS2_10policy_hubILb1EN4cuda3std3__45tupleIJN6thrust24THRUST_300001_SM_1000_NS17counting_iteratorIjNSA_11use_defaultESC_SC_EEEEEE10policy1000Ei7RandGenNSA_6detail15normal_iteratorINSA_10device_ptrIdEEEEJSD_EEEvT0_iT1_T2_DpNS2_10kernel_argIT3_EE --------------------------
	.section	.nv.constant0._ZN3cub18CUB_300001_SM_10006detail9transform16transform_kernelINS2_10policy_hubILb1EN4cuda3std3__45tupleIJN6thrust24THRUST_300001_SM_1000_NS17counting_iteratorIjNSA_11use_defaultESC_SC_EEEEEE10policy1000Ei7RandGenNSA_6detail15normal_iteratorINSA_10device_ptrIdEEEEJSD_EEEvT0_iT1_T2_DpNS2_10kernel_argIT3_EE,"a",@progbits
	.sectionflags	@""
	.align	4
.nv.constant0._ZN3cub18CUB_300001_SM_10006detail9transform16transform_kernelINS2_10policy_hubILb1EN4cuda3std3__45tupleIJN6thrust24THRUST_300001_SM_1000_NS17counting_iteratorIjNSA_11use_defaultESC_SC_EEEEEE10policy1000Ei7RandGenNSA_6detail15normal_iteratorINSA_10device_ptrIdEEEEJSD_EEEvT0_iT1_T2_DpNS2_10kernel_argIT3_EE:
	.zero		936


//--------------------- .nv.constant0._ZN3cub18CUB_300001_SM_10006detail8for_each13static_kernelINS2_12policy_hub_t12policy_500_tEmN6thrust24THRUST_300001_SM_1000_NS8cuda_cub20__uninitialized_fill7functorINS7_10device_ptrIiEEiEEEEvT0_T1_ --------------------------
	.section	.nv.constant0._ZN3cub18CUB_300001_SM_10006detail8for_each13static_kernelINS2_12policy_hub_t12policy_500_tEmN6thrust24THRUST_300001_SM_1000_NS8cuda_cub20__uninitialized_fill7functorINS7_10device_ptrIiEEiEEEEvT0_T1_,"a",@progbits
	.sectionflags	@""
	.align	4
.nv.constant0._ZN3cub18CUB_300001_SM_10006detail8for_each13static_kernelINS2_12policy_hub_t12policy_500_tEmN6thrust24THRUST_300001_SM_1000_NS8cuda_cub20__uninitialized_fill7functorINS7_10device_ptrIiEEiEEEEvT0_T1_:
	.zero		920


//--------------------- .nv.constant0._ZN3cub18CUB_300001_SM_10006detail8for_each13static_kernelINS2_12policy_hub_t12policy_500_tEmN6thrust24THRUST_300001_SM_1000_NS8cuda_cub20__uninitialized_fill7functorINS7_10device_ptrIdEEdEEEEvT0_T1_ --------------------------
	.section	.nv.constant0._ZN3cub18CUB_300001_SM_10006detail8for_each13static_kernelINS2_12policy_hub_t12policy_500_tEmN6thrust24THRUST_300001_SM_1000_NS8cuda_cub20__uninitialized_fill7functorINS7_10device_ptrIdEEdEEEEvT0_T1_,"a",@progbits
	.sectionflags	@""
	.align	4
.nv.constant0._ZN3cub18CUB_300001_SM_10006detail8for_each13static_kernelINS2_12policy_hub_t12policy_500_tEmN6thrust24THRUST_300001_SM_1000_NS8cuda_cub20__uninitialized_fill7functorINS7_10device_ptrIdEEdEEEEvT0_T1_:
	.zero		920


//--------------------- .nv.constant0._ZN3cub18CUB_300001_SM_10006detail11EmptyKernelIvEEvv --------------------------
	.section	.nv.constant0._ZN3cub18CUB_300001_SM_10006detail11EmptyKernelIvEEvv,"a",@progbits
	.sectionflags	@""
	.align	4
.nv.constant0._ZN3cub18CUB_300001_SM_10006detail11EmptyKernelIvEEvv:
	.zero		896


//--------------------- .nv.constant0._Z13cudaTestLDEXPIdEviPKT_PS0_ --------------------------
	.section	.nv.constant0._Z13cudaTestLDEXPIdEviPKT_PS0_,"a",@progbits
	.sectionflags	@""
	.align	4
.nv.constant0._Z13cudaTestLDEXPIdEviPKT_PS0_:
	.zero		920


//--------------------- .nv.constant0._Z13cudaTestFREXPIdEviPKT_PS0_Pi --------------------------
	.section	.nv.constant0._Z13cudaTestFREXPIdEviPKT_PS0_Pi,"a",@progbits
	.sectionflags	@""
	.align	4
.nv.constant0._Z13cudaTestFREXPIdEviPKT_PS0_Pi:
	.zero		928


//--------------------- SYMBOLS --------------------------

	.type		.nv.reservedSmem.offset0,@object
	.size		.nv.reservedSmem.offset0,0x4
	.type		.nv.reservedSmem.cap,@object
	.size		.nv.reservedSmem.cap,0x4
